def attn_fwd(
    Q,
    K,
    V,
    Out,
    Lse,
    sm_scale,
    stride_qz,
    stride_qh,
    stride_qm,
    stride_qk,
    stride_kz,
    stride_kh,
    stride_kn,
    stride_kk,
    stride_vz,
    stride_vh,
    stride_vn,
    stride_vk,
    stride_oz,
    stride_oh,
    stride_om,
    stride_ok,
    seqlen_q,
    seqlen_k,
    BLOCK_M: tl.constexpr,
    BLOCK_N: tl.constexpr,
    HEAD_DIM: tl.constexpr,
    CAUSAL: tl.constexpr,
):
    start_m = tl.program_id(0)
    off_hz = tl.program_id(1)
    q_off = off_hz * stride_qh
    k_off = off_hz * stride_kh
    v_off = off_hz * stride_vh
    offs_m = start_m * BLOCK_M + tl.arange(0, BLOCK_M)
    offs_d = tl.arange(0, HEAD_DIM)
    offs_n = tl.arange(0, BLOCK_N)
    q_ptrs = Q + q_off + offs_m[:, None] * stride_qm + offs_d[None, :] * stride_qk
    k_ptrs = K + k_off + offs_d[:, None] * stride_kk + offs_n[None, :] * stride_kn
    v_ptrs = V + v_off + offs_n[:, None] * stride_vn + offs_d[None, :] * stride_vk
    m_i = tl.full([BLOCK_M], float("-inf"), dtype=tl.float32)
    l_i = tl.zeros([BLOCK_M], dtype=tl.float32) + 1.0
    acc = tl.zeros([BLOCK_M, HEAD_DIM], dtype=tl.float32)
    q = tl.load(q_ptrs)
    acc, l_i, m_i = _attn_fwd_inner(
        acc,
        l_i,
        m_i,
        q,
        k_ptrs,
        v_ptrs,
        sm_scale,
        stride_kn,
        stride_vn,
        start_m,
        seqlen_k,
        BLOCK_M,
        BLOCK_N,
        HEAD_DIM,
        CAUSAL,
    )
    acc = acc / l_i[:, None]
    lse = m_i + tl.math.log2(l_i) / 1.4426950408889634
    o_ptrs = (
        Out
        + off_hz * stride_oh
        + offs_m[:, None] * stride_om
        + offs_d[None, :] * stride_ok
    )
    tl.store(o_ptrs, acc.to(Out.dtype.element_ty))
    tl.store(Lse + off_hz * seqlen_q + offs_m, lse)

# config = {"BLOCK_M": 256, "BLOCK_N": 64, "HEAD_DIM": 256, "arch": "sm_90", "causal": true, "dtype": "bf16", "num_stages": 2, "num_warps": 8}
# arch = sm_90


// ===== COMPILED SASS (sm_90a) =====

	.target	sm_90a

	.elftype	@"ET_EXEC"


//--------------------- .note.nv.tkinfo           --------------------------
	.section	.note.nv.tkinfo,"",@"SHT_NOTE"
	.sectionflags	@"SHF_NOTE_NV_TKINFO"
	.tkinfo
        /*0018*/ 	.word	0x00000002
        /*0030*/ 	.string	""
        /*0030*/ 	.string	"ptxas"
        /*0030*/ 	.string	"Cuda compilation tools, release 13.0, V13.0.88"
        /*0030*/ 	.string	"Build cuda_13.0.r13.0/compiler.36424714_0"
        /*0030*/ 	.string	"-v  -suppress-debug-info  -lineinfo  -arch sm_90a "



//--------------------- .note.nv.cuinfo           --------------------------
	.section	.note.nv.cuinfo,"",@"SHT_NOTE"
	.sectionflags	@"SHF_NOTE_NV_CUINFO"
        /*0018*/ 	.short	0x0002
        /*001a*/ 	.short	0x005a
        /*001c*/ 	.short	0x0082
	.zero		2


//--------------------- .nv.info                  --------------------------
	.section	.nv.info,"",@"SHT_CUDA_INFO"
	.align	4


	//----- nvinfo : EIATTR_REGCOUNT
	.align		4
        /*0000*/ 	.byte	0x04, 0x2f
        /*0002*/ 	.short	(.L_2 - .L_1)
	.align		4
.L_1:
        /*0004*/ 	.word	index@(attn_fwd)
        /*0008*/ 	.word	0x000000ff


	//----- nvinfo : EIATTR_FRAME_SIZE
	.align		4
.L_2:
        /*000c*/ 	.byte	0x04, 0x11
        /*000e*/ 	.short	(.L_4 - .L_3)
	.align		4
.L_3:
        /*0010*/ 	.word	index@(attn_fwd)
        /*0014*/ 	.word	0x00000860


	//----- nvinfo : EIATTR_MIN_STACK_SIZE
	.align		4
.L_4:
        /*0018*/ 	.byte	0x04, 0x12
        /*001a*/ 	.short	(.L_6 - .L_5)
	.align		4
.L_5:
        /*001c*/ 	.word	index@(attn_fwd)
        /*0020*/ 	.word	0x00000860
.L_6:


//--------------------- .nv.compat                --------------------------
	.section	.nv.compat,"",@"SHT_CUDA_COMPAT_INFO"
	.align	4
        /*0000*/ 	.byte	0x02, 0x09, 0x01, 0x00, 0x02, 0x02, 0x04, 0x00, 0x02, 0x05, 0x05, 0x00, 0x03, 0x07, 0x01, 0x01
        /*0010*/ 	.byte	0x02, 0x03, 0x00, 0x00, 0x02, 0x06, 0x01, 0x00, 0x04, 0x0b, 0x08, 0x00, 0x00, 0x00, 0x00, 0x00
        /*0020*/ 	.byte	0x00, 0x00, 0x00, 0x00


//--------------------- .nv.info.attn_fwd         --------------------------
	.section	.nv.info.attn_fwd,"",@"SHT_CUDA_INFO"
	.sectionflags	@""
	.align	4


	//----- nvinfo : EIATTR_CUDA_API_VERSION
	.align		4
        /*0000*/ 	.byte	0x04, 0x37
        /*0002*/ 	.short	(.L_8 - .L_7)
.L_7:
        /*0004*/ 	.word	0x00000082


	//----- nvinfo : EIATTR_KPARAM_INFO
	.align		4
.L_8:
        /*0008*/ 	.byte	0x04, 0x17
        /*000a*/ 	.short	(.L_10 - .L_9)
.L_9:
        /*000c*/ 	.word	0x00000000
        /*0010*/ 	.short	0x0019
        /*0012*/ 	.short	0x0080
        /*0014*/ 	.byte	0x00, 0xf4, 0x21, 0x00


	//----- nvinfo : EIATTR_KPARAM_INFO
	.align		4
.L_10:
        /*0018*/ 	.byte	0x04, 0x17
        /*001a*/ 	.short	(.L_12 - .L_11)
.L_11:
        /*001c*/ 	.word	0x00000000
        /*0020*/ 	.short	0x0018
        /*0022*/ 	.short	0x0078
        /*0024*/ 	.byte	0x00, 0xf4, 0x21, 0x00


	//----- nvinfo : EIATTR_KPARAM_INFO
	.align		4
.L_12:
        /*0028*/ 	.byte	0x04, 0x17
        /*002a*/ 	.short	(.L_14 - .L_13)
.L_13:
        /*002c*/ 	.word	0x00000000
        /*0030*/ 	.short	0x0017
        /*0032*/ 	.short	0x0070
        /*0034*/ 	.byte	0x00, 0xf0, 0x11, 0x00


	//----- nvinfo : EIATTR_KPARAM_INFO
	.align		4
.L_14:
        /*0038*/ 	.byte	0x04, 0x17
        /*003a*/ 	.short	(.L_16 - .L_15)
.L_15:
        /*003c*/ 	.word	0x00000000
        /*0040*/ 	.short	0x0016
        /*0042*/ 	.short	0x006c
        /*0044*/ 	.byte	0x00, 0xf0, 0x11, 0x00


	//----- nvinfo : EIATTR_KPARAM_INFO
	.align		4
.L_16:
        /*0048*/ 	.byte	0x04, 0x17
        /*004a*/ 	.short	(.L_18 - .L_17)
.L_17:
        /*004c*/ 	.word	0x00000000
        /*0050*/ 	.short	0x0015
        /*0052*/ 	.short	0x0068
        /*0054*/ 	.byte	0x00, 0xf0, 0x11, 0x00


	//----- nvinfo : EIATTR_KPARAM_INFO
	.align		4
.L_18:
        /*0058*/ 	.byte	0x04, 0x17
        /*005a*/ 	.short	(.L_20 - .L_19)
.L_19:
        /*005c*/ 	.word	0x00000000
        /*0060*/ 	.short	0x0014
        /*0062*/ 	.short	0x0064
        /*0064*/ 	.byte	0x00, 0xf0, 0x11, 0x00


	//----- nvinfo : EIATTR_KPARAM_INFO
	.align		4
.L_20:
        /*0068*/ 	.byte	0x04, 0x17
        /*006a*/ 	.short	(.L_22 - .L_21)
.L_21:
        /*006c*/ 	.word	0x00000000
        /*0070*/ 	.short	0x0013
        /*0072*/ 	.short	0x0060
        /*0074*/ 	.byte	0x00, 0xf0, 0x11, 0x00


	//----- nvinfo : EIATTR_KPARAM_INFO
	.align		4
.L_22:
        /*0078*/ 	.byte	0x04, 0x17
        /*007a*/ 	.short	(.L_24 - .L_23)
.L_23:
        /*007c*/ 	.word	0x00000000
        /*0080*/ 	.short	0x0012
        /*0082*/ 	.short	0x005c
        /*0084*/ 	.byte	0x00, 0xf0, 0x11, 0x00


	//----- nvinfo : EIATTR_KPARAM_INFO
	.align		4
.L_24:
        /*0088*/ 	.byte	0x04, 0x17
        /*008a*/ 	.short	(.L_26 - .L_25)
.L_25:
        /*008c*/ 	.word	0x00000000
        /*0090*/ 	.short	0x0011
        /*0092*/ 	.short	0x0058
        /*0094*/ 	.byte	0x00, 0xf0, 0x11, 0x00


	//----- nvinfo : EIATTR_KPARAM_INFO
	.align		4
.L_26:
        /*0098*/ 	.byte	0x04, 0x17
        /*009a*/ 	.short	(.L_28 - .L_27)
.L_27:
        /*009c*/ 	.word	0x00000000
        /*00a0*/ 	.short	0x0010
        /*00a2*/ 	.short	0x0054
        /*00a4*/ 	.byte	0x00, 0xf0, 0x11, 0x00


	//----- nvinfo : EIATTR_KPARAM_INFO
	.align		4
.L_28:
        /*00a8*/ 	.byte	0x04, 0x17
        /*00aa*/ 	.short	(.L_30 - .L_29)
.L_29:
        /*00ac*/ 	.word	0x00000000
        /*00b0*/ 	.short	0x000f
        /*00b2*/ 	.short	0x0050
        /*00b4*/ 	.byte	0x00, 0xf0, 0x11, 0x00


	//----- nvinfo : EIATTR_KPARAM_INFO
	.align		4
.L_30:
        /*00b8*/ 	.byte	0x04, 0x17
        /*00ba*/ 	.short	(.L_32 - .L_31)
.L_31:
        /*00bc*/ 	.word	0x00000000
        /*00c0*/ 	.short	0x000e
        /*00c2*/ 	.short	0x004c
        /*00c4*/ 	.byte	0x00, 0xf0, 0x11, 0x00


	//----- nvinfo : EIATTR_KPARAM_INFO
	.align		4
.L_32:
        /*00c8*/ 	.byte	0x04, 0x17
        /*00ca*/ 	.short	(.L_34 - .L_33)
.L_33:
        /*00cc*/ 	.word	0x00000000
        /*00d0*/ 	.short	0x000d
        /*00d2*/ 	.short	0x0048
        /*00d4*/ 	.byte	0x00, 0xf0, 0x11, 0x00


	//----- nvinfo : EIATTR_KPARAM_INFO
	.align		4
.L_34:
        /*00d8*/ 	.byte	0x04, 0x17
        /*00da*/ 	.short	(.L_36 - .L_35)
.L_35:
        /*00dc*/ 	.word	0x00000000
        /*00e0*/ 	.short	0x000c
        /*00e2*/ 	.short	0x0044
        /*00e4*/ 	.byte	0x00, 0xf0, 0x11, 0x00


	//----- nvinfo : EIATTR_KPARAM_INFO
	.align		4
.L_36:
        /*00e8*/ 	.byte	0x04, 0x17
        /*00ea*/ 	.short	(.L_38 - .L_37)
.L_37:
        /*00ec*/ 	.word	0x00000000
        /*00f0*/ 	.short	0x000b
        /*00f2*/ 	.short	0x0040
        /*00f4*/ 	.byte	0x00, 0xf0, 0x11, 0x00


	//----- nvinfo : EIATTR_KPARAM_INFO
	.align		4
.L_38:
        /*00f8*/ 	.byte	0x04, 0x17
        /*00fa*/ 	.short	(.L_40 - .L_39)
.L_39:
        /*00fc*/ 	.word	0x00000000
        /*0100*/ 	.short	0x000a
        /*0102*/ 	.short	0x003c
        /*0104*/ 	.byte	0x00, 0xf0, 0x11, 0x00


	//----- nvinfo : EIATTR_KPARAM_INFO
	.align		4
.L_40:
        /*0108*/ 	.byte	0x04, 0x17
        /*010a*/ 	.short	(.L_42 - .L_41)
.L_41:
        /*010c*/ 	.word	0x00000000
        /*0110*/ 	.short	0x0009
        /*0112*/ 	.short	0x0038
        /*0114*/ 	.byte	0x00, 0xf0, 0x11, 0x00


	//----- nvinfo : EIATTR_KPARAM_INFO
	.align		4
.L_42:
        /*0118*/ 	.byte	0x04, 0x17
        /*011a*/ 	.short	(.L_44 - .L_43)
.L_43:
        /*011c*/ 	.word	0x00000000
        /*0120*/ 	.short	0x0008
        /*0122*/ 	.short	0x0034
        /*0124*/ 	.byte	0x00, 0xf0, 0x11, 0x00


	//----- nvinfo : EIATTR_KPARAM_INFO
	.align		4
.L_44:
        /*0128*/ 	.byte	0x04, 0x17
        /*012a*/ 	.short	(.L_46 - .L_45)
.L_45:
        /*012c*/ 	.word	0x00000000
        /*0130*/ 	.short	0x0007
        /*0132*/ 	.short	0x0030
        /*0134*/ 	.byte	0x00, 0xf0, 0x11, 0x00


	//----- nvinfo : EIATTR_KPARAM_INFO
	.align		4
.L_46:
        /*0138*/ 	.byte	0x04, 0x17
        /*013a*/ 	.short	(.L_48 - .L_47)
.L_47:
        /*013c*/ 	.word	0x00000000
        /*0140*/ 	.short	0x0006
        /*0142*/ 	.short	0x002c
        /*0144*/ 	.byte	0x00, 0xf0, 0x11, 0x00


	//----- nvinfo : EIATTR_KPARAM_INFO
	.align		4
.L_48:
        /*0148*/ 	.byte	0x04, 0x17
        /*014a*/ 	.short	(.L_50 - .L_49)
.L_49:
        /*014c*/ 	.word	0x00000000
        /*0150*/ 	.short	0x0005
        /*0152*/ 	.short	0x0028
        /*0154*/ 	.byte	0x00, 0xf0, 0x11, 0x00


	//----- nvinfo : EIATTR_KPARAM_INFO
	.align		4
.L_50:
        /*0158*/ 	.byte	0x04, 0x17
        /*015a*/ 	.short	(.L_52 - .L_51)
.L_51:
        /*015c*/ 	.word	0x00000000
        /*0160*/ 	.short	0x0004
        /*0162*/ 	.short	0x0020
        /*0164*/ 	.byte	0x00, 0xf4, 0x21, 0x00


	//----- nvinfo : EIATTR_KPARAM_INFO
	.align		4
.L_52:
        /*0168*/ 	.byte	0x04, 0x17
        /*016a*/ 	.short	(.L_54 - .L_53)
.L_53:
        /*016c*/ 	.word	0x00000000
        /*0170*/ 	.short	0x0003
        /*0172*/ 	.short	0x0018
        /*0174*/ 	.byte	0x00, 0xf4, 0x21, 0x00


	//----- nvinfo : EIATTR_KPARAM_INFO
	.align		4
.L_54:
        /*0178*/ 	.byte	0x04, 0x17
        /*017a*/ 	.short	(.L_56 - .L_55)
.L_55:
        /*017c*/ 	.word	0x00000000
        /*0180*/ 	.short	0x0002
        /*0182*/ 	.short	0x0010
        /*0184*/ 	.byte	0x00, 0xf4, 0x21, 0x00


	//----- nvinfo : EIATTR_KPARAM_INFO
	.align		4
.L_56:
        /*0188*/ 	.byte	0x04, 0x17
        /*018a*/ 	.short	(.L_58 - .L_57)
.L_57:
        /*018c*/ 	.word	0x00000000
        /*0190*/ 	.short	0x0001
        /*0192*/ 	.short	0x0008
        /*0194*/ 	.byte	0x00, 0xf4, 0x21, 0x00


	//----- nvinfo : EIATTR_KPARAM_INFO
	.align		4
.L_58:
        /*0198*/ 	.byte	0x04, 0x17
        /*019a*/ 	.short	(.L_60 - .L_59)
.L_59:
        /*019c*/ 	.word	0x00000000
        /*01a0*/ 	.short	0x0000
        /*01a2*/ 	.short	0x0000
        /*01a4*/ 	.byte	0x00, 0xf4, 0x21, 0x00


	//----- nvinfo : EIATTR_SPARSE_MMA_MASK
	.align		4
.L_60:
        /*01a8*/ 	.byte	0x03, 0x50
        /*01aa*/ 	.short	0x0000


	//----- nvinfo : EIATTR_MAXREG_COUNT
	.align		4
        /*01ac*/ 	.byte	0x03, 0x1b
        /*01ae*/ 	.short	0x00ff


	//----- nvinfo : EIATTR_NUM_BARRIERS
	.align		4
        /*01b0*/ 	.byte	0x02, 0x4c
        /*01b2*/ 	.byte	0x01
	.zero		1


	//----- nvinfo : EIATTR_ANNOTATIONS
	.align		4
        /*01b4*/ 	.byte	0x04, 0x55
        /*01b6*/ 	.short	(.L_62 - .L_61)


	//   ....[0]....
.L_61:
        /*01b8*/ 	.word	0x00000001
        /*01bc*/ 	.byte	0x20, 0x60, 0x00, 0x00, 0x01, 0x00, 0x00, 0x00, 0x30, 0x60, 0x00, 0x00, 0x01, 0x00, 0x00, 0x00
        /* <DEDUP_REMOVED lines=472> */
        /*1f4c*/ 	.byte	0x20, 0x84, 0x01, 0x00, 0x01, 0x00, 0x00, 0x00, 0x60, 0x84, 0x01, 0x00


	//----- nvinfo : EIATTR_MERCURY_ISA_VERSION
	.align		4
.L_62:
        /*1f58*/ 	.byte	0x03, 0x5f
        /*1f5a*/ 	.short	0x0101


	//----- nvinfo : EIATTR_COOP_GROUP_MASK_REGIDS
	.align		4
        /*1f5c*/ 	.byte	0x04, 0x29
        /*1f5e*/ 	.short	(.L_64 - .L_63)


	//   ....[0]....
.L_63:
        /*1f60*/ 	.word	0xffffffff


	//   ....[1]....
        /*1f64*/ 	.word	0xffffffff


	//   ....[2]....
        /*1f68*/ 	.word	0xffffffff


	//   ....[3]....
        /*1f6c*/ 	.word	0xffffffff


	//   ....[4]....
        /*1f70*/ 	.word	0xffffffff


	//   ....[5]....
        /*1f74*/ 	.word	0xffffffff


	//   ....[6]....
        /*1f78*/ 	.word	0xffffffff


	//   ....[7]....
        /*1f7c*/ 	.word	0xffffffff


	//   ....[8]....
        /*1f80*/ 	.word	0xffffffff


	//   ....[9]....
        /*1f84*/ 	.word	0xffffffff


	//   ....[10]....
        /*1f88*/ 	.word	0xffffffff


	//   ....[11]....
        /*1f8c*/ 	.word	0xffffffff


	//   ....[12]....
        /*1f90*/ 	.word	0xffffffff


	//   ....[13]....
        /*1f94*/ 	.word	0xffffffff


	//   ....[14]....
        /*1f98*/ 	.word	0xffffffff


	//   ....[15]....
        /*1f9c*/ 	.word	0xffffffff


	//----- nvinfo : EIATTR_COOP_GROUP_INSTR_OFFSETS
	.align		4
.L_64:
        /*1fa0*/ 	.byte	0x04, 0x28
        /*1fa2*/ 	.short	(.L_66 - .L_65)


	//   ....[0]....
.L_65:
        /*1fa4*/ 	.word	0x0000e000


	//   ....[1]....
        /*1fa8*/ 	.word	0x0000e140


	//   ....[2]....
        /*1fac*/ 	.word	0x0000e150


	//   ....[3]....
        /*1fb0*/ 	.word	0x0000e180


	//   ....[4]....
        /*1fb4*/ 	.word	0x0000fa10


	//   ....[5]....
        /*1fb8*/ 	.word	0x0000fb90


	//   ....[6]....
        /*1fbc*/ 	.word	0x0000fc20


	//   ....[7]....
        /*1fc0*/ 	.word	0x0000fcc0


	//   ....[8]....
        /*1fc4*/ 	.word	0x000117f0


	//   ....[9]....
        /*1fc8*/ 	.word	0x00011a80


	//   ....[10]....
        /*1fcc*/ 	.word	0x00011a90


	//   ....[11]....
        /*1fd0*/ 	.word	0x00011aa0


	//   ....[12]....
        /*1fd4*/ 	.word	0x00011ae0


	//   ....[13]....
        /*1fd8*/ 	.word	0x00011af0


	//   ....[14]....
        /*1fdc*/ 	.word	0x00011b00


	//   ....[15]....
        /*1fe0*/ 	.word	0x00011b10


	//----- nvinfo : EIATTR_EXIT_INSTR_OFFSETS
	.align		4
.L_66:
        /*1fe4*/ 	.byte	0x04, 0x1c
        /*1fe6*/ 	.short	(.L_68 - .L_67)


	//   ....[0]....
.L_67:
        /*1fe8*/ 	.word	0x0001f1e0


	//----- nvinfo : EIATTR_REQNTID
	.align		4
.L_68:
        /*1fec*/ 	.byte	0x04, 0x10
        /*1fee*/ 	.short	(.L_70 - .L_69)
.L_69:
        /*1ff0*/ 	.word	0x00000100
        /*1ff4*/ 	.word	0x00000001
        /*1ff8*/ 	.word	0x00000001


	//----- nvinfo : EIATTR_CBANK_PARAM_SIZE
	.align		4
.L_70:
        /*1ffc*/ 	.byte	0x03, 0x19
        /*1ffe*/ 	.short	0x0088


	//----- nvinfo : EIATTR_PARAM_CBANK
	.align		4
        /*2000*/ 	.byte	0x04, 0x0a
        /*2002*/ 	.short	(.L_72 - .L_71)
	.align		4
.L_71:
        /*2004*/ 	.word	index@(.nv.constant0.attn_fwd)
        /*2008*/ 	.short	0x0210
        /*200a*/ 	.short	0x0088


	//----- nvinfo : EIATTR_SW_WAR
	.align		4
.L_72:
        /*200c*/ 	.byte	0x04, 0x36
        /*200e*/ 	.short	(.L_74 - .L_73)
.L_73:
        /*2010*/ 	.word	0x00000008
.L_74:


//--------------------- .nv.callgraph             --------------------------
	.section	.nv.callgraph,"",@"SHT_CUDA_CALLGRAPH"
	.align	4
	.sectionentsize	8
	.align		4
        /*0000*/ 	.word	0x00000000
	.align		4
        /*0004*/ 	.word	0xffffffff
	.align		4
        /*0008*/ 	.word	0x00000000
	.align		4
        /*000c*/ 	.word	0xfffffffe
	.align		4
        /*0010*/ 	.word	0x00000000
	.align		4
        /*0014*/ 	.word	0xfffffffd
	.align		4
        /*0018*/ 	.word	0x00000000
	.align		4
        /*001c*/ 	.word	0xfffffffc


//--------------------- .nv.constant4             --------------------------
	.section	.nv.constant4,"a",@progbits
	.align	8
	.align		8
.nv.constant4:
        /*0000*/ 	.dword	_$_str


//--------------------- .text.attn_fwd            --------------------------
	.section	.text.attn_fwd,"ax",@progbits
	.align	128
        .global         attn_fwd
        .type           attn_fwd,@function
        .size           attn_fwd,(.L_x_3 - attn_fwd)
        .other          attn_fwd,@"STO_CUDA_ENTRY STV_DEFAULT"
attn_fwd:
.text.attn_fwd:
[----:B------:R-:W0:Y:S01]  /*0000*/  LDC R1, c[0x0][0x28] ;  /* 0x00000a00ff017b82 */ /* 0x000e220000000800 */
[----:B------:R-:W1:Y:S07]  /*0010*/  S2R R232, SR_CTAID.X ;  /* 0x0000000000e87919 */ /* 0x000e6e0000002500 */
[----:B------:R-:W2:Y:S01]  /*0020*/  S2UR UR6, SR_CTAID.Y ;  /* 0x00000000000679c3 */ /* 0x000ea20000002600 */
[----:B------:R-:W-:Y:S01]  /*0030*/  ULDC.64 UR4, c[0x0][0x240] ;  /* 0x0000900000047ab9 */ /* 0x000fe20000000a00 */
[----:B0-----:R-:W-:Y:S01]  /*0040*/  IADD3 R1, R1, -0x860, RZ ;  /* 0xfffff7a001017810 */ /* 0x001fe20007ffe0ff */
[----:B------:R-:W1:Y:S05]  /*0050*/  S2R R236, SR_TID.X ;  /* 0x0000000000ec7919 */ /* 0x000e6a0000002100 */
[----:B------:R-:W0:Y:S08]  /*0060*/  LDC.64 R6, c[0x0][0x210] ;  /* 0x00008400ff067b82 */ /* 0x000e300000000a00 */
[----:B------:R-:W3:Y:S01]  /*0070*/  LDC R3, c[0x0][0x248] ;  /* 0x00009200ff037b82 */ /* 0x000ee20000000800 */
[----:B--2---:R-:W-:-:S07]  /*0080*/  UIMAD UR4, UR6, UR4, URZ ;  /* 0x00000004060472a4 */ /* 0x004fce000f8e023f */
[----:B------:R-:W2:Y:S01]  /*0090*/  LDC R193, c[0x0][0x248] ;  /* 0x00009200ffc17b82 */ /* 0x000ea20000000800 */
[----:B------:R-:W-:-:S07]  /*00a0*/  USHF.L.U32 UR6, UR4, 0x1, URZ ;  /* 0x0000000104067899 */ /* 0x000fce000800063f */
[----:B------:R-:W4:Y:S01]  /*00b0*/  LDC R2, c[0x0][0x248] ;  /* 0x00009200ff027b82 */ /* 0x000f220000000800 */
[----:B-1----:R-:W-:-:S05]  /*00c0*/  PRMT R0, R236, 0x6540, R232 ;  /* 0x00006540ec007816 */ /* 0x002fca00000000e8 */
[----:B------:R-:W-:Y:S01]  /*00d0*/  IMAD R0, R0, UR5, RZ ;  /* 0x0000000500007c24 */ /* 0x000fe2000f8e02ff */
[----:B------:R-:W-:Y:S01]  /*00e0*/  UIMAD.WIDE UR4, UR4, 0x2, URZ ;  /* 0x00000002040478a5 */ /* 0x000fe2000f8e023f */
[C---:B---3--:R-:W-:Y:S01]  /*00f0*/  IMAD R105, R3.reuse, 0x90, RZ ;  /* 0x0000009003697824 */ /* 0x048fe200078e02ff */
[----:B------:R-:W-:Y:S01]  /*0100*/  SHF.L.U32 R5, R3, 0x3, RZ ;  /* 0x0000000303057819 */ /* 0x000fe200000006ff */
[C---:B------:R-:W-:Y:S01]  /*0110*/  IMAD.SHL.U32 R123, R0.reuse, 0x2, RZ ;  /* 0x00000002007b7824 */ /* 0x040fe200078e00ff */
[----:B------:R-:W1:Y:S01]  /*0120*/  LDC R195, c[0x0][0x248] ;  /* 0x00009200ffc37b82 */ /* 0x000e620000000800 */
[----:B------:R-:W-:-:S03]  /*0130*/  IMAD.HI R0, R0, 0x2, RZ ;  /* 0x0000000200007827 */ /* 0x000fc600078e02ff */
[----:B0-----:R-:W-:Y:S01]  /*0140*/  IADD3 R122, P0, P1, R123, UR6, R6 ;  /* 0x000000067b7a7c10 */ /* 0x001fe2000f91e006 */
[C---:B------:R-:W-:Y:S01]  /*0150*/  IMAD R47, R3.reuse, 0x48, RZ ;  /* 0x00000048032f7824 */ /* 0x040fe200078e02ff */
[----:B------:R-:W-:Y:S01]  /*0160*/  ULDC.64 UR6, c[0x0][0x208] ;  /* 0x0000820000067ab9 */ /* 0x000fe20000000a00 */
[C---:B------:R-:W-:Y:S01]  /*0170*/  IMAD R13, R3.reuse, 0x50, RZ ;  /* 0x00000050030d7824 */ /* 0x040fe200078e02ff */
[----:B------:R-:W-:Y:S01]  /*0180*/  IADD3.X R123, R0, UR5, R7, P0, P1 ;  /* 0x00000005007b7c10 */ /* 0x000fe200087e2407 */
[----:B------:R-:W0:Y:S01]  /*0190*/  LDC R24, c[0x0][0x248] ;  /* 0x00009200ff187b82 */ /* 0x000e220000000800 */
[-C--:B------:R-:W-:Y:S02]  /*01a0*/  LEA R4, P0, R3, R122.reuse, 0x4 ;  /* 0x0000007a03047211 */ /* 0x080fe400078020ff */
[-C--:B------:R-:W-:Y:S01]  /*01b0*/  IADD3 R6, P1, R105, R122.reuse, RZ ;  /* 0x0000007a69067210 */ /* 0x080fe20007f3e0ff */
[----:B------:R-:W-:Y:S01]  /*01c0*/  IMAD R37, R3, 0x28, RZ ;  /* 0x0000002803257824 */ /* 0x000fe200078e02ff */
[-C--:B------:R-:W-:Y:S01]  /*01d0*/  LEA.HI.X.SX32 R5, R5, R123.reuse, 0x1, P0 ;  /* 0x0000007b05057211 */ /* 0x080fe200000f0eff */
[----:B------:R-:W-:Y:S01]  /*01e0*/  IMAD R81, R3, 0xa0, RZ ;  /* 0x000000a003517824 */ /* 0x000fe200078e02ff */
[-C--:B------:R-:W-:Y:S01]  /*01f0*/  LEA.HI.X.SX32 R7, R47, R123.reuse, 0x1, P1 ;  /* 0x0000007b2f077211 */ /* 0x080fe200008f0eff */
[----:B------:R-:W-:Y:S01]  /*0200*/  IMAD R11, R3, 0x30, RZ ;  /* 0x00000030030b7824 */ /* 0x000fe200078e02ff */
[-C--:B------:R-:W-:Y:S01]  /*0210*/  IADD3 R8, P0, R13, R122.reuse, RZ ;  /* 0x0000007a0d087210 */ /* 0x080fe20007f1e0ff */
[----:B------:R-:W-:Y:S01]  /*0220*/  IMAD R15, R3, 0x18, RZ ;  /* 0x00000018030f7824 */ /* 0x000fe200078e02ff */
[-C--:B------:R-:W-:Y:S01]  /*0230*/  IADD3 R12, P1, R81, R122.reuse, RZ ;  /* 0x0000007a510c7210 */ /* 0x080fe20007f3e0ff */
[----:B------:R3:W5:Y:S01]  /*0240*/  LDG.E.U16 R23, desc[UR6][R6.64] ;  /* 0x0000000606177981 */ /* 0x000762000c1e1500 */
[-C--:B------:R-:W-:Y:S01]  /*0250*/  LEA.HI.X.SX32 R9, R37, R123.reuse, 0x1, P0 ;  /* 0x0000007b25097211 */ /* 0x080fe200000f0eff */
[C---:B------:R-:W-:Y:S01]  /*0260*/  IMAD R17, R3.reuse, 0x60, RZ ;  /* 0x0000006003117824 */ /* 0x040fe200078e02ff */
[----:B------:R-:W0:Y:S01]  /*0270*/  LDC R26, c[0x0][0x248] ;  /* 0x00009200ff1a7b82 */ /* 0x000e220000000800 */
[----:B------:R-:W-:Y:S01]  /*0280*/  IMAD R101, R3, 0xc0, RZ ;  /* 0x000000c003657824 */ /* 0x000fe200078e02ff */
[-C--:B------:R-:W-:Y:S01]  /*0290*/  LEA.HI.X.SX32 R13, R13, R123.reuse, 0x1, P1 ;  /* 0x0000007b0d0d7211 */ /* 0x080fe200008f0eff */
[----:B------:R2:W5:Y:S01]  /*02a0*/  LDG.E.U16 R22, desc[UR6][R8.64] ;  /* 0x0000000608167981 */ /* 0x000562000c1e1500 */
[-C--:B---3--:R-:W-:Y:S01]  /*02b0*/  IADD3 R6, P0, R11, R122.reuse, RZ ;  /* 0x0000007a0b067210 */ /* 0x088fe20007f1e0ff */
[----:B------:R-:W-:Y:S01]  /*02c0*/  IMAD R103, R3, 0xb0, RZ ;  /* 0x000000b003677824 */ /* 0x000fe200078e02ff */
[-C--:B------:R-:W-:Y:S01]  /*02d0*/  IADD3 R10, P1, R17, R122.reuse, RZ ;  /* 0x0000007a110a7210 */ /* 0x080fe20007f3e0ff */
[----:B------:R-:W-:Y:S01]  /*02e0*/  IMAD R19, R3, 0x38, RZ ;  /* 0x0000003803137824 */ /* 0x000fe200078e02ff */
[-C--:B------:R-:W-:Y:S01]  /*02f0*/  LEA.HI.X.SX32 R7, R15, R123.reuse, 0x1, P0 ;  /* 0x0000007b0f077211 */ /* 0x080fe200000f0eff */
[----:B------:R3:W5:Y:S01]  /*0300*/  LDG.E.U16 R163, desc[UR6][R4.64] ;  /* 0x0000000604a37981 */ /* 0x000762000c1e1500 */
[-C--:B--2---:R-:W-:Y:S01]  /*0310*/  IADD3 R8, P0, R101, R122.reuse, RZ ;  /* 0x0000007a65087210 */ /* 0x084fe20007f1e0ff */
[----:B------:R-:W-:Y:S01]  /*0320*/  IMAD R49, R3, 0x58, RZ ;  /* 0x0000005803317824 */ /* 0x000fe200078e02ff */
[-C--:B------:R-:W-:Y:S01]  /*0330*/  LEA.HI.X.SX32 R11, R11, R123.reuse, 0x1, P1 ;  /* 0x0000007b0b0b7211 */ /* 0x080fe200008f0eff */
[----:B------:R-:W-:Y:S01]  /*0340*/  IMAD R95, R3, 0xd0, RZ ;  /* 0x000000d0035f7824 */ /* 0x000fe200078e02ff */
[-C--:B------:R-:W-:Y:S01]  /*0350*/  LEA.HI.X.SX32 R9, R17, R123.reuse, 0x1, P0 ;  /* 0x0000007b11097211 */ /* 0x080fe200000f0eff */
[----:B------:R-:W-:Y:S01]  /*0360*/  IMAD R191, R3, 0x1c, RZ ;  /* 0x0000001c03bf7824 */ /* 0x000fe200078e02ff */
[-C--:B------:R-:W-:Y:S01]  /*0370*/  IADD3 R62, P0, R19, R122.reuse, RZ ;  /* 0x0000007a133e7210 */ /* 0x080fe20007f1e0ff */
[----:B------:R-:W-:Y:S01]  /*0380*/  IMAD R85, R3, 0xe0, RZ ;  /* 0x000000e003557824 */ /* 0x000fe200078e02ff */
[----:B------:R2:W5:Y:S01]  /*0390*/  LDG.E.U16 R41, desc[UR6][R12.64] ;  /* 0x000000060c297981 */ /* 0x000562000c1e1500 */
[-C--:B---3--:R-:W-:Y:S01]  /*03a0*/  IADD3 R4, P2, R103, R122.reuse, RZ ;  /* 0x0000007a67047210 */ /* 0x088fe20007f5e0ff */
[----:B------:R-:W-:Y:S01]  /*03b0*/  IMAD R21, R3, 0x70, RZ ;  /* 0x0000007003157824 */ /* 0x000fe200078e02ff */
[-C--:B------:R-:W-:Y:S01]  /*03c0*/  LEA.HI.X.SX32 R63, R191, R123.reuse, 0x1, P0 ;  /* 0x0000007bbf3f7211 */ /* 0x080fe200000f0eff */
[----:B------:R3:W5:Y:S01]  /*03d0*/  LDG.E.U16 R27, desc[UR6][R10.64] ;  /* 0x000000060a1b7981 */ /* 0x000762000c1e1500 */
[----:B------:R-:W-:Y:S01]  /*03e0*/  IMAD R55, R3, 0x68, RZ ;  /* 0x0000006803377824 */ /* 0x000fe200078e02ff */
[----:B------:R-:W-:Y:S01]  /*03f0*/  LEA.HI.X.SX32 R5, R49, R123, 0x1, P2 ;  /* 0x0000007b31057211 */ /* 0x000fe200010f0eff */
[----:B------:R-:W-:Y:S01]  /*0400*/  IMAD R109, R3, 0xf0, RZ ;  /* 0x000000f0036d7824 */ /* 0x000fe200078e02ff */
[----:B------:R4:W5:Y:S01]  /*0410*/  LDG.E.U16 R137, desc[UR6][R6.64] ;  /* 0x0000000606897981 */ /* 0x000962000c1e1500 */
[-C--:B------:R-:W-:Y:S01]  /*0420*/  IADD3 R16, P2, R85, R122.reuse, RZ ;  /* 0x0000007a55107210 */ /* 0x080fe20007f5e0ff */
[----:B------:R-:W0:Y:S01]  /*0430*/  LDC R44, c[0x0][0x248] ;  /* 0x00009200ff2c7b82 */ /* 0x000e220000000800 */
[----:B--2---:R-:W-:Y:S01]  /*0440*/  IADD3 R12, P1, R95, R122, RZ ;  /* 0x0000007a5f0c7210 */ /* 0x004fe20007f3e0ff */
[----:B------:R2:W5:Y:S01]  /*0450*/  LDG.E.U16 R25, desc[UR6][R8.64] ;  /* 0x0000000608197981 */ /* 0x000562000c1e1500 */
[----:B---3--:R-:W-:-:S02]  /*0460*/  IMAD R11, R3, 0x78, RZ ;  /* 0x00000078030b7824 */ /* 0x008fc400078e02ff */
[-C--:B------:R-:W-:Y:S01]  /*0470*/  LEA.HI.X.SX32 R13, R55, R123.reuse, 0x1, P1 ;  /* 0x0000007b370d7211 */ /* 0x080fe200008f0eff */
[----:B------:R-:W-:Y:S01]  /*0480*/  IMAD R192, R3, 0x3c, RZ ;  /* 0x0000003c03c07824 */ /* 0x000fe200078e02ff */
[----:B------:R-:W3:Y:S01]  /*0490*/  LDG.E.U16 R62, desc[UR6][R62.64] ;  /* 0x000000063e3e7981 */ /* 0x000ee2000c1e1500 */
[-C--:B----4-:R-:W-:Y:S01]  /*04a0*/  IADD3 R6, P0, R21, R122.reuse, RZ ;  /* 0x0000007a15067210 */ /* 0x090fe20007f1e0ff */
[----:B------:R-:W-:Y:S01]  /*04b0*/  IMAD R51, R3, 0xb8, RZ ;  /* 0x000000b803337824 */ /* 0x000fe200078e02ff */
[-C--:B------:R-:W-:Y:S01]  /*04c0*/  LEA.HI.X.SX32 R17, R21, R123.reuse, 0x1, P2 ;  /* 0x0000007b15117211 */ /* 0x080fe200010f0eff */
[----:B------:R-:W-:Y:S01]  /*04d0*/  IMAD R83, R3, 0xf8, RZ ;  /* 0x000000f803537824 */ /* 0x000fe200078e02ff */
[-C--:B--2---:R-:W-:Y:S01]  /*04e0*/  IADD3 R8, P1, R11, R122.reuse, RZ ;  /* 0x0000007a0b087210 */ /* 0x084fe20007f3e0ff */
[----:B------:R-:W-:Y:S01]  /*04f0*/  IMAD R196, R3, 0x5c, RZ ;  /* 0x0000005c03c47824 */ /* 0x000fe200078e02ff */
[-C--:B------:R-:W-:Y:S01]  /*0500*/  LEA.HI.X.SX32 R7, R19, R123.reuse, 0x1, P0 ;  /* 0x0000007b13077211 */ /* 0x080fe200000f0eff */
[----:B------:R-:W-:Y:S01]  /*0510*/  IMAD R199, R3, 0x7c, RZ ;  /* 0x0000007c03c77824 */ /* 0x000fe200078e02ff */
[-C--:B------:R-:W-:Y:S01]  /*0520*/  IADD3 R10, P2, R109, R122.reuse, RZ ;  /* 0x0000007a6d0a7210 */ /* 0x080fe20007f5e0ff */
[----:B------:R-:W-:Y:S01]  /*0530*/  IMAD R33, R3, 0x12, RZ ;  /* 0x0000001203217824 */ /* 0x000fe200078e02ff */
[-C--:B------:R-:W-:Y:S01]  /*0540*/  LEA.HI.X.SX32 R9, R192, R123.reuse, 0x1, P1 ;  /* 0x0000007bc0097211 */ /* 0x080fe200008f0eff */
[----:B------:R2:W4:Y:S01]  /*0550*/  LDG.E.U16 R108, desc[UR6][R6.64] ;  /* 0x00000006066c7981 */ /* 0x000522000c1e1500 */
[-C--:B------:R-:W-:Y:S01]  /*0560*/  IADD3 R56, P0, R51, R122.reuse, RZ ;  /* 0x0000007a33387210 */ /* 0x080fe20007f1e0ff */
[----:B------:R-:W-:Y:S01]  /*0570*/  IMAD R35, R3, 0x22, RZ ;  /* 0x0000002203237824 */ /* 0x000fe200078e02ff */
[-C--:B------:R-:W-:Y:S01]  /*0580*/  LEA.HI.X.SX32 R11, R11, R123.reuse, 0x1, P2 ;  /* 0x0000007b0b0b7211 */ /* 0x080fe200010f0eff */
[C---:B------:R-:W-:Y:S01]  /*0590*/  IMAD R39, R3.reuse, 0x32, RZ ;  /* 0x0000003203277824 */ /* 0x040fe200078e02ff */
[----:B------:R1:W3:Y:S01]  /*05a0*/  LDG.E.U16 R45, desc[UR6][R12.64] ;  /* 0x000000060c2d7981 */ /* 0x0002e2000c1e1500 */
[----:B------:R-:W-:Y:S01]  /*05b0*/  LEA.HI.X.SX32 R57, R196, R123, 0x1, P0 ;  /* 0x0000007bc4397211 */ /* 0x000fe200000f0eff */
[----:B------:R-:W-:Y:S01]  /*05c0*/  IMAD R19, R3, 0x19, RZ ;  /* 0x0000001903137824 */ /* 0x000fe200078e02ff */
[----:B------:R-:W0:Y:S01]  /*05d0*/  LDC R52, c[0x0][0x248] ;  /* 0x00009200ff347b82 */ /* 0x000e220000000800 */
[----:B------:R1:W4:Y:S01]  /*05e0*/  LDG.E.U16 R0, desc[UR6][R16.64] ;  /* 0x0000000610007981 */ /* 0x000322000c1e1500 */
[----:B--2---:R-:W-:-:S03]  /*05f0*/  IADD3 R6, P2, R83, R122, RZ ;  /* 0x0000007a53067210 */ /* 0x004fc60007f5e0ff */
[----:B------:R2:W4:Y:S01]  /*0600*/  LDG.E.U16 R59, desc[UR6][R8.64] ;  /* 0x00000006083b7981 */ /* 0x000522000c1e1500 */
[----:B------:R-:W-:Y:S01]  /*0610*/  LEA.HI.X.SX32 R7, R199, R123, 0x1, P2 ;  /* 0x0000007bc7077211 */ /* 0x000fe200010f0eff */
[----:B-1----:R-:W-:Y:S01]  /*0620*/  IMAD R13, R3, 0x9, RZ ;  /* 0x00000009030d7824 */ /* 0x002fe200078e02ff */
[-C--:B------:R-:W-:Y:S01]  /*0630*/  IADD3 R12, P2, R39, R122.reuse, RZ ;  /* 0x0000007a270c7210 */ /* 0x080fe20007f5e0ff */
[----:B------:R1:W4:Y:S01]  /*0640*/  LDG.E.U16 R50, desc[UR6][R10.64] ;  /* 0x000000060a327981 */ /* 0x000322000c1e1500 */
[----:B------:R-:W0:Y:S01]  /*0650*/  LDC R82, c[0x0][0x248] ;  /* 0x00009200ff527b82 */ /* 0x000e220000000800 */
[C---:B------:R-:W-:Y:S02]  /*0660*/  IMAD R17, R3.reuse, 0x11, RZ ;  /* 0x0000001103117824 */ /* 0x040fe400078e02ff */
[----:B------:R-:W-:Y:S01]  /*0670*/  IMAD R43, R3, 0x42, RZ ;  /* 0x00000042032b7824 */ /* 0x000fe200078e02ff */
[----:B------:R1:W4:Y:S01]  /*0680*/  LDG.E.U16 R53, desc[UR6][R6.64] ;  /* 0x0000000606357981 */ /* 0x000322000c1e1500 */
[----:B--2---:R-:W-:Y:S01]  /*0690*/  IADD3 R8, P0, R33, R122, RZ ;  /* 0x0000007a21087210 */ /* 0x004fe20007f1e0ff */
[----:B------:R-:W-:-:S02]  /*06a0*/  IMAD R63, R3, 0x52, RZ ;  /* 0x00000052033f7824 */ /* 0x000fc400078e02ff */
[----:B------:R-:W-:Y:S01]  /*06b0*/  IMAD R65, R3, 0x62, RZ ;  /* 0x0000006203417824 */ /* 0x000fe200078e02ff */
[-C--:B-1----:R-:W-:Y:S01]  /*06c0*/  IADD3 R10, P1, R35, R122.reuse, RZ ;  /* 0x0000007a230a7210 */ /* 0x082fe20007f3e0ff */
[----:B------:R-:W-:Y:S01]  /*06d0*/  IMAD R21, R3, 0x31, RZ ;  /* 0x0000003103157824 */ /* 0x000fe200078e02ff */
[-C--:B------:R-:W-:Y:S01]  /*06e0*/  LEA.HI.X.SX32 R9, R13, R123.reuse, 0x1, P0 ;  /* 0x0000007b0d097211 */ /* 0x080fe200000f0eff */
[----:B------:R-:W-:Y:S01]  /*06f0*/  IMAD R107, R3, 0x82, RZ ;  /* 0x00000082036b7824 */ /* 0x000fe200078e02ff */
[-C--:B------:R-:W-:Y:S01]  /*0700*/  LEA.HI.X.SX32 R11, R17, R123.reuse, 0x1, P1 ;  /* 0x0000007b110b7211 */ /* 0x080fe200008f0eff */
[----:B------:R-:W-:Y:S01]  /*0710*/  IMAD R17, R3, 0x21, RZ ;  /* 0x0000002103117824 */ /* 0x000fe200078e02ff */
[-C--:B------:R-:W-:Y:S01]  /*0720*/  LEA.HI.X.SX32 R13, R19, R123.reuse, 0x1, P2 ;  /* 0x0000007b130d7211 */ /* 0x080fe200010f0eff */
[----:B------:R-:W-:Y:S01]  /*0730*/  IMAD R7, R3, 0x72, RZ ;  /* 0x0000007203077824 */ /* 0x000fe200078e02ff */
[-C--:B------:R-:W-:Y:S01]  /*0740*/  IADD3 R120, P0, R43, R122.reuse, RZ ;  /* 0x0000007a2b787210 */ /* 0x080fe20007f1e0ff */
[----:B------:R1:W2:Y:S01]  /*0750*/  LDG.E.U16 R161, desc[UR6][R8.64] ;  /* 0x0000000608a17981 */ /* 0x0002a2000c1e1500 */
[----:B------:R-:W-:Y:S01]  /*0760*/  IMAD R19, R3, 0x29, RZ ;  /* 0x0000002903137824 */ /* 0x000fe200078e02ff */
[----:B------:R-:W0:Y:S01]  /*0770*/  LDC R94, c[0x0][0x248] ;  /* 0x00009200ff5e7b82 */ /* 0x000e220000000800 */
[----:B------:R-:W-:Y:S01]  /*0780*/  LEA.HI.X.SX32 R121, R17, R123, 0x1, P0 ;  /* 0x0000007b11797211 */ /* 0x000fe200000f0eff */
[----:B------:R1:W2:Y:S04]  /*0790*/  LDG.E.U16 R135, desc[UR6][R12.64] ;  /* 0x000000060c877981 */ /* 0x0002a8000c1e1500 */
[----:B------:R1:W2:Y:S02]  /*07a0*/  LDG.E.U16 R149, desc[UR6][R10.64] ;  /* 0x000000060a957981 */ /* 0x0002a4000c1e1500 */
[-C--:B-1----:R-:W-:Y:S01]  /*07b0*/  IADD3 R8, P1, R63, R122.reuse, RZ ;  /* 0x0000007a3f087210 */ /* 0x082fe20007f3e0ff */
[C---:B------:R-:W-:Y:S01]  /*07c0*/  IMAD R17, R3.reuse, 0x41, RZ ;  /* 0x0000004103117824 */ /* 0x040fe200078e02ff */
[----:B------:R-:W2:Y:S01]  /*07d0*/  LDG.E.U16 R56, desc[UR6][R56.64] ;  /* 0x0000000638387981 */ /* 0x000ea2000c1e1500 */
[----:B------:R-:W1:Y:S01]  /*07e0*/  LDC R84, c[0x0][0x248] ;  /* 0x00009200ff547b82 */ /* 0x000e620000000800 */
[----:B------:R-:W-:Y:S01]  /*07f0*/  IMAD R13, R3, 0x39, RZ ;  /* 0x00000039030d7824 */ /* 0x000fe200078e02ff */
[-C--:B------:R-:W-:Y:S01]  /*0800*/  IADD3 R12, P0, R7, R122.reuse, RZ ;  /* 0x0000007a070c7210 */ /* 0x080fe20007f1e0ff */
[----:B------:R-:W-:Y:S01]  /*0810*/  IMAD R138, R3, 0x92, RZ ;  /* 0x00000092038a7824 */ /* 0x000fe200078e02ff */
[----:B------:R-:W2:Y:S01]  /*0820*/  LDG.E.U16 R120, desc[UR6][R120.64] ;  /* 0x0000000678787981 */ /* 0x000ea2000c1e1500 */
[----:B------:R-:W-:-:S02]  /*0830*/  IADD3 R10, P2, R65, R122, RZ ;  /* 0x0000007a410a7210 */ /* 0x000fc40007f5e0ff */
[-C--:B------:R-:W-:Y:S01]  /*0840*/  LEA.HI.X.SX32 R9, R19, R123.reuse, 0x1, P1 ;  /* 0x0000007b13097211 */ /* 0x080fe200008f0eff */
[----:B------:R-:W-:Y:S01]  /*0850*/  IMAD R106, R3, 0xa2, RZ ;  /* 0x000000a2036a7824 */ /* 0x000fe200078e02ff */
[-C--:B------:R-:W-:Y:S01]  /*0860*/  LEA.HI.X.SX32 R13, R13, R123.reuse, 0x1, P0 ;  /* 0x0000007b0d0d7211 */ /* 0x080fe200000f0eff */
[----:B------:R-:W-:Y:S01]  /*0870*/  IMAD R130, R3, 0xb2, RZ ;  /* 0x000000b203827824 */ /* 0x000fe200078e02ff */
[-C--:B------:R-:W-:Y:S01]  /*0880*/  LEA.HI.X.SX32 R11, R21, R123.reuse, 0x1, P2 ;  /* 0x0000007b150b7211 */ /* 0x080fe200010f0eff */
[----:B------:R0:W2:Y:S01]  /*0890*/  LDG.E.U16 R119, desc[UR6][R8.64] ;  /* 0x0000000608777981 */ /* 0x0000a2000c1e1500 */
[-C--:B------:R-:W-:Y:S01]  /*08a0*/  IADD3 R16, P0, R107, R122.reuse, RZ ;  /* 0x0000007a6b107210 */ /* 0x080fe20007f1e0ff */
[C---:B------:R-:W-:Y:S01]  /*08b0*/  IMAD R19, R3.reuse, 0x49, RZ ;  /* 0x0000004903137824 */ /* 0x040fe200078e02ff */
[----:B------:R-:W1:Y:S01]  /*08c0*/  LDC R100, c[0x0][0x248] ;  /* 0x00009200ff647b82 */ /* 0x000e620000000800 */
[----:B------:R0:W2:Y:S01]  /*08d0*/  LDG.E.U16 R117, desc[UR6][R12.64] ;  /* 0x000000060c757981 */ /* 0x0000a2000c1e1500 */
[----:B------:R-:W-:Y:S01]  /*08e0*/  IMAD R21, R3, 0x51, RZ ;  /* 0x0000005103157824 */ /* 0x000fe200078e02ff */
[----:B------:R-:W-:Y:S01]  /*08f0*/  LEA.HI.X.SX32 R17, R17, R123, 0x1, P0 ;  /* 0x0000007b11117211 */ /* 0x000fe200000f0eff */
[C---:B------:R-:W-:Y:S01]  /*0900*/  IMAD R131, R3.reuse, 0xc2, RZ ;  /* 0x000000c203837824 */ /* 0x040fe200078e02ff */
[----:B------:R0:W2:Y:S02]  /*0910*/  LDG.E.U16 R118, desc[UR6][R10.64] ;  /* 0x000000060a767981 */ /* 0x0000a4000c1e1500 */
[-C--:B0-----:R-:W-:Y:S01]  /*0920*/  IADD3 R8, P1, R138, R122.reuse, RZ ;  /* 0x0000007a8a087210 */ /* 0x081fe20007f3e0ff */
[C---:B------:R-:W-:Y:S01]  /*0930*/  IMAD R126, R3.reuse, 0xd2, RZ ;  /* 0x000000d2037e7824 */ /* 0x040fe200078e02ff */
[----:B------:R0:W2:Y:S01]  /*0940*/  LDG.E.U16 R116, desc[UR6][R16.64] ;  /* 0x0000000610747981 */ /* 0x0000a2000c1e1500 */
[----:B------:R-:W1:Y:S01]  /*0950*/  LDC R102, c[0x0][0x248] ;  /* 0x00009200ff667b82 */ /* 0x000e620000000800 */
[C---:B------:R-:W-:Y:S01]  /*0960*/  IMAD R13, R3.reuse, 0x59, RZ ;  /* 0x00000059030d7824 */ /* 0x040fe200078e02ff */
[-C--:B------:R-:W-:Y:S01]  /*0970*/  IADD3 R12, P0, R130, R122.reuse, RZ ;  /* 0x0000007a820c7210 */ /* 0x080fe20007f1e0ff */
[----:B------:R-:W-:Y:S01]  /*0980*/  IMAD R124, R3, 0xe2, RZ ;  /* 0x000000e2037c7824 */ /* 0x000fe200078e02ff */
[----:B------:R0:W5:Y:S01]  /*0990*/  LDG.E.U16 R5, desc[UR6][R4.64] ;  /* 0x0000000604057981 */ /* 0x000162000c1e1500 */
[----:B------:R-:W-:-:S02]  /*09a0*/  IADD3 R10, P2, R106, R122, RZ ;  /* 0x0000007a6a0a7210 */ /* 0x000fc40007f5e0ff */
[-C--:B------:R-:W-:Y:S01]  /*09b0*/  LEA.HI.X.SX32 R9, R19, R123.reuse, 0x1, P1 ;  /* 0x0000007b13097211 */ /* 0x080fe200008f0eff */
[----:B------:R-:W-:Y:S01]  /*09c0*/  IMAD R19, R3, 0x61, RZ ;  /* 0x0000006103137824 */ /* 0x000fe200078e02ff */
[-C--:B------:R-:W-:Y:S01]  /*09d0*/  LEA.HI.X.SX32 R11, R21, R123.reuse, 0x1, P2 ;  /* 0x0000007b150b7211 */ /* 0x080fe200010f0eff */
[----:B------:R-:W-:Y:S01]  /*09e0*/  IMAD R29, R3, 0x71, RZ ;  /* 0x00000071031d7824 */ /* 0x000fe200078e02ff */
[-C--:B------:R-:W-:Y:S01]  /*09f0*/  LEA.HI.X.SX32 R13, R13, R123.reuse, 0x1, P0 ;  /* 0x0000007b0d0d7211 */ /* 0x080fe200000f0eff */
[----:B------:R-:W-:Y:S01]  /*0a00*/  IMAD R127, R3, 0xf2, RZ ;  /* 0x000000f2037f7824 */ /* 0x000fe200078e02ff */
[-C--:B------:R-:W-:Y:S01]  /*0a10*/  IADD3 R18, P0, R131, R122.reuse, RZ ;  /* 0x0000007a83127210 */ /* 0x080fe20007f1e0ff */
[C---:B------:R-:W-:Y:S01]  /*0a20*/  IMAD R21, R3.reuse, 0x69, RZ ;  /* 0x0000006903157824 */ /* 0x040fe200078e02ff */
[----:B------:R0:W2:Y:S02]  /*0a30*/  LDG.E.U16 R114, desc[UR6][R10.64] ;  /* 0x000000060a727981 */ /* 0x0000a4000c1e1500 */
[-C--:B0-----:R-:W-:Y:S01]  /*0a40*/  IADD3 R16, P1, R126, R122.reuse, RZ ;  /* 0x0000007a7e107210 */ /* 0x081fe20007f3e0ff */
[----:B------:R-:W-:Y:S01]  /*0a50*/  IMAD R31, R3, 0xa, RZ ;  /* 0x0000000a031f7824 */ /* 0x000fe200078e02ff */
[-C--:B------:R-:W-:Y:S01]  /*0a60*/  LEA.HI.X.SX32 R19, R19, R123.reuse, 0x1, P0 ;  /* 0x0000007b13137211 */ /* 0x080fe200000f0eff */
[----:B------:R0:W2:Y:S01]  /*0a70*/  LDG.E.U16 R115, desc[UR6][R8.64] ;  /* 0x0000000608737981 */ /* 0x0000a2000c1e1500 */
[-C--:B------:R-:W-:Y:S01]  /*0a80*/  IADD3 R20, P0, R124, R122.reuse, RZ ;  /* 0x0000007a7c147210 */ /* 0x080fe20007f1e0ff */
[----:B------:R-:W-:Y:S01]  /*0a90*/  IMAD R79, R3, 0xa8, RZ ;  /* 0x000000a8034f7824 */ /* 0x000fe200078e02ff */
[-C--:B------:R-:W-:Y:S01]  /*0aa0*/  LEA.HI.X.SX32 R17, R21, R123.reuse, 0x1, P1 ;  /* 0x0000007b15117211 */ /* 0x080fe200008f0eff */
[----:B------:R0:W2:Y:S01]  /*0ab0*/  LDG.E.U16 R113, desc[UR6][R12.64] ;  /* 0x000000060c717981 */ /* 0x0000a2000c1e1500 */
[C---:B------:R-:W-:Y:S01]  /*0ac0*/  IMAD R77, R3.reuse, 0xc8, RZ ;  /* 0x000000c8034d7824 */ /* 0x040fe200078e02ff */
[----:B------:R-:W1:Y:S01]  /*0ad0*/  LDC R4, c[0x0][0x248] ;  /* 0x00009200ff047b82 */ /* 0x000e620000000800 */
[----:B------:R-:W-:Y:S01]  /*0ae0*/  IMAD.SHL.U32 R11, R3, 0x2, RZ ;  /* 0x00000002030b7824 */ /* 0x000fe200078e00ff */
[----:B------:R-:W-:Y:S01]  /*0af0*/  IADD3 R28, P2, R127, R122, RZ ;  /* 0x0000007a7f1c7210 */ /* 0x000fe20007f5e0ff */
[----:B------:R0:W2:Y:S02]  /*0b00*/  LDG.E.U16 R112, desc[UR6][R18.64] ;  /* 0x0000000612707981 */ /* 0x0000a4000c1e1500 */
[----:B0-----:R-:W-:Y:S01]  /*0b10*/  IMAD R9, R3, 0x79, RZ ;  /* 0x0000007903097824 */ /* 0x001fe200078e02ff */
[----:B------:R-:W-:-:S02]  /*0b20*/  LEA.HI.X.SX32 R21, R29, R123, 0x1, P0 ;  /* 0x0000007b1d157211 */ /* 0x000fc400000f0eff */
[-C--:B------:R-:W-:Y:S01]  /*0b30*/  IADD3 R8, P0, R11, R122.reuse, RZ ;  /* 0x0000007a0b087210 */ /* 0x080fe20007f1e0ff */
[----:B------:R-:W-:Y:S01]  /*0b40*/  IMAD R13, R3, 0x5, RZ ;  /* 0x00000005030d7824 */ /* 0x000fe200078e02ff */
[-C--:B------:R-:W-:Y:S01]  /*0b50*/  LEA.HI.X.SX32 R29, R9, R123.reuse, 0x1, P2 ;  /* 0x0000007b091d7211 */ /* 0x080fe200010f0eff */
[----:B------:R0:W2:Y:S01]  /*0b60*/  LDG.E.U16 R111, desc[UR6][R16.64] ;  /* 0x00000006106f7981 */ /* 0x0000a2000c1e1500 */
[CC--:B------:R-:W-:Y:S01]  /*0b70*/  LEA.HI.X.SX32 R9, R3.reuse, R123.reuse, 0x1, P0 ;  /* 0x0000007b03097211 */ /* 0x0c0fe200000f0eff */
[----:B------:R-:W3:Y:S01]  /*0b80*/  LDC R104, c[0x0][0x248] ;  /* 0x00009200ff687b82 */ /* 0x000ee20000000800 */
[CC--:B------:R-:W-:Y:S01]  /*0b90*/  LEA R10, P1, R3.reuse, R122.reuse, 0x2 ;  /* 0x0000007a030a7211 */ /* 0x0c0fe200078210ff */
[----:B------:R-:W-:Y:S01]  /*0ba0*/  IMAD R19, R3, 0x14, RZ ;  /* 0x0000001403137824 */ /* 0x000fe200078e02ff */
[----:B------:R-:W-:Y:S01]  /*0bb0*/  IADD3 R12, P0, R31, R122, RZ ;  /* 0x0000007a1f0c7210 */ /* 0x000fe20007f1e0ff */
[----:B------:R0:W2:Y:S01]  /*0bc0*/  LDG.E.U16 R87, desc[UR6][R20.64] ;  /* 0x0000000614577981 */ /* 0x0000a2000c1e1500 */
[----:B------:R-:W-:-:S02]  /*0bd0*/  LEA.HI.X.SX32 R11, R11, R123, 0x1, P1 ;  /* 0x0000007b0b0b7211 */ /* 0x000fc400008f0eff */
[----:B------:R-:W-:Y:S01]  /*0be0*/  LEA.HI.X.SX32 R13, R13, R123, 0x1, P0 ;  /* 0x0000007b0d0d7211 */ /* 0x000fe200000f0eff */
[----:B------:R0:W2:Y:S02]  /*0bf0*/  LDG.E.U16 R110, desc[UR6][R28.64] ;  /* 0x000000061c6e7981 */ /* 0x0000a4000c1e1500 */
[-C--:B0-----:R-:W-:Y:S01]  /*0c00*/  IADD3 R16, P1, R19, R122.reuse, RZ ;  /* 0x0000007a13107210 */ /* 0x081fe20007f3e0ff */
[----:B------:R-:W0:Y:S01]  /*0c10*/  LDC R150, c[0x0][0x248] ;  /* 0x00009200ff967b82 */ /* 0x000e220000000800 */
[----:B------:R1:W2:Y:S01]  /*0c20*/  LDG.E.U16 R167, desc[UR6][R12.64] ;  /* 0x000000060ca77981 */ /* 0x0002a2000c1e1500 */
[----:B------:R-:W-:-:S03]  /*0c30*/  IADD3 R20, P2, R37, R122, RZ ;  /* 0x0000007a25147210 */ /* 0x000fc60007f5e0ff */
[----:B------:R1:W2:Y:S01]  /*0c40*/  LDG.E.U16 R173, desc[UR6][R10.64] ;  /* 0x000000060aad7981 */ /* 0x0002a2000c1e1500 */
[----:B------:R-:W-:Y:S01]  /*0c50*/  IMAD R29, R3, 0x24, RZ ;  /* 0x00000024031d7824 */ /* 0x000fe200078e02ff */
[-C--:B------:R-:W-:Y:S02]  /*0c60*/  LEA.HI.X.SX32 R17, R31, R123.reuse, 0x1, P1 ;  /* 0x0000007b1f117211 */ /* 0x080fe400008f0eff */
[----:B------:R1:W2:Y:S01]  /*0c70*/  LDG.E.U16 R175, desc[UR6][R8.64] ;  /* 0x0000000608af7981 */ /* 0x0002a2000c1e1500 */
[-C--:B------:R-:W-:Y:S01]  /*0c80*/  LEA.HI.X.SX32 R21, R19, R123.reuse, 0x1, P2 ;  /* 0x0000007b13157211 */ /* 0x080fe200010f0eff */
[----:B-1----:R-:W-:Y:S01]  /*0c90*/  IMAD R13, R3, 0x34, RZ ;  /* 0x00000034030d7824 */ /* 0x002fe200078e02ff */
[-C--:B------:R-:W-:Y:S01]  /*0ca0*/  IADD3 R18, P0, R29, R122.reuse, RZ ;  /* 0x0000007a1d127210 */ /* 0x080fe20007f1e0ff */
[----:B------:R-:W-:Y:S01]  /*0cb0*/  IMAD R128, R3, 0x8a, RZ ;  /* 0x0000008a03807824 */ /* 0x000fe200078e02ff */
[-C--:B------:R-:W-:Y:S01]  /*0cc0*/  IADD3 R28, P1, R47, R122.reuse, RZ ;  /* 0x0000007a2f1c7210 */ /* 0x080fe20007f3e0ff */
[----:B------:R-:W-:Y:S01]  /*0cd0*/  IMAD R11, R3, 0x1a, RZ ;  /* 0x0000001a030b7824 */ /* 0x000fe200078e02ff */
[-C--:B------:R-:W-:Y:S01]  /*0ce0*/  LEA.HI.X.SX32 R19, R33, R123.reuse, 0x1, P0 ;  /* 0x0000007b21137211 */ /* 0x080fe200000f0eff */
[----:B------:R1:W2:Y:S01]  /*0cf0*/  LDG.E.U16 R143, desc[UR6][R20.64] ;  /* 0x00000006148f7981 */ /* 0x0002a2000c1e1500 */
[-C--:B------:R-:W-:Y:S01]  /*0d00*/  LEA.HI.X.SX32 R29, R29, R123.reuse, 0x1, P1 ;  /* 0x0000007b1d1d7211 */ /* 0x080fe200008f0eff */
[----:B------:R-:W0:Y:S01]  /*0d10*/  LDC R152, c[0x0][0x248] ;  /* 0x00009200ff987b82 */ /* 0x000e220000000800 */
[-C--:B------:R-:W-:Y:S01]  /*0d20*/  IADD3 R10, P1, R13, R122.reuse, RZ ;  /* 0x0000007a0d0a7210 */ /* 0x080fe20007f3e0ff */
[----:B------:R-:W-:Y:S01]  /*0d30*/  IMAD R9, R3, 0xd, RZ ;  /* 0x0000000d03097824 */ /* 0x000fe200078e02ff */
[-C--:B------:R-:W-:Y:S01]  /*0d40*/  IADD3 R8, P0, R11, R122.reuse, RZ ;  /* 0x0000007a0b087210 */ /* 0x080fe20007f1e0ff */
[----:B------:R1:W2:Y:S02]  /*0d50*/  LDG.E.U16 R147, desc[UR6][R18.64] ;  /* 0x0000000612937981 */ /* 0x0002a4000c1e1500 */
[----:B-1----:R-:W-:Y:S01]  /*0d60*/  IMAD R21, R3, 0x88, RZ ;  /* 0x0000008803157824 */ /* 0x002fe200078e02ff */
[-C--:B------:R-:W-:Y:S01]  /*0d70*/  LEA.HI.X.SX32 R11, R11, R123.reuse, 0x1, P1 ;  /* 0x0000007b0b0b7211 */ /* 0x080fe200008f0eff */
[----:B------:R-:W-:Y:S01]  /*0d80*/  IMAD R31, R3, 0x44, RZ ;  /* 0x00000044031f7824 */ /* 0x000fe200078e02ff */
[----:B------:R1:W2:Y:S01]  /*0d90*/  LDG.E.U16 R159, desc[UR6][R16.64] ;  /* 0x00000006109f7981 */ /* 0x0002a2000c1e1500 */
[-C--:B------:R-:W-:Y:S01]  /*0da0*/  LEA.HI.X.SX32 R9, R9, R123.reuse, 0x1, P0 ;  /* 0x0000007b09097211 */ /* 0x080fe200000f0eff */
[----:B------:R-:W-:Y:S01]  /*0db0*/  IMAD R33, R3, 0x64, RZ ;  /* 0x0000006403217824 */ /* 0x000fe200078e02ff */
[-C--:B------:R-:W-:Y:S01]  /*0dc0*/  IADD3 R18, P1, R21, R122.reuse, RZ ;  /* 0x0000007a15127210 */ /* 0x080fe20007f3e0ff */
[----:B------:R1:W2:Y:S01]  /*0dd0*/  LDG.E.U16 R61, desc[UR6][R28.64] ;  /* 0x000000061c3d7981 */ /* 0x0002a2000c1e1500 */
[-C--:B------:R-:W-:Y:S01]  /*0de0*/  IADD3 R12, P0, R31, R122.reuse, RZ ;  /* 0x0000007a1f0c7210 */ /* 0x080fe20007f1e0ff */
[----:B------:R-:W-:Y:S01]  /*0df0*/  IMAD R125, R3, 0x9a, RZ ;  /* 0x0000009a037d7824 */ /* 0x000fe200078e02ff */
[-C--:B------:R-:W-:Y:S01]  /*0e00*/  LEA.HI.X.SX32 R19, R31, R123.reuse, 0x1, P1 ;  /* 0x0000007b1f137211 */ /* 0x080fe200008f0eff */
[----:B------:R-:W-:Y:S01]  /*0e10*/  IMAD R31, R3, 0x54, RZ ;  /* 0x00000054031f7824 */ /* 0x000fe200078e02ff */
[----:B------:R1:W2:Y:S02]  /*0e20*/  LDG.E.U16 R153, desc[UR6][R8.64] ;  /* 0x0000000608997981 */ /* 0x0002a4000c1e1500 */
[----:B-1----:R-:W-:Y:S01]  /*0e30*/  IADD3 R16, P2, R55, R122, RZ ;  /* 0x0000007a37107210 */ /* 0x002fe20007f5e0ff */
[C---:B------:R-:W-:Y:S01]  /*0e40*/  IMAD R129, R3.reuse, 0xaa, RZ ;  /* 0x000000aa03817824 */ /* 0x040fe200078e02ff */
[----:B------:R-:W1:Y:S01]  /*0e50*/  LDC R20, c[0x0][0x248] ;  /* 0x00009200ff147b82 */ /* 0x000e620000000800 */
[----:B------:R0:W2:Y:S01]  /*0e60*/  LDG.E.U16 R133, desc[UR6][R10.64] ;  /* 0x000000060a857981 */ /* 0x0000a2000c1e1500 */
[----:B------:R-:W-:Y:S01]  /*0e70*/  IMAD R29, R3, 0x2a, RZ ;  /* 0x0000002a031d7824 */ /* 0x000fe200078e02ff */
[----:B------:R-:W-:-:S02]  /*0e80*/  LEA.HI.X.SX32 R17, R13, R123, 0x1, P2 ;  /* 0x0000007b0d117211 */ /* 0x000fc400010f0eff */
[-C--:B------:R-:W-:Y:S01]  /*0e90*/  LEA.HI.X.SX32 R13, R35, R123.reuse, 0x1, P0 ;  /* 0x0000007b230d7211 */ /* 0x080fe200000f0eff */
[----:B------:R-:W2:Y:S01]  /*0ea0*/  LDG.E.U16 R58, desc[UR6][R18.64] ;  /* 0x00000006123a7981 */ /* 0x000ea2000c1e1500 */
[----:B------:R-:W-:Y:S01]  /*0eb0*/  IMAD R9, R3, 0x15, RZ ;  /* 0x0000001503097824 */ /* 0x000fe200078e02ff */
[-C--:B------:R-:W-:Y:S01]  /*0ec0*/  IADD3 R8, P0, R29, R122.reuse, RZ ;  /* 0x0000007a1d087210 */ /* 0x080fe20007f1e0ff */
[----:B------:R-:W3:Y:S01]  /*0ed0*/  LDC R142, c[0x0][0x248] ;  /* 0x00009200ff8e7b82 */ /* 0x000ee20000000800 */
[----:B------:R0:W2:Y:S02]  /*0ee0*/  LDG.E.U16 R99, desc[UR6][R12.64] ;  /* 0x000000060c637981 */ /* 0x0000a4000c1e1500 */
[-C--:B0-----:R-:W-:Y:S02]  /*0ef0*/  IADD3 R10, P1, R31, R122.reuse, RZ ;  /* 0x0000007a1f0a7210 */ /* 0x081fe40007f3e0ff */
[-C--:B------:R-:W-:Y:S01]  /*0f00*/  LEA.HI.X.SX32 R9, R9, R123.reuse, 0x1, P0 ;  /* 0x0000007b09097211 */ /* 0x080fe200000f0eff */
[----:B------:R0:W2:Y:S01]  /*0f10*/  LDG.E.U16 R60, desc[UR6][R16.64] ;  /* 0x00000006103c7981 */ /* 0x0000a2000c1e1500 */
[----:B------:R-:W-:Y:S01]  /*0f20*/  LEA.HI.X.SX32 R11, R29, R123, 0x1, P1 ;  /* 0x0000007b1d0b7211 */ /* 0x000fe200008f0eff */
[----:B------:R-:W-:Y:S01]  /*0f30*/  IMAD R29, R3, 0x3a, RZ ;  /* 0x0000003a031d7824 */ /* 0x000fe200078e02ff */
[----:B------:R-:W3:Y:S01]  /*0f40*/  LDC R144, c[0x0][0x248] ;  /* 0x00009200ff907b82 */ /* 0x000ee20000000800 */
[----:B------:R0:W2:Y:S01]  /*0f50*/  LDG.E.U16 R141, desc[UR6][R8.64] ;  /* 0x00000006088d7981 */ /* 0x0000a2000c1e1500 */
[----:B------:R-:W-:Y:S01]  /*0f60*/  IADD3 R12, P0, R33, R122, RZ ;  /* 0x0000007a210c7210 */ /* 0x000fe20007f1e0ff */
[----:B------:R-:W-:-:S02]  /*0f70*/  IMAD R183, R3, 0xe8, RZ ;  /* 0x000000e803b77824 */ /* 0x000fc400078e02ff */
[----:B------:R-:W4:Y:S01]  /*0f80*/  LDG.E.U16 R177, desc[UR6][R122.64] ;  /* 0x000000067ab17981 */ /* 0x000f22000c1e1500 */
[-C--:B0-----:R-:W-:Y:S02]  /*0f90*/  IADD3 R16, P2, R79, R122.reuse, RZ ;  /* 0x0000007a4f107210 */ /* 0x081fe40007f5e0ff */
[----:B------:R-:W0:Y:S01]  /*0fa0*/  LDC R146, c[0x0][0x248] ;  /* 0x00009200ff927b82 */ /* 0x000e220000000800 */
[-C--:B------:R-:W-:Y:S01]  /*0fb0*/  LEA.HI.X.SX32 R13, R39, R123.reuse, 0x1, P0 ;  /* 0x0000007b270d7211 */ /* 0x080fe200000f0eff */
[----:B------:R1:W2:Y:S01]  /*0fc0*/  LDG.E.U16 R98, desc[UR6][R10.64] ;  /* 0x000000060a627981 */ /* 0x0002a2000c1e1500 */
[-C--:B------:R-:W-:Y:S01]  /*0fd0*/  LEA.HI.X.SX32 R17, R31, R123.reuse, 0x1, P2 ;  /* 0x0000007b1f117211 */ /* 0x080fe200010f0eff */
[----:B------:R-:W-:Y:S01]  /*0fe0*/  IMAD R9, R3, 0x1d, RZ ;  /* 0x0000001d03097824 */ /* 0x000fe200078e02ff */
[-C--:B------:R-:W-:Y:S01]  /*0ff0*/  IADD3 R18, P1, R77, R122.reuse, RZ ;  /* 0x0000007a4d127210 */ /* 0x080fe20007f3e0ff */
[----:B------:R-:W-:Y:S01]  /*1000*/  IMAD R31, R3, 0x74, RZ ;  /* 0x00000074031f7824 */ /* 0x000fe200078e02ff */
[-C--:B------:R-:W-:Y:S01]  /*1010*/  IADD3 R8, P0, R29, R122.reuse, RZ ;  /* 0x0000007a1d087210 */ /* 0x080fe20007f1e0ff */
[----:B------:R1:W2:Y:S01]  /*1020*/  LDG.E.U16 R97, desc[UR6][R12.64] ;  /* 0x000000060c617981 */ /* 0x0002a2000c1e1500 */
[-C--:B------:R-:W-:Y:S01]  /*1030*/  LEA.HI.X.SX32 R19, R33, R123.reuse, 0x1, P1 ;  /* 0x0000007b21137211 */ /* 0x080fe200008f0eff */
[----:B------:R-:W0:Y:S01]  /*1040*/  LDC R148, c[0x0][0x248] ;  /* 0x00009200ff947b82 */ /* 0x000e220000000800 */
[----:B------:R-:W-:Y:S01]  /*1050*/  LEA.HI.X.SX32 R9, R9, R123, 0x1, P0 ;  /* 0x0000007b09097211 */ /* 0x000fe200000f0eff */
[----:B------:R1:W2:Y:S02]  /*1060*/  LDG.E.U16 R57, desc[UR6][R16.64] ;  /* 0x0000000610397981 */ /* 0x0002a4000c1e1500 */
[-C--:B-1----:R-:W-:Y:S01]  /*1070*/  IADD3 R10, P1, R31, R122.reuse, RZ ;  /* 0x0000007a1f0a7210 */ /* 0x082fe20007f3e0ff */
[C---:B------:R-:W-:Y:S01]  /*1080*/  IMAD R136, R3.reuse, 0xca, RZ ;  /* 0x000000ca03887824 */ /* 0x040fe200078e02ff */
[----:B------:R1:W2:Y:S01]  /*1090*/  LDG.E.U16 R40, desc[UR6][R8.64] ;  /* 0x0000000608287981 */ /* 0x0002a2000c1e1500 */
[----:B------:R-:W-:Y:S01]  /*10a0*/  IMAD R13, R3, 0x45, RZ ;  /* 0x00000045030d7824 */ /* 0x000fe200078e02ff */
[----:B------:R-:W-:-:S02]  /*10b0*/  IADD3 R12, P0, R128, R122, RZ ;  /* 0x0000007a800c7210 */ /* 0x000fc40007f1e0ff */
[----:B------:R1:W2:Y:S01]  /*10c0*/  LDG.E.U16 R55, desc[UR6][R18.64] ;  /* 0x0000000612377981 */ /* 0x0002a2000c1e1500 */
[-C--:B------:R-:W-:Y:S01]  /*10d0*/  LEA.HI.X.SX32 R11, R29, R123.reuse, 0x1, P1 ;  /* 0x0000007b1d0b7211 */ /* 0x080fe200008f0eff */
[----:B------:R-:W-:Y:S01]  /*10e0*/  IMAD R17, R3, 0x4d, RZ ;  /* 0x0000004d03117824 */ /* 0x000fe200078e02ff */
[-C--:B------:R-:W-:Y:S01]  /*10f0*/  LEA.HI.X.SX32 R13, R13, R123.reuse, 0x1, P0 ;  /* 0x0000007b0d0d7211 */ /* 0x080fe200000f0eff */
[----:B------:R-:W0:Y:S01]  /*1100*/  LDC R154, c[0x0][0x248] ;  /* 0x00009200ff9a7b82 */ /* 0x000e220000000800 */
[-C--:B-1----:R-:W-:Y:S01]  /*1110*/  IADD3 R8, P0, R125, R122.reuse, RZ ;  /* 0x0000007a7d087210 */ /* 0x082fe20007f1e0ff */
[----:B------:R1:W2:Y:S01]  /*1120*/  LDG.E.U16 R96, desc[UR6][R10.64] ;  /* 0x000000060a607981 */ /* 0x0002a2000c1e1500 */
[-C--:B------:R-:W-:Y:S01]  /*1130*/  IADD3 R28, P2, R183, R122.reuse, RZ ;  /* 0x0000007ab71c7210 */ /* 0x080fe20007f5e0ff */
[----:B------:R-:W-:Y:S02]  /*1140*/  IMAD R19, R3, 0x55, RZ ;  /* 0x0000005503137824 */ /* 0x000fe400078e02ff */
[----:B------:R1:W2:Y:S01]  /*1150*/  LDG.E.U16 R35, desc[UR6][R12.64] ;  /* 0x000000060c237981 */ /* 0x0002a2000c1e1500 */
[-C--:B------:R-:W-:Y:S01]  /*1160*/  LEA.HI.X.SX32 R9, R17, R123.reuse, 0x1, P0 ;  /* 0x0000007b11097211 */ /* 0x080fe200000f0eff */
[C---:B------:R-:W-:Y:S01]  /*1170*/  IMAD R132, R3.reuse, 0xda, RZ ;  /* 0x000000da03847824 */ /* 0x040fe200078e02ff */
[----:B------:R-:W5:Y:S01]  /*1180*/  LDC R156, c[0x0][0x248] ;  /* 0x00009200ff9c7b82 */ /* 0x000f620000000800 */
[----:B------:R-:W-:Y:S01]  /*1190*/  IMAD R121, R3, 0xba, RZ ;  /* 0x000000ba03797824 */ /* 0x000fe200078e02ff */
[-C--:B-1----:R-:W-:Y:S01]  /*11a0*/  IADD3 R10, P1, R129, R122.reuse, RZ ;  /* 0x0000007a810a7210 */ /* 0x082fe20007f3e0ff */
[----:B------:R-:W-:Y:S01]  /*11b0*/  IMAD R174, R3, 0x84, RZ ;  /* 0x0000008403ae7824 */ /* 0x000fe200078e02ff */
[-C--:B------:R-:W-:Y:S01]  /*11c0*/  LEA.HI.X.SX32 R29, R31, R123.reuse, 0x1, P2 ;  /* 0x0000007b1f1d7211 */ /* 0x080fe200010f0eff */
[C---:B------:R-:W-:Y:S01]  /*11d0*/  IMAD R47, R3.reuse, 0x4a, RZ ;  /* 0x0000004a032f7824 */ /* 0x040fe200078e02ff */
[-C--:B------:R-:W-:Y:S01]  /*11e0*/  IADD3 R12, P0, R136, R122.reuse, RZ ;  /* 0x0000007a880c7210 */ /* 0x080fe20007f1e0ff */
[----:B------:R-:W-:Y:S01]  /*11f0*/  IMAD R13, R3, 0x65, RZ ;  /* 0x00000065030d7824 */ /* 0x000fe200078e02ff */
[-C--:B------:R-:W-:Y:S01]  /*1200*/  LEA.HI.X.SX32 R11, R19, R123.reuse, 0x1, P1 ;  /* 0x0000007b130b7211 */ /* 0x080fe200008f0eff */
[----:B------:R-:W-:Y:S01]  /*1210*/  IMAD R19, R3, 0x6d, RZ ;  /* 0x0000006d03137824 */ /* 0x000fe200078e02ff */
[-C--:B------:R-:W-:Y:S01]  /*1220*/  IADD3 R16, P2, R121, R122.reuse, RZ ;  /* 0x0000007a79107210 */ /* 0x080fe20007f5e0ff */
[----:B------:R-:W-:Y:S01]  /*1230*/  IMAD R31, R3, 0x5d, RZ ;  /* 0x0000005d031f7824 */ /* 0x000fe200078e02ff */
[-C--:B------:R-:W-:Y:S01]  /*1240*/  LEA.HI.X.SX32 R13, R13, R123.reuse, 0x1, P0 ;  /* 0x0000007b0d0d7211 */ /* 0x080fe200000f0eff */
[----:B------:R-:W-:Y:S01]  /*1250*/  IMAD R134, R3, 0xea, RZ ;  /* 0x000000ea03867824 */ /* 0x000fe200078e02ff */
[-C--:B------:R-:W-:Y:S01]  /*1260*/  IADD3 R18, P0, R132, R122.reuse, RZ ;  /* 0x0000007a84127210 */ /* 0x080fe20007f1e0ff */
[----:B------:R1:W2:Y:S01]  /*1270*/  LDG.E.U16 R34, desc[UR6][R8.64] ;  /* 0x0000000608227981 */ /* 0x0002a2000c1e1500 */
[-C--:B------:R-:W-:Y:S01]  /*1280*/  LEA.HI.X.SX32 R17, R31, R123.reuse, 0x1, P2 ;  /* 0x0000007b1f117211 */ /* 0x080fe200010f0eff */
[----:B------:R-:W-:Y:S01]  /*1290*/  IMAD R172, R3, 0x94, RZ ;  /* 0x0000009403ac7824 */ /* 0x000fe200078e02ff */
[----:B------:R-:W-:Y:S01]  /*12a0*/  LEA.HI.X.SX32 R19, R19, R123, 0x1, P0 ;  /* 0x0000007b13137211 */ /* 0x000fe200000f0eff */
[----:B------:R1:W2:Y:S01]  /*12b0*/  LDG.E.U16 R54, desc[UR6][R28.64] ;  /* 0x000000061c367981 */ /* 0x0002a2000c1e1500 */
[C---:B------:R-:W-:Y:S01]  /*12c0*/  IMAD R180, R3.reuse, 0xb4, RZ ;  /* 0x000000b403b47824 */ /* 0x040fe200078e02ff */
[----:B------:R-:W5:Y:S02]  /*12d0*/  LDC R158, c[0x0][0x248] ;  /* 0x00009200ff9e7b82 */ /* 0x000f640000000800 */
[----:B------:R0:W2:Y:S01]  /*12e0*/  LDG.E.U16 R33, desc[UR6][R10.64] ;  /* 0x000000060a217981 */ /* 0x0000a2000c1e1500 */
[----:B-1----:R-:W-:Y:S01]  /*12f0*/  IMAD R9, R3, 0x25, RZ ;  /* 0x0000002503097824 */ /* 0x002fe200078e02ff */
[----:B------:R-:W-:-:S02]  /*1300*/  IADD3 R8, P0, R47, R122, RZ ;  /* 0x0000007a2f087210 */ /* 0x000fc40007f1e0ff */
[----:B------:R1:W2:Y:S01]  /*1310*/  LDG.E.U16 R31, desc[UR6][R12.64] ;  /* 0x000000060c1f7981 */ /* 0x0002a2000c1e1500 */
[----:B------:R-:W-:Y:S01]  /*1320*/  IMAD R29, R3, 0x75, RZ ;  /* 0x00000075031d7824 */ /* 0x000fe200078e02ff */
[-C--:B------:R-:W-:Y:S02]  /*1330*/  IADD3 R28, P2, R134, R122.reuse, RZ ;  /* 0x0000007a861c7210 */ /* 0x080fe40007f5e0ff */
[----:B------:R1:W2:Y:S01]  /*1340*/  LDG.E.U16 R30, desc[UR6][R18.64] ;  /* 0x00000006121e7981 */ /* 0x0002a2000c1e1500 */
[----:B------:R-:W5:Y:S01]  /*1350*/  LDC R162, c[0x0][0x248] ;  /* 0x00009200ffa27b82 */ /* 0x000f620000000800 */
[-C--:B0-----:R-:W-:Y:S02]  /*1360*/  IADD3 R10, P1, R174, R122.reuse, RZ ;  /* 0x0000007aae0a7210 */ /* 0x081fe40007f3e0ff */
[-C--:B------:R-:W-:Y:S01]  /*1370*/  LEA.HI.X.SX32 R9, R9, R123.reuse, 0x1, P0 ;  /* 0x0000007b09097211 */ /* 0x080fe200000f0eff */
[----:B------:R-:W-:Y:S01]  /*1380*/  IMAD R179, R3, 0xa4, RZ ;  /* 0x000000a403b37824 */ /* 0x000fe200078e02ff */
[-C--:B------:R-:W-:Y:S01]  /*1390*/  LEA.HI.X.SX32 R11, R43, R123.reuse, 0x1, P1 ;  /* 0x0000007b2b0b7211 */ /* 0x080fe200008f0eff */
[----:B------:R-:W-:Y:S01]  /*13a0*/  IMAD R43, R3, 0x5a, RZ ;  /* 0x0000005a032b7824 */ /* 0x000fe200078e02ff */
[-C--:B------:R-:W-:Y:S01]  /*13b0*/  LEA.HI.X.SX32 R29, R29, R123.reuse, 0x1, P2 ;  /* 0x0000007b1d1d7211 */ /* 0x080fe200010f0eff */
[----:B------:R-:W-:Y:S01]  /*13c0*/  IMAD R37, R3, 0x2d, RZ ;  /* 0x0000002d03257824 */ /* 0x000fe200078e02ff */
[-C--:B-1----:R-:W-:Y:S01]  /*13d0*/  IADD3 R12, P0, R172, R122.reuse, RZ ;  /* 0x0000007aac0c7210 */ /* 0x082fe20007f1e0ff */
[----:B------:R0:W2:Y:S01]  /*13e0*/  LDG.E.U16 R93, desc[UR6][R10.64] ;  /* 0x000000060a5d7981 */ /* 0x0000a2000c1e1500 */
[----:B------:R-:W-:Y:S01]  /*13f0*/  IADD3 R18, P2, R180, R122, RZ ;  /* 0x0000007ab4127210 */ /* 0x000fe20007f5e0ff */
[----:B------:R-:W1:Y:S01]  /*1400*/  LDC R160, c[0x0][0x248] ;  /* 0x00009200ffa07b82 */ /* 0x000e620000000800 */
[-C--:B------:R-:W-:Y:S01]  /*1410*/  LEA.HI.X.SX32 R13, R47, R123.reuse, 0x1, P0 ;  /* 0x0000007b2f0d7211 */ /* 0x080fe200000f0eff */
[----:B------:R0:W2:Y:S01]  /*1420*/  LDG.E.U16 R32, desc[UR6][R16.64] ;  /* 0x0000000610207981 */ /* 0x0000a2000c1e1500 */
[----:B------:R-:W-:Y:S01]  /*1430*/  LEA.HI.X.SX32 R19, R43, R123, 0x1, P2 ;  /* 0x0000007b2b137211 */ /* 0x000fe200010f0eff */
[----:B------:R-:W-:-:S02]  /*1440*/  IMAD R181, R3, 0xc4, RZ ;  /* 0x000000c403b57824 */ /* 0x000fc400078e02ff */
[----:B------:R0:W2:Y:S02]  /*1450*/  LDG.E.U16 R39, desc[UR6][R8.64] ;  /* 0x0000000608277981 */ /* 0x0000a4000c1e1500 */
[-C--:B0-----:R-:W-:Y:S01]  /*1460*/  IADD3 R10, P0, R43, R122.reuse, RZ ;  /* 0x0000007a2b0a7210 */ /* 0x081fe20007f1e0ff */
[----:B------:R-:W-:Y:S01]  /*1470*/  IMAD R43, R3, 0x6a, RZ ;  /* 0x0000006a032b7824 */ /* 0x000fe200078e02ff */
[----:B------:R0:W2:Y:S01]  /*1480*/  LDG.E.U16 R92, desc[UR6][R12.64] ;  /* 0x000000060c5c7981 */ /* 0x0000a2000c1e1500 */
[----:B------:R-:W1:Y:S01]  /*1490*/  LDC R164, c[0x0][0x248] ;  /* 0x00009200ffa47b82 */ /* 0x000e620000000800 */
[-C--:B------:R-:W-:Y:S02]  /*14a0*/  IADD3 R16, P1, R179, R122.reuse, RZ ;  /* 0x0000007ab3107210 */ /* 0x080fe40007f3e0ff */
[-C--:B------:R-:W-:Y:S01]  /*14b0*/  LEA.HI.X.SX32 R11, R37, R123.reuse, 0x1, P0 ;  /* 0x0000007b250b7211 */ /* 0x080fe200000f0eff */
[----:B------:R-:W-:Y:S01]  /*14c0*/  IMAD R184, R3, 0xd4, RZ ;  /* 0x000000d403b87824 */ /* 0x000fe200078e02ff */
[-C--:B------:R-:W-:Y:S01]  /*14d0*/  LEA.HI.X.SX32 R17, R63, R123.reuse, 0x1, P1 ;  /* 0x0000007b3f117211 */ /* 0x080fe200008f0eff */
[----:B------:R-:W-:Y:S01]  /*14e0*/  IMAD R9, R3, 0x35, RZ ;  /* 0x0000003503097824 */ /* 0x000fe200078e02ff */
[-C--:B------:R-:W-:Y:S01]  /*14f0*/  IADD3 R8, P0, R43, R122.reuse, RZ ;  /* 0x0000007a2b087210 */ /* 0x080fe20007f1e0ff */
[----:B------:R-:W-:Y:S01]  /*1500*/  IMAD R63, R3, 0x7a, RZ ;  /* 0x0000007a033f7824 */ /* 0x000fe200078e02ff */
[-C--:B------:R-:W-:Y:S01]  /*1510*/  IADD3 R36, P1, R181, R122.reuse, RZ ;  /* 0x0000007ab5247210 */ /* 0x080fe20007f3e0ff */
[----:B------:R3:W2:Y:S01]  /*1520*/  LDG.E.U16 R38, desc[UR6][R10.64] ;  /* 0x000000060a267981 */ /* 0x0006a2000c1e1500 */
[----:B------:R-:W-:Y:S01]  /*1530*/  IMAD R190, R3, 0xe4, RZ ;  /* 0x000000e403be7824 */ /* 0x000fe200078e02ff */
[-C--:B------:R-:W-:Y:S01]  /*1540*/  LEA.HI.X.SX32 R9, R9, R123.reuse, 0x1, P0 ;  /* 0x0000007b09097211 */ /* 0x080fe200000f0eff */
[----:B------:R-:W-:Y:S01]  /*1550*/  IMAD R140, R3, 0xfa, RZ ;  /* 0x000000fa038c7824 */ /* 0x000fe200078e02ff */
[-C--:B------:R-:W-:Y:S01]  /*1560*/  LEA.HI.X.SX32 R37, R65, R123.reuse, 0x1, P1 ;  /* 0x0000007b41257211 */ /* 0x080fe200008f0eff */
[----:B------:R3:W2:Y:S01]  /*1570*/  LDG.E.U16 R91, desc[UR6][R16.64] ;  /* 0x00000006105b7981 */ /* 0x0006a2000c1e1500 */
[-C--:B0-----:R-:W-:Y:S01]  /*1580*/  IADD3 R12, P0, R63, R122.reuse, RZ ;  /* 0x0000007a3f0c7210 */ /* 0x081fe20007f1e0ff */
[----:B------:R-:W0:Y:S01]  /*1590*/  LDC R166, c[0x0][0x248] ;  /* 0x00009200ffa67b82 */ /* 0x000e220000000800 */
[-C--:B------:R-:W-:Y:S01]  /*15a0*/  IADD3 R64, P1, R184, R122.reuse, RZ ;  /* 0x0000007ab8407210 */ /* 0x080fe20007f3e0ff */
[----:B------:R3:W2:Y:S02]  /*15b0*/  LDG.E.U16 R90, desc[UR6][R18.64] ;  /* 0x00000006125a7981 */ /* 0x0006a4000c1e1500 */
[----:B---3--:R-:W-:Y:S01]  /*15c0*/  IMAD R11, R3, 0x3d, RZ ;  /* 0x0000003d030b7824 */ /* 0x008fe200078e02ff */
[-C--:B------:R-:W-:Y:S01]  /*15d0*/  LEA.HI.X.SX32 R65, R43, R123.reuse, 0x1, P1 ;  /* 0x0000007b2b417211 */ /* 0x080fe200008f0eff */
[----:B------:R-:W-:Y:S01]  /*15e0*/  IMAD R47, R3, 0x16, RZ ;  /* 0x00000016032f7824 */ /* 0x000fe200078e02ff */
[----:B------:R-:W3:Y:S01]  /*15f0*/  LDG.E.U16 R89, desc[UR6][R36.64] ;  /* 0x0000000624597981 */ /* 0x000ee2000c1e1500 */
[-C--:B------:R-:W-:Y:S01]  /*1600*/  IADD3 R16, P2, R190, R122.reuse, RZ ;  /* 0x0000007abe107210 */ /* 0x080fe20007f5e0ff */
[----:B------:R-:W0:Y:S01]  /*1610*/  LDC R168, c[0x0][0x248] ;  /* 0x00009200ffa87b82 */ /* 0x000e220000000800 */
[-C--:B------:R-:W-:Y:S01]  /*1620*/  LEA.HI.X.SX32 R13, R11, R123.reuse, 0x1, P0 ;  /* 0x0000007b0b0d7211 */ /* 0x080fe200000f0eff */
[C---:B------:R-:W-:Y:S01]  /*1630*/  IMAD R11, R3.reuse, 0x7d, RZ ;  /* 0x0000007d030b7824 */ /* 0x040fe200078e02ff */
[-C--:B------:R-:W-:Y:S01]  /*1640*/  IADD3 R10, P1, R140, R122.reuse, RZ ;  /* 0x0000007a8c0a7210 */ /* 0x080fe20007f3e0ff */
[----:B------:R-:W-:Y:S01]  /*1650*/  IMAD R19, R3, 0x6, RZ ;  /* 0x0000000603137824 */ /* 0x000fe200078e02ff */
[-C--:B------:R-:W-:Y:S01]  /*1660*/  LEA.HI.X.SX32 R17, R7, R123.reuse, 0x1, P2 ;  /* 0x0000007b07117211 */ /* 0x080fe200010f0eff */
[----:B------:R-:W-:Y:S01]  /*1670*/  IMAD R189, R3, 0xf4, RZ ;  /* 0x000000f403bd7824 */ /* 0x000fe200078e02ff */
[-C--:B------:R-:W-:Y:S01]  /*1680*/  LEA.HI.X.SX32 R11, R11, R123.reuse, 0x1, P1 ;  /* 0x0000007b0b0b7211 */ /* 0x080fe200008f0eff */
[----:B------:R1:W3:Y:S01]  /*1690*/  LDG.E.U16 R36, desc[UR6][R12.64] ;  /* 0x000000060c247981 */ /* 0x0002e2000c1e1500 */
[----:B------:R-:W-:Y:S01]  /*16a0*/  IMAD R7, R3, 0x3, RZ ;  /* 0x0000000303077824 */ /* 0x000fe200078e02ff */
[-C--:B------:R-:W-:Y:S01]  /*16b0*/  IADD3 R6, P0, R19, R122.reuse, RZ ;  /* 0x0000007a13067210 */ /* 0x080fe20007f1e0ff */
[C---:B------:R-:W-:Y:S01]  /*16c0*/  IMAD R139, R3.reuse, 0x26, RZ ;  /* 0x00000026038b7824 */ /* 0x040fe200078e02ff */
[----:B------:R1:W3:Y:S01]  /*16d0*/  LDG.E.U16 R37, desc[UR6][R8.64] ;  /* 0x0000000608257981 */ /* 0x0002e2000c1e1500 */
[----:B------:R-:W-:Y:S01]  /*16e0*/  IMAD R202, R3, 0x46, RZ ;  /* 0x0000004603ca7824 */ /* 0x000fe200078e02ff */
[----:B------:R-:W-:Y:S01]  /*16f0*/  LEA.HI.X.SX32 R7, R7, R123, 0x1, P0 ;  /* 0x0000007b07077211 */ /* 0x000fe200000f0eff */
[----:B------:R-:W0:Y:S01]  /*1700*/  LDC R170, c[0x0][0x248] ;  /* 0x00009200ffaa7b82 */ /* 0x000e220000000800 */
[----:B------:R-:W3:Y:S01]  /*1710*/  LDG.E.U16 R29, desc[UR6][R28.64] ;  /* 0x000000061c1d7981 */ /* 0x000ee2000c1e1500 */
[----:B-1----:R-:W-:Y:S01]  /*1720*/  IMAD R13, R3, 0xb, RZ ;  /* 0x0000000b030d7824 */ /* 0x002fe200078e02ff */
[----:B------:R-:W-:-:S02]  /*1730*/  IADD3 R12, P1, R47, R122, RZ ;  /* 0x0000007a2f0c7210 */ /* 0x000fc40007f3e0ff */
[----:B------:R1:W3:Y:S01]  /*1740*/  LDG.E.U16 R88, desc[UR6][R16.64] ;  /* 0x0000000610587981 */ /* 0x0002e2000c1e1500 */
[-C--:B------:R-:W-:Y:S02]  /*1750*/  IADD3 R8, P2, R189, R122.reuse, RZ ;  /* 0x0000007abd087210 */ /* 0x080fe40007f5e0ff */
[----:B------:R-:W0:Y:S01]  /*1760*/  LDC R188, c[0x0][0x248] ;  /* 0x00009200ffbc7b82 */ /* 0x000e220000000800 */
[-C--:B------:R-:W-:Y:S01]  /*1770*/  LEA.HI.X.SX32 R13, R13, R123.reuse, 0x1, P1 ;  /* 0x0000007b0d0d7211 */ /* 0x080fe200008f0eff */
[----:B------:R-:W-:Y:S01]  /*1780*/  IMAD R209, R3, 0x56, RZ ;  /* 0x0000005603d17824 */ /* 0x000fe200078e02ff */
[----:B------:R1:W3:Y:S01]  /*1790*/  LDG.E.U16 R28, desc[UR6][R10.64] ;  /* 0x000000060a1c7981 */ /* 0x0002e2000c1e1500 */
[----:B------:R-:W-:Y:S01]  /*17a0*/  LEA.HI.X.SX32 R9, R63, R123, 0x1, P2 ;  /* 0x0000007b3f097211 */ /* 0x000fe200010f0eff */
[C---:B------:R-:W-:Y:S02]  /*17b0*/  IMAD R151, R3.reuse, 0x36, RZ ;  /* 0x0000003603977824 */ /* 0x040fe400078e02ff */
[C---:B-1----:R-:W-:Y:S01]  /*17c0*/  IMAD R17, R3.reuse, 0x13, RZ ;  /* 0x0000001303117824 */ /* 0x042fe200078e02ff */
[----:B------:R1:W3:Y:S01]  /*17d0*/  LDG.E.U16 R171, desc[UR6][R6.64] ;  /* 0x0000000606ab7981 */ /* 0x0002e2000c1e1500 */
[----:B------:R-:W-:Y:S01]  /*17e0*/  IMAD R63, R3, 0x23, RZ ;  /* 0x00000023033f7824 */ /* 0x000fe200078e02ff */
[----:B------:R-:W0:Y:S02]  /*17f0*/  LDC R182, c[0x0][0x248] ;  /* 0x00009200ffb67b82 */ /* 0x000e240000000800 */
[----:B------:R1:W3:Y:S01]  /*1800*/  LDG.E.U16 R157, desc[UR6][R12.64] ;  /* 0x000000060c9d7981 */ /* 0x0002e2000c1e1500 */
[----:B------:R-:W-:Y:S01]  /*1810*/  IADD3 R10, P0, R139, R122, RZ ;  /* 0x0000007a8b0a7210 */ /* 0x000fe20007f1e0ff */
[----:B------:R-:W-:-:S02]  /*1820*/  IMAD R43, R3, 0x1b, RZ ;  /* 0x0000001b032b7824 */ /* 0x000fc400078e02ff */
[----:B------:R1:W3:Y:S01]  /*1830*/  LDG.E.U16 R86, desc[UR6][R8.64] ;  /* 0x0000000608567981 */ /* 0x0002e2000c1e1500 */
[-C--:B------:R-:W-:Y:S01]  /*1840*/  LEA.HI.X.SX32 R11, R17, R123.reuse, 0x1, P0 ;  /* 0x0000007b110b7211 */ /* 0x080fe200000f0eff */
[----:B------:R-:W0:Y:S01]  /*1850*/  LDC R178, c[0x0][0x248] ;  /* 0x00009200ffb27b82 */ /* 0x000e220000000800 */
[-C--:B-1----:R-:W-:Y:S01]  /*1860*/  IADD3 R6, P2, R202, R122.reuse, RZ ;  /* 0x0000007aca067210 */ /* 0x082fe20007f5e0ff */
[C---:B------:R-:W-:Y:S01]  /*1870*/  IMAD R213, R3.reuse, 0x66, RZ ;  /* 0x0000006603d57824 */ /* 0x040fe200078e02ff */
[----:B------:R-:W3:Y:S01]  /*1880*/  LDG.E.U16 R64, desc[UR6][R64.64] ;  /* 0x0000000640407981 */ /* 0x000ee2000c1e1500 */
[----:B------:R-:W-:Y:S01]  /*1890*/  IMAD R13, R3, 0x2b, RZ ;  /* 0x0000002b030d7824 */ /* 0x000fe200078e02ff */
[-C--:B------:R-:W-:Y:S01]  /*18a0*/  IADD3 R12, P0, R209, R122.reuse, RZ ;  /* 0x0000007ad10c7210 */ /* 0x080fe20007f1e0ff */
[----:B------:R-:W-:Y:S01]  /*18b0*/  IMAD R230, R3, 0x86, RZ ;  /* 0x0000008603e67824 */ /* 0x000fe200078e02ff */
[-C--:B------:R-:W-:Y:S01]  /*18c0*/  LEA.HI.X.SX32 R7, R63, R123.reuse, 0x1, P2 ;  /* 0x0000007b3f077211 */ /* 0x080fe200010f0eff */
[----:B------:R1:W3:Y:S01]  /*18d0*/  LDG.E.U16 R145, desc[UR6][R10.64] ;  /* 0x000000060a917981 */ /* 0x0002e2000c1e1500 */
[-C--:B------:R-:W-:Y:S01]  /*18e0*/  IADD3 R8, P1, R151, R122.reuse, RZ ;  /* 0x0000007a97087210 */ /* 0x080fe20007f3e0ff */
[----:B------:R-:W-:Y:S01]  /*18f0*/  IMAD R17, R3, 0x33, RZ ;  /* 0x0000003303117824 */ /* 0x000fe200078e02ff */
[-C--:B------:R-:W-:Y:S01]  /*1900*/  LEA.HI.X.SX32 R13, R13, R123.reuse, 0x1, P0 ;  /* 0x0000007b0d0d7211 */ /* 0x080fe200000f0eff */
[----:B------:R-:W-:Y:S01]  /*1910*/  IMAD R211, R3, 0x76, RZ ;  /* 0x0000007603d37824 */ /* 0x000fe200078e02ff */
[----:B------:R-:W-:Y:S01]  /*1920*/  LEA.HI.X.SX32 R9, R43, R123, 0x1, P1 ;  /* 0x0000007b2b097211 */ /* 0x000fe200008f0eff */
[C---:B------:R-:W-:Y:S01]  /*1930*/  IMAD R228, R3.reuse, 0x96, RZ ;  /* 0x0000009603e47824 */ /* 0x040fe200078e02ff */
[----:B------:R5:W3:Y:S01]  /*1940*/  LDG.E.U16 R74, desc[UR6][R6.64] ;  /* 0x00000006064a7981 */ /* 0x000ae2000c1e1500 */
[----:B------:R-:W-:Y:S01]  /*1950*/  IMAD R63, R3, 0x43, RZ ;  /* 0x00000043033f7824 */ /* 0x000fe200078e02ff */
[----:B------:R-:W0:Y:S01]  /*1960*/  LDC R176, c[0x0][0x248] ;  /* 0x00009200ffb07b82 */ /* 0x000e220000000800 */
[----:B-1----:R-:W-:Y:S01]  /*1970*/  IADD3 R10, P0, R213, R122, RZ ;  /* 0x0000007ad50a7210 */ /* 0x002fe20007f1e0ff */
[----:B------:R1:W3:Y:S01]  /*1980*/  LDG.E.U16 R73, desc[UR6][R12.64] ;  /* 0x000000060c497981 */ /* 0x0002e2000c1e1500 */
[----:B------:R-:W-:-:S02]  /*1990*/  IMAD R43, R3, 0x3b, RZ ;  /* 0x0000003b032b7824 */ /* 0x000fc400078e02ff */
[-C--:B------:R-:W-:Y:S01]  /*19a0*/  LEA.HI.X.SX32 R11, R17, R123.reuse, 0x1, P0 ;  /* 0x0000007b110b7211 */ /* 0x080fe200000f0eff */
[----:B------:R1:W3:Y:S01]  /*19b0*/  LDG.E.U16 R75, desc[UR6][R8.64] ;  /* 0x00000006084b7981 */ /* 0x0002e2000c1e1500 */
[-C--:B-----5:R-:W-:Y:S01]  /*19c0*/  IADD3 R6, P2, R230, R122.reuse, RZ ;  /* 0x0000007ae6067210 */ /* 0x0a0fe20007f5e0ff */
[C---:B------:R-:W-:Y:S02]  /*19d0*/  IMAD R226, R3.reuse, 0xa6, RZ ;  /* 0x000000a603e27824 */ /* 0x040fe400078e02ff */
[----:B------:R5:W3:Y:S01]  /*19e0*/  LDG.E.U16 R72, desc[UR6][R10.64] ;  /* 0x000000060a487981 */ /* 0x000ae2000c1e1500 */
[----:B------:R-:W4:Y:S01]  /*19f0*/  LDC R194, c[0x0][0x248] ;  /* 0x00009200ffc27b82 */ /* 0x000f220000000800 */
[C---:B-1----:R-:W-:Y:S01]  /*1a00*/  IMAD R13, R3.reuse, 0x4b, RZ ;  /* 0x0000004b030d7824 */ /* 0x042fe200078e02ff */
[----:B------:R-:W-:Y:S01]  /*1a10*/  IADD3 R12, P0, R228, R122, RZ ;  /* 0x0000007ae40c7210 */ /* 0x000fe20007f1e0ff */
[----:B------:R-:W-:Y:S01]  /*1a20*/  IMAD R221, R3, 0xc6, RZ ;  /* 0x000000c603dd7824 */ /* 0x000fe200078e02ff */
[----:B------:R-:W-:-:S02]  /*1a30*/  LEA.HI.X.SX32 R7, R63, R123, 0x1, P2 ;  /* 0x0000007b3f077211 */ /* 0x000fc400010f0eff */
[-C--:B------:R-:W-:Y:S01]  /*1a40*/  IADD3 R8, P1, R211, R122.reuse, RZ ;  /* 0x0000007ad3087210 */ /* 0x080fe20007f3e0ff */
[----:B------:R-:W-:Y:S01]  /*1a50*/  IMAD R17, R3, 0x53, RZ ;  /* 0x0000005303117824 */ /* 0x000fe200078e02ff */
[-C--:B------:R-:W-:Y:S01]  /*1a60*/  LEA.HI.X.SX32 R13, R13, R123.reuse, 0x1, P0 ;  /* 0x0000007b0d0d7211 */ /* 0x080fe200000f0eff */
[----:B------:R-:W-:Y:S01]  /*1a70*/  IMAD R224, R3, 0xb6, RZ ;  /* 0x000000b603e07824 */ /* 0x000fe200078e02ff */
[-C--:B------:R-:W-:Y:S01]  /*1a80*/  LEA.HI.X.SX32 R9, R43, R123.reuse, 0x1, P1 ;  /* 0x0000007b2b097211 */ /* 0x080fe200008f0eff */
[----:B------:R1:W3:Y:S01]  /*1a90*/  LDG.E.U16 R70, desc[UR6][R6.64] ;  /* 0x0000000606467981 */ /* 0x0002e2000c1e1500 */
[C---:B------:R-:W-:Y:S01]  /*1aa0*/  IMAD R63, R3.reuse, 0x63, RZ ;  /* 0x00000063033f7824 */ /* 0x040fe200078e02ff */
[-C--:B-----5:R-:W-:Y:S01]  /*1ab0*/  IADD3 R10, P0, R226, R122.reuse, RZ ;  /* 0x0000007ae20a7210 */ /* 0x0a0fe20007f1e0ff */
[C---:B------:R-:W-:Y:S01]  /*1ac0*/  IMAD R219, R3.reuse, 0xd6, RZ ;  /* 0x000000d603db7824 */ /* 0x040fe200078e02ff */
[----:B------:R5:W3:Y:S01]  /*1ad0*/  LDG.E.U16 R71, desc[UR6][R8.64] ;  /* 0x0000000608477981 */ /* 0x000ae2000c1e1500 */
[----:B------:R-:W-:Y:S01]  /*1ae0*/  IMAD R43, R3, 0x5b, RZ ;  /* 0x0000005b032b7824 */ /* 0x000fe200078e02ff */
[----:B------:R-:W-:Y:S01]  /*1af0*/  LEA.HI.X.SX32 R11, R17, R123, 0x1, P0 ;  /* 0x0000007b110b7211 */ /* 0x000fe200000f0eff */
[----:B------:R-:W4:Y:S01]  /*1b00*/  LDC R186, c[0x0][0x248] ;  /* 0x00009200ffba7b82 */ /* 0x000f220000000800 */
[----:B------:R5:W3:Y:S01]  /*1b10*/  LDG.E.U16 R69, desc[UR6][R12.64] ;  /* 0x000000060c457981 */ /* 0x000ae2000c1e1500 */
[-C--:B-1----:R-:W-:Y:S01]  /*1b20*/  IADD3 R6, P2, R221, R122.reuse, RZ ;  /* 0x0000007add067210 */ /* 0x082fe20007f5e0ff */
[----:B------:R-:W-:Y:S01]  /*1b30*/  IMAD R217, R3, 0xe6, RZ ;  /* 0x000000e603d97824 */ /* 0x000fe200078e02ff */
[----:B------:R-:W-:-:S02]  /*1b40*/  IADD3 R42, P0, R219, R122, RZ ;  /* 0x0000007adb2a7210 */ /* 0x000fc40007f1e0ff */
[----:B-----5:R-:W-:Y:S01]  /*1b50*/  IADD3 R8, P1, R224, R122, RZ ;  /* 0x0000007ae0087210 */ /* 0x020fe20007f3e0ff */
[----:B------:R-:W-:Y:S01]  /*1b60*/  IMAD R17, R3, 0xc, RZ ;  /* 0x0000000c03117824 */ /* 0x000fe200078e02ff */
[-C--:B------:R-:W-:Y:S01]  /*1b70*/  LEA.HI.X.SX32 R7, R63, R123.reuse, 0x1, P2 ;  /* 0x0000007b3f077211 */ /* 0x080fe200010f0eff */
[----:B------:R-:W5:Y:S01]  /*1b80*/  LDG.E.U16 R68, desc[UR6][R10.64] ;  /* 0x000000060a447981 */ /* 0x000f62000c1e1500 */
[----:B------:R-:W-:Y:S01]  /*1b90*/  IMAD R13, R3, 0x6b, RZ ;  /* 0x0000006b030d7824 */ /* 0x000fe200078e02ff */
[-C--:B------:R-:W-:Y:S01]  /*1ba0*/  LEA.HI.X.SX32 R9, R43, R123.reuse, 0x1, P1 ;  /* 0x0000007b2b097211 */ /* 0x080fe200008f0eff */
[----:B------:R-:W1:Y:S01]  /*1bb0*/  LDC R201, c[0x0][0x248] ;  /* 0x00009200ffc97b82 */ /* 0x000e620000000800 */
[----:B------:R0:W5:Y:S02]  /*1bc0*/  LDG.E.U16 R66, desc[UR6][R6.64] ;  /* 0x0000000606427981 */ /* 0x000164000c1e1500 */
[----:B------:R-:W-:Y:S01]  /*1bd0*/  LEA.HI.X.SX32 R43, R13, R123, 0x1, P0 ;  /* 0x0000007b0d2b7211 */ /* 0x000fe200000f0eff */
[C---:B------:R-:W-:Y:S01]  /*1be0*/  IMAD R13, R3.reuse, 0x73, RZ ;  /* 0x00000073030d7824 */ /* 0x040fe200078e02ff */
[----:B------:R0:W5:Y:S01]  /*1bf0*/  LDG.E.U16 R67, desc[UR6][R8.64] ;  /* 0x0000000608437981 */ /* 0x000162000c1e1500 */
[----:B------:R-:W-:-:S02]  /*1c00*/  IMAD R215, R3, 0xf6, RZ ;  /* 0x000000f603d77824 */ /* 0x000fc400078e02ff */
[----:B------:R-:W-:Y:S01]  /*1c10*/  IMAD R63, R3, 0x7b, RZ ;  /* 0x0000007b033f7824 */ /* 0x000fe200078e02ff */
[----:B------:R0:W5:Y:S01]  /*1c20*/  LDG.E.U16 R42, desc[UR6][R42.64] ;  /* 0x000000062a2a7981 */ /* 0x000162000c1e1500 */
[----:B------:R-:W1:Y:S01]  /*1c30*/  LDC R198, c[0x0][0x248] ;  /* 0x00009200ffc67b82 */ /* 0x000e620000000800 */
[----:B0-----:R-:W-:-:S04]  /*1c40*/  IADD3 R6, P0, R217, R122, RZ ;  /* 0x0000007ad9067210 */ /* 0x001fc80007f1e0ff */
[-C--:B------:R-:W-:Y:S02]  /*1c50*/  LEA.HI.X.SX32 R7, R13, R123.reuse, 0x1, P0 ;  /* 0x0000007b0d077211 */ /* 0x080fe400000f0eff */
[C---:B------:R-:W-:Y:S01]  /*1c60*/  SHF.L.U32 R9, R3.reuse, 0x2, RZ ;  /* 0x0000000203097819 */ /* 0x040fe200000006ff */
[----:B------:R-:W0:Y:S01]  /*1c70*/  LDC R200, c[0x0][0x248] ;  /* 0x00009200ffc87b82 */ /* 0x000e220000000800 */
[-C--:B------:R-:W-:Y:S01]  /*1c80*/  LEA R10, P0, R3, R122.reuse, 0x3 ;  /* 0x0000007a030a7211 */ /* 0x080fe200078018ff */
[----:B------:R1:W5:Y:S01]  /*1c90*/  LDG.E.U16 R65, desc[UR6][R6.64] ;  /* 0x0000000606417981 */ /* 0x000362000c1e1500 */
[-C--:B------:R-:W-:Y:S02]  /*1ca0*/  IADD3 R8, P1, R17, R122.reuse, RZ ;  /* 0x0000007a11087210 */ /* 0x080fe40007f3e0ff */
[----:B------:R-:W-:Y:S02]  /*1cb0*/  IADD3 R12, P2, R215, R122, RZ ;  /* 0x0000007ad70c7210 */ /* 0x000fe40007f5e0ff */
[-C--:B------:R-:W-:Y:S01]  /*1cc0*/  LEA.HI.X.SX32 R11, R9, R123.reuse, 0x1, P0 ;  /* 0x0000007b090b7211 */ /* 0x080fe200000f0eff */
[----:B------:R-:W0:Y:S01]  /*1cd0*/  LDC R43, c[0x0][0x248] ;  /* 0x00009200ff2b7b82 */ /* 0x000e220000000800 */
[----:B------:R-:W-:-:S02]  /*1ce0*/  LEA.HI.X.SX32 R9, R19, R123, 0x1, P1 ;  /* 0x0000007b13097211 */ /* 0x000fc400008f0eff */
[-C--:B------:R-:W-:Y:S01]  /*1cf0*/  LEA.HI.X.SX32 R13, R63, R123.reuse, 0x1, P2 ;  /* 0x0000007b3f0d7211 */ /* 0x080fe200010f0eff */
[----:B------:R1:W5:Y:S02]  /*1d00*/  LDG.E.U16 R169, desc[UR6][R10.64] ;  /* 0x000000060aa97981 */ /* 0x000364000c1e1500 */
[-C--:B-1----:R-:W-:Y:S02]  /*1d10*/  IADD3 R6, P2, R15, R122.reuse, RZ ;  /* 0x0000007a0f067210 */ /* 0x082fe40007f5e0ff */
[----:B------:R-:W1:Y:S01]  /*1d20*/  LDC R19, c[0x0][0x248] ;  /* 0x00009200ff137b82 */ /* 0x000e620000000800 */
[----:B------:R-:W-:Y:S01]  /*1d30*/  IMAD R15, R3, 0x2c, RZ ;  /* 0x0000002c030f7824 */ /* 0x000fe200078e02ff */
[-C--:B------:R-:W-:Y:S01]  /*1d40*/  LEA.HI.X.SX32 R7, R17, R123.reuse, 0x1, P2 ;  /* 0x0000007b11077211 */ /* 0x080fe200010f0eff */
[----:B------:R-:W-:Y:S01]  /*1d50*/  IMAD R185, R3, 0x98, RZ ;  /* 0x0000009803b97824 */ /* 0x000fe200078e02ff */
[-C--:B------:R-:W-:Y:S01]  /*1d60*/  IADD3 R48, P2, R49, R122.reuse, RZ ;  /* 0x0000007a31307210 */ /* 0x080fe20007f5e0ff */
[----:B------:R-:W-:Y:S01]  /*1d70*/  IMAD R17, R3, 0x4c, RZ ;  /* 0x0000004c03117824 */ /* 0x000fe200078e02ff */
[C---:B------:R-:W-:Y:S01]  /*1d80*/  IADD3 R10, P0, R15.reuse, R122, RZ ;  /* 0x0000007a0f0a7210 */ /* 0x040fe20007f1e0ff */
[----:B------:R0:W5:Y:S01]  /*1d90*/  LDG.E.U16 R155, desc[UR6][R6.64] ;  /* 0x00000006069b7981 */ /* 0x000162000c1e1500 */
[-C--:B------:R-:W-:Y:S01]  /*1da0*/  LEA.HI.X.SX32 R49, R15, R123.reuse, 0x1, P2 ;  /* 0x0000007b0f317211 */ /* 0x080fe200010f0eff */
[----:B------:R-:W4:Y:S01]  /*1db0*/  LDC R204, c[0x0][0x248] ;  /* 0x00009200ffcc7b82 */ /* 0x000f220000000800 */
[----:B------:R-:W-:Y:S01]  /*1dc0*/  LEA.HI.X.SX32 R11, R47, R123, 0x1, P0 ;  /* 0x0000007b2f0b7211 */ /* 0x000fe200000f0eff */
[----:B------:R0:W5:Y:S01]  /*1dd0*/  LDG.E.U16 R165, desc[UR6][R8.64] ;  /* 0x0000000608a57981 */ /* 0x000162000c1e1500 */
[----:B------:R-:W-:-:S02]  /*1de0*/  IMAD R15, R3, 0x6c, RZ ;  /* 0x0000006c030f7824 */ /* 0x000fc400078e02ff */
[----:B------:R-:W-:Y:S01]  /*1df0*/  IMAD R187, R3, 0xd8, RZ ;  /* 0x000000d803bb7824 */ /* 0x000fe200078e02ff */
[----:B------:R0:W5:Y:S02]  /*1e00*/  LDG.E.U16 R63, desc[UR6][R12.64] ;  /* 0x000000060c3f7981 */ /* 0x000164000c1e1500 */
[-C--:B0-----:R-:W-:Y:S01]  /*1e10*/  IADD3 R6, P0, R185, R122.reuse, RZ ;  /* 0x0000007ab9067210 */ /* 0x081fe20007f1e0ff */
[----:B------:R-:W0:Y:S01]  /*1e20*/  LDC R206, c[0x0][0x248] ;  /* 0x00009200ffce7b82 */ /* 0x000e220000000800 */
[----:B------:R1:W5:Y:S01]  /*1e30*/  LDG.E.U16 R48, desc[UR6][R48.64] ;  /* 0x0000000630307981 */ /* 0x000362000c1e1500 */
[C---:B------:R-:W-:Y:S02]  /*1e40*/  IADD3 R8, P1, R17.reuse, R122, RZ ;  /* 0x0000007a11087210 */ /* 0x040fe40007f3e0ff */
[-C--:B------:R-:W-:Y:S02]  /*1e50*/  LEA.HI.X.SX32 R7, R17, R123.reuse, 0x1, P0 ;  /* 0x0000007b11077211 */ /* 0x080fe400000f0eff */
[----:B------:R-:W-:-:S02]  /*1e60*/  LEA.HI.X.SX32 R9, R139, R123, 0x1, P1 ;  /* 0x0000007b8b097211 */ /* 0x000fc400008f0eff */
[----:B------:R-:W0:Y:S01]  /*1e70*/  LDC R208, c[0x0][0x248] ;  /* 0x00009200ffd07b82 */ /* 0x000e220000000800 */
[-C--:B------:R-:W-:Y:S01]  /*1e80*/  IADD3 R12, P1, R15, R122.reuse, RZ ;  /* 0x0000007a0f0c7210 */ /* 0x080fe20007f3e0ff */
[----:B------:R1:W5:Y:S01]  /*1e90*/  LDG.E.U16 R139, desc[UR6][R10.64] ;  /* 0x000000060a8b7981 */ /* 0x000362000c1e1500 */
[-C--:B------:R-:W-:Y:S02]  /*1ea0*/  IADD3 R14, P2, R187, R122.reuse, RZ ;  /* 0x0000007abb0e7210 */ /* 0x080fe40007f5e0ff */
[----:B------:R-:W-:Y:S01]  /*1eb0*/  LEA.HI.X.SX32 R13, R151, R123, 0x1, P1 ;  /* 0x0000007b970d7211 */ /* 0x000fe200008f0eff */
[----:B------:R1:W5:Y:S01]  /*1ec0*/  LDG.E.U16 R47, desc[UR6][R6.64] ;  /* 0x00000006062f7981 */ /* 0x000362000c1e1500 */
[C---:B------:R-:W-:Y:S01]  /*1ed0*/  SHF.L.U32 R17, R3.reuse, 0x5, RZ ;  /* 0x0000000503117819 */ /* 0x040fe200000006ff */
[----:B-1----:R-:W1:Y:S02]  /*1ee0*/  LDC R49, c[0x0][0x248] ;  /* 0x00009200ff317b82 */ /* 0x002e640000000800 */
[----:B------:R-:W5:Y:S01]  /*1ef0*/  LDG.E.U16 R9, desc[UR6][R8.64] ;  /* 0x0000000608097981 */ /* 0x000f62000c1e1500 */
[----:B------:R-:W-:Y:S01]  /*1f00*/  IMAD.SHL.U32 R11, R3, 0x10, RZ ;  /* 0x00000010030b7824 */ /* 0x000fe200078e00ff */
[----:B------:R-:W-:-:S02]  /*1f10*/  LEA R10, P1, R43, R122, 0x6 ;  /* 0x0000007a2b0a7211 */ /* 0x000fc400078230ff */
[----:B------:R4:W5:Y:S01]  /*1f20*/  LDG.E.U16 R13, desc[UR6][R12.64] ;  /* 0x000000060c0d7981 */ /* 0x000962000c1e1500 */
[-C--:B------:R-:W-:Y:S01]  /*1f30*/  LEA R6, P0, R19, R122.reuse, 0x5 ;  /* 0x0000007a13067211 */ /* 0x080fe200078028ff */
[----:B------:R-:W0:Y:S01]  /*1f40*/  LDC R210, c[0x0][0x248] ;  /* 0x00009200ffd27b82 */ /* 0x000e220000000800 */
[-C--:B------:R-:W-:Y:S02]  /*1f50*/  LEA.HI.X.SX32 R15, R15, R123.reuse, 0x1, P2 ;  /* 0x0000007b0f0f7211 */ /* 0x080fe400010f0eff */
[-C--:B------:R-:W-:Y:S02]  /*1f60*/  LEA.HI.X.SX32 R7, R11, R123.reuse, 0x1, P0 ;  /* 0x0000007b0b077211 */ /* 0x080fe400000f0eff */
[-C--:B------:R-:W-:Y:S01]  /*1f70*/  LEA.HI.X.SX32 R11, R17, R123.reuse, 0x1, P1 ;  /* 0x0000007b110b7211 */ /* 0x080fe200008f0eff */
[----:B------:R-:W-:Y:S01]  /*1f80*/  IMAD.SHL.U32 R17, R3, 0x40, RZ ;  /* 0x0000004003117824 */ /* 0x000fe200078e00ff */
[-C--:B------:R-:W-:Y:S01]  /*1f90*/  LEA R18, P0, R193, R122.reuse, 0x7 ;  /* 0x0000007ac1127211 */ /* 0x080fe200078038ff */
[----:B------:R-:W-:Y:S01]  /*1fa0*/  IMAD R193, R2, 0x110, RZ ;  /* 0x0000011002c17824 */ /* 0x000fe200078e02ff */
[----:B------:R4:W5:Y:S01]  /*1fb0*/  LDG.E.U16 R46, desc[UR6][R14.64] ;  /* 0x000000060e2e7981 */ /* 0x000962000c1e1500 */
[----:B------:R-:W-:Y:S01]  /*1fc0*/  SHF.L.U32 R43, R3, 0x7, RZ ;  /* 0x00000007032b7819 */ /* 0x000fe200000006ff */
[----:B----4-:R-:W4:Y:S01]  /*1fd0*/  LDC R12, c[0x0][0x248] ;  /* 0x00009200ff0c7b82 */ /* 0x010f220000000800 */
[----:B------:R-:W-:Y:S01]  /*1fe0*/  LEA.HI.X.SX32 R19, R17, R123, 0x1, P0 ;  /* 0x0000007b11137211 */ /* 0x000fe200000f0eff */
[----:B------:R1:W2:Y:S01]  /*1ff0*/  LDG.E.U16 R151, desc[UR6][R6.64] ;  /* 0x0000000606977981 */ /* 0x0002a2000c1e1500 */
[----:B------:R-:W-:-:S03]  /*2000*/  LEA R16, P1, R195, R122, 0x8 ;  /* 0x0000007ac3107211 */ /* 0x000fc600078240ff */
[----:B------:R1:W3:Y:S01]  /*2010*/  LDG.E.U16 R10, desc[UR6][R10.64] ;  /* 0x000000060a0a7981 */ /* 0x0002e2000c1e1500 */
[----:B------:R-:W-:Y:S01]  /*2020*/  IMAD R15, R4, 0x130, RZ ;  /* 0x00000130040f7824 */ /* 0x000fe200078e02ff */
[-C--:B------:R-:W-:Y:S01]  /*2030*/  IADD3 R14, P0, R193, R122.reuse, RZ ;  /* 0x0000007ac10e7210 */ /* 0x080fe20007f1e0ff */
[----:B------:R-:W0:Y:S01]  /*2040*/  LDC R4, c[0x0][0x248] ;  /* 0x00009200ff047b82 */ /* 0x000e220000000800 */
[----:B------:R1:W5:Y:S02]  /*2050*/  LDG.E.U16 R2, desc[UR6][R18.64] ;  /* 0x0000000612027981 */ /* 0x000364000c1e1500 */
[----:B-1----:R-:W-:Y:S02]  /*2060*/  IADD3 R6, P2, R15, R122, RZ ;  /* 0x0000007a0f067210 */ /* 0x002fe40007f5e0ff */
[-C--:B------:R-:W-:Y:S01]  /*2070*/  LEA.HI.X.SX32 R15, R21, R123.reuse, 0x1, P0 ;  /* 0x0000007b150f7211 */ /* 0x080fe200000f0eff */
[----:B------:R-:W-:Y:S02]  /*2080*/  IMAD R7, R20, 0x150, RZ ;  /* 0x0000015014077824 */ /* 0x000fe400078e02ff */
[----:B------:R-:W1:Y:S01]  /*2090*/  LDC R11, c[0x0][0x248] ;  /* 0x00009200ff0b7b82 */ /* 0x000e620000000800 */
[----:B------:R-:W-:-:S02]  /*20a0*/  LEA.HI.X.SX32 R17, R43, R123, 0x1, P1 ;  /* 0x0000007b2b117211 */ /* 0x000fc400008f0eff */
[----:B------:R4:W3:Y:S01]  /*20b0*/  LDG.E.U16 R15, desc[UR6][R14.64] ;  /* 0x000000060e0f7981 */ /* 0x0008e2000c1e1500 */
[----:B------:R-:W-:Y:S01]  /*20c0*/  IMAD R19, R24, 0x190, RZ ;  /* 0x0000019018137824 */ /* 0x000fe200078e02ff */
[-C--:B------:R-:W-:Y:S01]  /*20d0*/  IADD3 R20, P1, R7, R122.reuse, RZ ;  /* 0x0000007a07147210 */ /* 0x080fe20007f3e0ff */
[----:B------:R-:W-:Y:S01]  /*20e0*/  IMAD R49, R49, 0x1e0, RZ ;  /* 0x000001e031317824 */ /* 0x000fe200078e02ff */
[-C--:B------:R-:W-:Y:S01]  /*20f0*/  LEA.HI.X.SX32 R7, R185, R123.reuse, 0x1, P2 ;  /* 0x0000007bb9077211 */ /* 0x080fe200010f0eff */
[----:B------:R-:W-:Y:S01]  /*2100*/  IMAD R43, R44, 0x1d0, RZ ;  /* 0x000001d02c2b7824 */ /* 0x000fe200078e02ff */
[----:B------:R-:W-:Y:S01]  /*2110*/  IADD3 R18, P0, R19, R122, RZ ;  /* 0x0000007a13127210 */ /* 0x000fe20007f1e0ff */
[----:B------:R-:W3:Y:S01]  /*2120*/  LDG.E.U16 R16, desc[UR6][R16.64] ;  /* 0x0000000610107981 */ /* 0x000ee2000c1e1500 */
[----:B------:R-:W2:Y:S01]  /*2130*/  LDC R214, c[0x0][0x248] ;  /* 0x00009200ffd67b82 */ /* 0x000ea20000000800 */
[----:B------:R-:W-:-:S07]  /*2140*/  LEA.HI.X.SX32 R21, R79, R123, 0x1, P1 ;  /* 0x0000007b4f157211 */ /* 0x000fce00008f0eff */
[----:B----4-:R-:W4:Y:S01]  /*2150*/  LDC R14, c[0x0][0x248] ;  /* 0x00009200ff0e7b82 */ /* 0x010f220000000800 */
[----:B------:R-:W-:Y:S01]  /*2160*/  IMAD R79, R26, 0x1b0, RZ ;  /* 0x000001b01a4f7824 */ /* 0x000fe200078e02ff */
[----:B------:R0:W3:Y:S01]  /*2170*/  LDG.E.U16 R8, desc[UR6][R6.64] ;  /* 0x0000000606087981 */ /* 0x0000e2000c1e1500 */
[-C--:B------:R-:W-:Y:S02]  /*2180*/  LEA.HI.X.SX32 R19, R77, R123.reuse, 0x1, P0 ;  /* 0x0000007b4d137211 */ /* 0x080fe400000f0eff */
[-C--:B------:R-:W-:Y:S01]  /*2190*/  IADD3 R76, P2, R43, R122.reuse, RZ ;  /* 0x0000007a2b4c7210 */ /* 0x080fe20007f5e0ff */
[----:B------:R0:W3:Y:S02]  /*21a0*/  LDG.E.U16 R20, desc[UR6][R20.64] ;  /* 0x0000000614147981 */ /* 0x0000e4000c1e1500 */
[----:B------:R-:W4:Y:S01]  /*21b0*/  LDC R26, c[0x0][0x248] ;  /* 0x00009200ff1a7b82 */ /* 0x000f220000000800 */
[-C--:B0-----:R-:W-:Y:S01]  /*21c0*/  IADD3 R6, P0, R49, R122.reuse, RZ ;  /* 0x0000007a31067210 */ /* 0x081fe20007f1e0ff */
[----:B------:R-:W3:Y:S06]  /*21d0*/  LDG.E.U16 R19, desc[UR6][R18.64] ;  /* 0x0000000612137981 */ /* 0x000eec000c1e1500 */
[----:B------:R-:W0:Y:S01]  /*21e0*/  LDC R49, c[0x0][0x248] ;  /* 0x00009200ff317b82 */ /* 0x000e220000000800 */
[-C--:B------:R-:W-:Y:S01]  /*21f0*/  LEA.HI.X.SX32 R7, R109, R123.reuse, 0x1, P0 ;  /* 0x0000007b6d077211 */ /* 0x080fe200000f0eff */
[----:B------:R-:W-:Y:S01]  /*2200*/  IMAD R21, R4, 0x120, RZ ;  /* 0x0000012004157824 */ /* 0x000fe200078e02ff */
[-C--:B------:R-:W-:Y:S01]  /*2210*/  IADD3 R78, P1, R79, R122.reuse, RZ ;  /* 0x0000007a4f4e7210 */ /* 0x080fe20007f3e0ff */
[----:B-1----:R-:W-:Y:S01]  /*2220*/  IMAD R109, R11, 0x140, RZ ;  /* 0x000001400b6d7824 */ /* 0x002fe200078e02ff */
[-C--:B------:R-:W-:Y:S01]  /*2230*/  LEA.HI.X.SX32 R77, R183, R123.reuse, 0x1, P2 ;  /* 0x0000007bb74d7211 */ /* 0x080fe200010f0eff */
[----:B------:R1:W3:Y:S01]  /*2240*/  LDG.E.U16 R24, desc[UR6][R6.64] ;  /* 0x0000000606187981 */ /* 0x0002e2000c1e1500 */
[----:B------:R-:W-:Y:S01]  /*2250*/  LEA.HI.X.SX32 R79, R187, R123, 0x1, P1 ;  /* 0x0000007bbb4f7211 */ /* 0x000fe200008f0eff */
[----:B------:R-:W0:Y:S01]  /*2260*/  LDC R43, c[0x0][0x248] ;  /* 0x00009200ff2b7b82 */ /* 0x000e220000000800 */
[-C--:B------:R-:W-:Y:S01]  /*2270*/  IADD3 R80, P1, R109, R122.reuse, RZ ;  /* 0x0000007a6d507210 */ /* 0x080fe20007f3e0ff */
[----:B------:R4:W3:Y:S04]  /*2280*/  LDG.E.U16 R18, desc[UR6][R76.64] ;  /* 0x000000064c127981 */ /* 0x0008e8000c1e1500 */
[----:B------:R4:W3:Y:S01]  /*2290*/  LDG.E.U16 R17, desc[UR6][R78.64] ;  /* 0x000000064e117981 */ /* 0x0008e2000c1e1500 */
[----:B-1----:R-:W-:Y:S01]  /*22a0*/  IADD3 R6, P0, R21, R122, RZ ;  /* 0x0000007a15067210 */ /* 0x002fe20007f1e0ff */
[----:B------:R-:W1:Y:S01]  /*22b0*/  LDC R11, c[0x0][0x248] ;  /* 0x00009200ff0b7b82 */ /* 0x000e620000000800 */
[----:B------:R-:W-:-:S02]  /*22c0*/  IMAD R21, R12, 0x160, RZ ;  /* 0x000001600c157824 */ /* 0x000fc400078e02ff */
[-C--:B------:R-:W-:Y:S01]  /*22d0*/  LEA.HI.X.SX32 R7, R105, R123.reuse, 0x1, P0 ;  /* 0x0000007b69077211 */ /* 0x080fe200000f0eff */
[----:B----4-:R-:W-:Y:S01]  /*22e0*/  IMAD R77, R14, 0x1a0, RZ ;  /* 0x000001a00e4d7824 */ /* 0x010fe200078e02ff */
[----:B------:R-:W-:Y:S02]  /*22f0*/  LEA.HI.X.SX32 R81, R81, R123, 0x1, P1 ;  /* 0x0000007b51517211 */ /* 0x000fe400008f0eff */
[-C--:B------:R-:W-:Y:S01]  /*2300*/  IADD3 R78, P0, R21, R122.reuse, RZ ;  /* 0x0000007a154e7210 */ /* 0x080fe20007f1e0ff */
[----:B------:R-:W-:Y:S01]  /*2310*/  IMAD R79, R26, 0x180, RZ ;  /* 0x000001801a4f7824 */ /* 0x000fe200078e02ff */
[----:B------:R4:W3:Y:S01]  /*2320*/  LDG.E.U16 R21, desc[UR6][R6.64] ;  /* 0x0000000606157981 */ /* 0x0008e2000c1e1500 */
[----:B0-----:R-:W-:Y:S01]  /*2330*/  IMAD R49, R49, 0x1c0, RZ ;  /* 0x000001c031317824 */ /* 0x001fe200078e02ff */
[----:B------:R-:W0:Y:S02]  /*2340*/  LDC R105, c[0x0][0x248] ;  /* 0x00009200ff697b82 */ /* 0x000e240000000800 */
[----:B------:R1:W3:Y:S01]  /*2350*/  LDG.E.U16 R44, desc[UR6][R80.64] ;  /* 0x00000006502c7981 */ /* 0x0002e2000c1e1500 */
[----:B----4-:R-:W-:Y:S01]  /*2360*/  IADD3 R6, P1, R77, R122, RZ ;  /* 0x0000007a4d067210 */ /* 0x010fe20007f3e0ff */
[----:B------:R-:W-:-:S04]  /*2370*/  IMAD R43, R43, 0x170, RZ ;  /* 0x000001702b2b7824 */ /* 0x000fc800078e02ff */
[----:B------:R-:W4:Y:S01]  /*2380*/  LDC R109, c[0x0][0x248] ;  /* 0x00009200ff6d7b82 */ /* 0x000f220000000800 */
[----:B------:R-:W-:Y:S02]  /*2390*/  LEA.HI.X.SX32 R7, R95, R123, 0x1, P1 ;  /* 0x0000007b5f077211 */ /* 0x000fe400008f0eff */
[----:B------:R-:W-:-:S05]  /*23a0*/  IADD3 R76, P2, R79, R122, RZ ;  /* 0x0000007a4f4c7210 */ /* 0x000fca0007f5e0ff */
[----:B------:R-:W0:Y:S01]  /*23b0*/  LDC R95, c[0x0][0x248] ;  /* 0x00009200ff5f7b82 */ /* 0x000e220000000800 */
[-C--:B------:R-:W-:Y:S01]  /*23c0*/  LEA.HI.X.SX32 R79, R103, R123.reuse, 0x1, P0 ;  /* 0x0000007b674f7211 */ /* 0x080fe200000f0eff */
[----:B-1----:R-:W-:Y:S01]  /*23d0*/  IMAD R11, R11, 0x102, RZ ;  /* 0x000001020b0b7824 */ /* 0x002fe200078e02ff */
[-C--:B------:R-:W-:Y:S01]  /*23e0*/  IADD3 R80, P0, R49, R122.reuse, RZ ;  /* 0x0000007a31507210 */ /* 0x080fe20007f1e0ff */
[----:B------:R1:W3:Y:S01]  /*23f0*/  LDG.E.U16 R4, desc[UR6][R6.64] ;  /* 0x0000000606047981 */ /* 0x0002e2000c1e1500 */
[-C--:B------:R-:W-:Y:S01]  /*2400*/  LEA.HI.X.SX32 R77, R101, R123.reuse, 0x1, P2 ;  /* 0x0000007b654d7211 */ /* 0x080fe200010f0eff */
[----:B------:R-:W-:Y:S01]  /*2410*/  IMAD R101, R52, 0x1f0, RZ ;  /* 0x000001f034657824 */ /* 0x000fe200078e02ff */
[----:B------:R-:W-:Y:S01]  /*2420*/  LEA.HI.X.SX32 R81, R85, R123, 0x1, P0 ;  /* 0x0000007b55517211 */ /* 0x000fe200000f0eff */
[----:B------:R1:W3:Y:S01]  /*2430*/  LDG.E.U16 R14, desc[UR6][R78.64] ;  /* 0x000000064e0e7981 */ /* 0x0002e2000c1e1500 */
[----:B------:R-:W4:Y:S03]  /*2440*/  LDC R85, c[0x0][0x248] ;  /* 0x00009200ff557b82 */ /* 0x000f260000000800 */
[----:B------:R1:W3:Y:S02]  /*2450*/  LDG.E.U16 R26, desc[UR6][R76.64] ;  /* 0x000000064c1a7981 */ /* 0x0002e4000c1e1500 */
[----:B-1----:R-:W-:Y:S01]  /*2460*/  IMAD R7, R3, 0x81, RZ ;  /* 0x0000008103077824 */ /* 0x002fe200078e02ff */
[-C--:B------:R-:W-:Y:S01]  /*2470*/  IADD3 R6, P0, R11, R122.reuse, RZ ;  /* 0x0000007a0b067210 */ /* 0x080fe20007f1e0ff */
[----:B------:R-:W-:Y:S01]  /*2480*/  IMAD R103, R94, 0x132, RZ ;  /* 0x000001325e677824 */ /* 0x000fe200078e02ff */
[----:B------:R1:W3:Y:S01]  /*2490*/  LDG.E.U16 R12, desc[UR6][R80.64] ;  /* 0x00000006500c7981 */ /* 0x0002e2000c1e1500 */
[-C--:B------:R-:W-:Y:S01]  /*24a0*/  IADD3 R78, P1, R43, R122.reuse, RZ ;  /* 0x0000007a2b4e7210 */ /* 0x080fe20007f3e0ff */
[----:B------:R-:W4:Y:S01]  /*24b0*/  LDC R94, c[0x0][0x248] ;  /* 0x00009200ff5e7b82 */ /* 0x000f220000000800 */
[----:B------:R-:W-:-:S07]  /*24c0*/  IADD3 R76, P2, R101, R122, RZ ;  /* 0x0000007a654c7210 */ /* 0x000fce0007f5e0ff */
[----:B------:R-:W4:Y:S01]  /*24d0*/  LDC R101, c[0x0][0x248] ;  /* 0x00009200ff657b82 */ /* 0x000f220000000800 */
[-C--:B------:R-:W-:Y:S01]  /*24e0*/  LEA.HI.X.SX32 R77, R83, R123.reuse, 0x1, P2 ;  /* 0x0000007b534d7211 */ /* 0x080fe200010f0eff */
[----:B------:R-:W-:Y:S01]  /*24f0*/  IMAD R83, R82, 0x112, RZ ;  /* 0x0000011252537824 */ /* 0x000fe200078e02ff */
[-C--:B------:R-:W-:Y:S01]  /*2500*/  LEA.HI.X.SX32 R79, R51, R123.reuse, 0x1, P1 ;  /* 0x0000007b334f7211 */ /* 0x080fe200008f0eff */
[----:B-1----:R-:W-:Y:S01]  /*2510*/  IMAD R81, R84, 0x122, RZ ;  /* 0x0000012254517824 */ /* 0x002fe200078e02ff */
[----:B------:R-:W-:Y:S01]  /*2520*/  LEA.HI.X.SX32 R7, R7, R123, 0x1, P0 ;  /* 0x0000007b07077211 */ /* 0x000fe200000f0eff */
[----:B------:R-:W-:Y:S01]  /*2530*/  IMAD R43, R3, 0x89, RZ ;  /* 0x00000089032b7824 */ /* 0x000fe200078e02ff */
[-C--:B------:R-:W-:Y:S01]  /*2540*/  IADD3 R80, P0, R83, R122.reuse, RZ ;  /* 0x0000007a53507210 */ /* 0x080fe20007f1e0ff */
[----:B0-----:R-:W-:Y:S01]  /*2550*/  IMAD R95, R95, 0x142, RZ ;  /* 0x000001425f5f7824 */ /* 0x001fe200078e02ff */
[----:B------:R0:W3:Y:S01]  /*2560*/  LDG.E.U16 R52, desc[UR6][R78.64] ;  /* 0x000000064e347981 */ /* 0x0000e2000c1e1500 */
[C---:B------:R-:W-:Y:S01]  /*2570*/  IMAD R83, R3.reuse, 0xa1, RZ ;  /* 0x000000a103537824 */ /* 0x040fe200078e02ff */
[----:B------:R-:W1:Y:S02]  /*2580*/  LDC R216, c[0x0][0x248] ;  /* 0x00009200ffd87b82 */ /* 0x000e640000000800 */
[----:B------:R0:W3:Y:S04]  /*2590*/  LDG.E.U16 R11, desc[UR6][R76.64] ;  /* 0x000000064c0b7981 */ /* 0x0000e8000c1e1500 */
[----:B------:R4:W3:Y:S01]  /*25a0*/  LDG.E.U16 R49, desc[UR6][R6.64] ;  /* 0x0000000606317981 */ /* 0x0008e2000c1e1500 */
[----:B0-----:R-:W-:Y:S01]  /*25b0*/  IMAD R79, R3, 0x99, RZ ;  /* 0x00000099034f7824 */ /* 0x001fe200078e02ff */
[----:B------:R-:W0:Y:S01]  /*25c0*/  LDC R212, c[0x0][0x248] ;  /* 0x00009200ffd47b82 */ /* 0x000e220000000800 */
[----:B------:R-:W-:-:S02]  /*25d0*/  IADD3 R76, P1, R81, R122, RZ ;  /* 0x0000007a514c7210 */ /* 0x000fc40007f3e0ff */
[----:B------:R-:W-:Y:S02]  /*25e0*/  LEA.HI.X.SX32 R81, R43, R123, 0x1, P0 ;  /* 0x0000007b2b517211 */ /* 0x000fe400000f0eff */
[----:B----4-:R-:W-:-:S03]  /*25f0*/  IADD3 R6, P2, R103, R122, RZ ;  /* 0x0000007a67067210 */ /* 0x010fc60007f5e0ff */
[----:B------:R-:W4:Y:S01]  /*2600*/  LDC R220, c[0x0][0x248] ;  /* 0x00009200ffdc7b82 */ /* 0x000f220000000800 */
[-C--:B------:R-:W-:Y:S01]  /*2610*/  IADD3 R78, P0, R95, R122.reuse, RZ ;  /* 0x0000007a5f4e7210 */ /* 0x080fe20007f1e0ff */
[----:B------:R-:W-:Y:S01]  /*2620*/  IMAD R51, R3, 0x91, RZ ;  /* 0x0000009103337824 */ /* 0x000fe200078e02ff */
[-C--:B------:R-:W-:Y:S01]  /*2630*/  LEA.HI.X.SX32 R7, R79, R123.reuse, 0x1, P2 ;  /* 0x0000007b4f077211 */ /* 0x080fe200010f0eff */
[----:B------:R-:W-:Y:S01]  /*2640*/  IMAD R85, R85, 0x152, RZ ;  /* 0x0000015255557824 */ /* 0x000fe200078e02ff */
[-C--:B------:R-:W-:Y:S01]  /*2650*/  LEA.HI.X.SX32 R79, R83, R123.reuse, 0x1, P0 ;  /* 0x0000007b534f7211 */ /* 0x080fe200000f0eff */
[----:B------:R-:W-:Y:S01]  /*2660*/  IMAD R101, R101, 0x172, RZ ;  /* 0x0000017265657824 */ /* 0x000fe200078e02ff */
[----:B------:R1:W3:Y:S01]  /*2670*/  LDG.E.U16 R43, desc[UR6][R80.64] ;  /* 0x00000006502b7981 */ /* 0x0002e2000c1e1500 */
[----:B------:R-:W0:Y:S01]  /*2680*/  LDC R103, c[0x0][0x248] ;  /* 0x00009200ff677b82 */ /* 0x000e220000000800 */
[----:B------:R-:W-:Y:S01]  /*2690*/  LEA.HI.X.SX32 R77, R51, R123, 0x1, P1 ;  /* 0x0000007b334d7211 */ /* 0x000fe200008f0eff */
[----:B------:R-:W-:Y:S01]  /*26a0*/  IMAD R83, R100, 0x162, RZ ;  /* 0x0000016264537824 */ /* 0x000fe200078e02ff */
[----:B------:R-:W3:Y:S01]  /*26b0*/  LDG.E.U16 R7, desc[UR6][R6.64] ;  /* 0x0000000606077981 */ /* 0x000ee2000c1e1500 */
[----:B------:R-:W-:Y:S01]  /*26c0*/  IMAD R51, R3, 0xa9, RZ ;  /* 0x000000a903337824 */ /* 0x000fe200078e02ff */
[-C--:B------:R-:W-:Y:S01]  /*26d0*/  IADD3 R84, P0, R85, R122.reuse, RZ ;  /* 0x0000007a55547210 */ /* 0x080fe20007f1e0ff */
[----:B------:R-:W-:Y:S01]  /*26e0*/  IMAD R95, R3, 0xc9, RZ ;  /* 0x000000c9035f7824 */ /* 0x000fe200078e02ff */
[----:B------:R-:W3:Y:S01]  /*26f0*/  LDG.E.U16 R76, desc[UR6][R76.64] ;  /* 0x000000064c4c7981 */ /* 0x000ee2000c1e1500 */
[----:B------:R-:W4:Y:S01]  /*2700*/  LDC R222, c[0x0][0x248] ;  /* 0x00009200ffde7b82 */ /* 0x000f220000000800 */
[----:B-1----:R-:W-:-:S02]  /*2710*/  IADD3 R80, P1, R83, R122, RZ ;  /* 0x0000007a53507210 */ /* 0x002fc40007f3e0ff */
[----:B------:R1:W3:Y:S01]  /*2720*/  LDG.E.U16 R6, desc[UR6][R78.64] ;  /* 0x000000064e067981 */ /* 0x0002e2000c1e1500 */
[----:B------:R-:W-:Y:S01]  /*2730*/  LEA.HI.X.SX32 R85, R51, R123, 0x1, P0 ;  /* 0x0000007b33557211 */ /* 0x000fe200000f0eff */
[----:B------:R-:W-:-:S03]  /*2740*/  IMAD R83, R3, 0xc1, RZ ;  /* 0x000000c103537824 */ /* 0x000fc600078e02ff */
[----:B------:R-:W4:Y:S01]  /*2750*/  LDC R229, c[0x0][0x248] ;  /* 0x00009200ffe57b82 */ /* 0x000f220000000800 */
[----:B------:R-:W-:Y:S02]  /*2760*/  IMAD R81, R3, 0xb1, RZ ;  /* 0x000000b103517824 */ /* 0x000fe400078e02ff */
[----:B------:R-:W-:Y:S01]  /*2770*/  IMAD R105, R105, 0x1c2, RZ ;  /* 0x000001c269697824 */ /* 0x000fe200078e02ff */
[----:B------:R-:W3:Y:S01]  /*2780*/  LDG.E.U16 R51, desc[UR6][R84.64] ;  /* 0x0000000654337981 */ /* 0x000ee2000c1e1500 */
[----:B-1----:R-:W-:-:S03]  /*2790*/  IMAD R79, R102, 0x182, RZ ;  /* 0x00000182664f7824 */ /* 0x002fc600078e02ff */
[----:B------:R-:W1:Y:S01]  /*27a0*/  LDC R218, c[0x0][0x248] ;  /* 0x00009200ffda7b82 */ /* 0x000e620000000800 */
[-C--:B------:R-:W-:Y:S01]  /*27b0*/  IADD3 R78, P2, R101, R122.reuse, RZ ;  /* 0x0000007a654e7210 */ /* 0x080fe20007f5e0ff */
[----:B------:R-:W-:Y:S01]  /*27c0*/  IMAD R101, R94, 0x192, RZ ;  /* 0x000001925e657824 */ /* 0x000fe200078e02ff */
[----:B------:R-:W-:-:S05]  /*27d0*/  IADD3 R82, P0, R79, R122, RZ ;  /* 0x0000007a4f527210 */ /* 0x000fca0007f1e0ff */
[----:B------:R-:W4:Y:S01]  /*27e0*/  LDC R102, c[0x0][0x248] ;  /* 0x00009200ff667b82 */ /* 0x000f220000000800 */
[-C--:B------:R-:W-:Y:S02]  /*27f0*/  LEA.HI.X.SX32 R83, R83, R123.reuse, 0x1, P0 ;  /* 0x0000007b53537211 */ /* 0x080fe400000f0eff */
[-C--:B------:R-:W-:Y:S01]  /*2800*/  IADD3 R100, P0, R101, R122.reuse, RZ ;  /* 0x0000007a65647210 */ /* 0x080fe20007f1e0ff */
[----:B------:R-:W-:Y:S01]  /*2810*/  IMAD R77, R3, 0xb9, RZ ;  /* 0x000000b9034d7824 */ /* 0x000fe200078e02ff */
[-C--:B------:R-:W-:Y:S01]  /*2820*/  LEA.HI.X.SX32 R81, R81, R123.reuse, 0x1, P1 ;  /* 0x0000007b51517211 */ /* 0x080fe200008f0eff */
[----:B------:R-:W-:Y:S01]  /*2830*/  IMAD R183, R104, 0x1b2, RZ ;  /* 0x000001b268b77824 */ /* 0x000fe200078e02ff */
[-C--:B------:R-:W-:Y:S01]  /*2840*/  LEA.HI.X.SX32 R101, R95, R123.reuse, 0x1, P0 ;  /* 0x0000007b5f657211 */ /* 0x080fe200000f0eff */
[----:B------:R-:W-:Y:S01]  /*2850*/  IMAD R95, R3, 0xe1, RZ ;  /* 0x000000e1035f7824 */ /* 0x000fe200078e02ff */
[----:B------:R-:W-:Y:S01]  /*2860*/  IADD3 R94, P0, R105, R122, RZ ;  /* 0x0000007a695e7210 */ /* 0x000fe20007f1e0ff */
[----:B------:R0:W3:Y:S01]  /*2870*/  LDG.E.U16 R80, desc[UR6][R80.64] ;  /* 0x0000000650507981 */ /* 0x0000e2000c1e1500 */
[-C--:B------:R-:W-:Y:S01]  /*2880*/  LEA.HI.X.SX32 R79, R77, R123.reuse, 0x1, P2 ;  /* 0x0000007b4d4f7211 */ /* 0x080fe200010f0eff */
[----:B0-----:R-:W-:Y:S01]  /*2890*/  IMAD R103, R103, 0x1a2, RZ ;  /* 0x000001a267677824 */ /* 0x001fe200078e02ff */
[----:B------:R-:W-:Y:S01]  /*28a0*/  LEA.HI.X.SX32 R95, R95, R123, 0x1, P0 ;  /* 0x0000007b5f5f7211 */ /* 0x000fe200000f0eff */
[----:B------:R0:W3:Y:S01]  /*28b0*/  LDG.E.U16 R77, desc[UR6][R82.64] ;  /* 0x00000006524d7981 */ /* 0x0000e2000c1e1500 */
[----:B------:R-:W-:Y:S01]  /*28c0*/  IMAD R109, R109, 0x1d2, RZ ;  /* 0x000001d26d6d7824 */ /* 0x000fe200078e02ff */
[----:B------:R-:W1:Y:S01]  /*28d0*/  LDC R231, c[0x0][0x248] ;  /* 0x00009200ffe77b82 */ /* 0x000e620000000800 */
[----:B------:R-:W-:-:S02]  /*28e0*/  IMAD R105, R150, 0x1e2, RZ ;  /* 0x000001e296697824 */ /* 0x000fc400078e02ff */
[----:B------:R-:W-:Y:S01]  /*28f0*/  IMAD R81, R3, 0xd9, RZ ;  /* 0x000000d903517824 */ /* 0x000fe200078e02ff */
[----:B------:R-:W3:Y:S01]  /*2900*/  LDG.E.U16 R79, desc[UR6][R78.64] ;  /* 0x000000064e4f7981 */ /* 0x000ee2000c1e1500 */
[-C--:B0-----:R-:W-:Y:S01]  /*2910*/  IADD3 R82, P2, R183, R122.reuse, RZ ;  /* 0x0000007ab7527210 */ /* 0x081fe20007f5e0ff */
[----:B------:R-:W-:Y:S02]  /*2920*/  IMAD R85, R3, 0xd1, RZ ;  /* 0x000000d103557824 */ /* 0x000fe400078e02ff */
[----:B------:R-:W0:Y:S01]  /*2930*/  LDC R150, c[0x0][0x248] ;  /* 0x00009200ff967b82 */ /* 0x000e220000000800 */
[-C--:B------:R-:W-:Y:S01]  /*2940*/  IADD3 R84, P1, R103, R122.reuse, RZ ;  /* 0x0000007a67547210 */ /* 0x080fe20007f3e0ff */
[----:B------:R-:W-:Y:S01]  /*2950*/  IMAD R103, R3, 0xe9, RZ ;  /* 0x000000e903677824 */ /* 0x000fe200078e02ff */
[----:B------:R-:W-:Y:S02]  /*2960*/  LEA.HI.X.SX32 R83, R81, R123, 0x1, P2 ;  /* 0x0000007b51537211 */ /* 0x000fe400010f0eff */
[----:B------:R4:W3:Y:S01]  /*2970*/  LDG.E.U16 R81, desc[UR6][R94.64] ;  /* 0x000000065e517981 */ /* 0x0008e2000c1e1500 */
[----:B------:R-:W-:-:S02]  /*2980*/  IADD3 R104, P0, R109, R122, RZ ;  /* 0x0000007a6d687210 */ /* 0x000fc40007f1e0ff */
[-C--:B------:R-:W-:Y:S01]  /*2990*/  LEA.HI.X.SX32 R85, R85, R123.reuse, 0x1, P1 ;  /* 0x0000007b55557211 */ /* 0x080fe200008f0eff */
[----:B------:R-:W-:Y:S01]  /*29a0*/  IMAD R183, R152, 0x1f2, RZ ;  /* 0x000001f298b77824 */ /* 0x000fe200078e02ff */
[----:B------:R4:W3:Y:S01]  /*29b0*/  LDG.E.U16 R78, desc[UR6][R100.64] ;  /* 0x00000006644e7981 */ /* 0x0008e2000c1e1500 */
[----:B------:R-:W2:Y:S03]  /*29c0*/  LDC R152, c[0x0][0x248] ;  /* 0x00009200ff987b82 */ /* 0x000ea60000000800 */
[----:B------:R4:W3:Y:S02]  /*29d0*/  LDG.E.U16 R84, desc[UR6][R84.64] ;  /* 0x0000000654547981 */ /* 0x0008e4000c1e1500 */
[----:B----4-:R-:W-:Y:S01]  /*29e0*/  IMAD R95, R102, 0x104, RZ ;  /* 0x00000104665f7824 */ /* 0x010fe200078e02ff */
[-C--:B------:R-:W-:Y:S02]  /*29f0*/  IADD3 R102, P1, R105, R122.reuse, RZ ;  /* 0x0000007a69667210 */ /* 0x080fe40007f3e0ff */
[-C--:B------:R-:W-:Y:S01]  /*2a00*/  LEA.HI.X.SX32 R105, R103, R123.reuse, 0x1, P0 ;  /* 0x0000007b67697211 */ /* 0x080fe200000f0eff */
[----:B------:R-:W4:Y:S01]  /*2a10*/  LDG.E.U16 R83, desc[UR6][R82.64] ;  /* 0x0000000652537981 */ /* 0x000f22000c1e1500 */
[-C--:B------:R-:W-:Y:S01]  /*2a20*/  IADD3 R94, P0, R95, R122.reuse, RZ ;  /* 0x0000007a5f5e7210 */ /* 0x080fe20007f1e0ff */
[----:B------:R-:W-:Y:S01]  /*2a30*/  IMAD R101, R3, 0xf1, RZ ;  /* 0x000000f103657824 */ /* 0x000fe200078e02ff */
[----:B------:R-:W-:Y:S01]  /*2a40*/  IADD3 R100, P2, R183, R122, RZ ;  /* 0x0000007ab7647210 */ /* 0x000fe20007f5e0ff */
[----:B------:R-:W-:Y:S01]  /*2a50*/  IMAD R183, R142, 0x124, RZ ;  /* 0x000001248eb77824 */ /* 0x000fe200078e02ff */
[-C--:B------:R-:W-:Y:S01]  /*2a60*/  LEA.HI.X.SX32 R95, R107, R123.reuse, 0x1, P0 ;  /* 0x0000007b6b5f7211 */ /* 0x080fe200000f0eff */
[----:B------:R-:W-:Y:S01]  /*2a70*/  IMAD R85, R3, 0xf9, RZ ;  /* 0x000000f903557824 */ /* 0x000fe200078e02ff */
[-C--:B------:R-:W-:Y:S01]  /*2a80*/  LEA.HI.X.SX32 R103, R101, R123.reuse, 0x1, P1 ;  /* 0x0000007b65677211 */ /* 0x080fe200008f0eff */
[----:B------:R-:W1:Y:S01]  /*2a90*/  LDC R142, c[0x0][0x248] ;  /* 0x00009200ff8e7b82 */ /* 0x000e620000000800 */
[----:B------:R-:W-:Y:S01]  /*2aa0*/  IMAD R185, R144, 0x144, RZ ;  /* 0x0000014490b97824 */ /* 0x000fe200078e02ff */
[----:B------:R5:W4:Y:S01]  /*2ab0*/  LDG.E.U16 R82, desc[UR6][R104.64] ;  /* 0x0000000668527981 */ /* 0x000b22000c1e1500 */
[----:B------:R-:W-:-:S03]  /*2ac0*/  LEA.HI.X.SX32 R101, R85, R123, 0x1, P2 ;  /* 0x0000007b55657211 */ /* 0x000fc600010f0eff */
[----:B------:R0:W4:Y:S02]  /*2ad0*/  LDG.E.U16 R107, desc[UR6][R94.64] ;  /* 0x000000065e6b7981 */ /* 0x000124000c1e1500 */
[----:B------:R-:W1:Y:S02]  /*2ae0*/  LDC R144, c[0x0][0x248] ;  /* 0x00009200ff907b82 */ /* 0x000e640000000800 */
[----:B------:R0:W4:Y:S01]  /*2af0*/  LDG.E.U16 R85, desc[UR6][R102.64] ;  /* 0x0000000666557981 */ /* 0x000122000c1e1500 */
[----:B-----5:R-:W-:Y:S01]  /*2b00*/  IMAD R105, R146, 0x164, RZ ;  /* 0x0000016492697824 */ /* 0x020fe200078e02ff */
[-C--:B------:R-:W-:Y:S02]  /*2b10*/  IADD3 R104, P1, R185, R122.reuse, RZ ;  /* 0x0000007ab9687210 */ /* 0x080fe40007f3e0ff */
[----:B------:R5:W4:Y:S01]  /*2b20*/  LDG.E.U16 R109, desc[UR6][R100.64] ;  /* 0x00000006646d7981 */ /* 0x000b22000c1e1500 */
[----:B0-----:R-:W-:Y:S01]  /*2b30*/  IADD3 R94, P0, R183, R122, RZ ;  /* 0x0000007ab75e7210 */ /* 0x001fe20007f1e0ff */
[----:B------:R-:W-:Y:S01]  /*2b40*/  IMAD R187, R154, 0x1e4, RZ ;  /* 0x000001e49abb7824 */ /* 0x000fe200078e02ff */
[----:B------:R-:W0:Y:S01]  /*2b50*/  LDC R146, c[0x0][0x248] ;  /* 0x00009200ff927b82 */ /* 0x000e220000000800 */
[----:B------:R-:W-:Y:S01]  /*2b60*/  IMAD R103, R148, 0x184, RZ ;  /* 0x0000018494677824 */ /* 0x000fe200078e02ff */
[----:B------:R-:W-:-:S02]  /*2b70*/  LEA.HI.X.SX32 R95, R138, R123, 0x1, P0 ;  /* 0x0000007b8a5f7211 */ /* 0x000fc400000f0eff */
[-C--:B------:R-:W-:Y:S01]  /*2b80*/  IADD3 R102, P0, R105, R122.reuse, RZ ;  /* 0x0000007a69667210 */ /* 0x080fe20007f1e0ff */
[----:B-----5:R-:W-:Y:S01]  /*2b90*/  IMAD R101, R150, 0x1a4, RZ ;  /* 0x000001a496657824 */ /* 0x020fe200078e02ff */
[-C--:B------:R-:W-:Y:S02]  /*2ba0*/  IADD3 R100, P2, R103, R122.reuse, RZ ;  /* 0x0000007a67647210 */ /* 0x080fe40007f5e0ff */
[----:B------:R-:W5:Y:S01]  /*2bb0*/  LDC R148, c[0x0][0x248] ;  /* 0x00009200ff947b82 */ /* 0x000f620000000800 */
[-C--:B------:R-:W-:Y:S02]  /*2bc0*/  LEA.HI.X.SX32 R105, R106, R123.reuse, 0x1, P1 ;  /* 0x0000007b6a697211 */ /* 0x080fe400008f0eff */
[----:B------:R-:W-:Y:S01]  /*2bd0*/  LEA.HI.X.SX32 R103, R130, R123, 0x1, P0 ;  /* 0x0000007b82677211 */ /* 0x000fe200000f0eff */
[----:B------:R2:W4:Y:S04]  /*2be0*/  LDG.E.U16 R106, desc[UR6][R94.64] ;  /* 0x000000065e6a7981 */ /* 0x000528000c1e1500 */
[----:B------:R-:W0:Y:S01]  /*2bf0*/  LDC R130, c[0x0][0x248] ;  /* 0x00009200ff827b82 */ /* 0x000e220000000800 */
[----:B--2---:R-:W-:Y:S01]  /*2c00*/  IMAD R185, R152, 0x1c4, RZ ;  /* 0x000001c498b97824 */ /* 0x004fe200078e02ff */
[----:B------:R-:W2:Y:S01]  /*2c10*/  LDG.E.U16 R105, desc[UR6][R104.64] ;  /* 0x0000000668697981 */ /* 0x000ea2000c1e1500 */
[----:B------:R-:W-:-:S02]  /*2c20*/  IADD3 R94, P1, R101, R122, RZ ;  /* 0x0000007a655e7210 */ /* 0x000fc40007f3e0ff */
[----:B------:R-:W-:-:S03]  /*2c30*/  LEA.HI.X.SX32 R101, R131, R123, 0x1, P2 ;  /* 0x0000007b83657211 */ /* 0x000fc600010f0eff */
[----:B------:R-:W5:Y:S01]  /*2c40*/  LDC R150, c[0x0][0x248] ;  /* 0x00009200ff967b82 */ /* 0x000f620000000800 */
[----:B-1----:R-:W-:Y:S01]  /*2c50*/  IMAD R183, R142, 0x114, RZ ;  /* 0x000001148eb77824 */ /* 0x002fe200078e02ff */
[----:B------:R-:W2:Y:S06]  /*2c60*/  LDG.E.U16 R104, desc[UR6][R102.64] ;  /* 0x0000000666687981 */ /* 0x000eac000c1e1500 */
[----:B------:R-:W1:Y:S01]  /*2c70*/  LDC R131, c[0x0][0x248] ;  /* 0x00009200ff837b82 */ /* 0x000e620000000800 */
[----:B------:R-:W-:Y:S01]  /*2c80*/  LEA.HI.X.SX32 R95, R126, R123, 0x1, P1 ;  /* 0x0000007b7e5f7211 */ /* 0x000fe200008f0eff */
[----:B------:R0:W2:Y:S06]  /*2c90*/  LDG.E.U16 R103, desc[UR6][R100.64] ;  /* 0x0000000664677981 */ /* 0x0000ac000c1e1500 */
[----:B------:R-:W5:Y:S01]  /*2ca0*/  LDC R138, c[0x0][0x248] ;  /* 0x00009200ff8a7b82 */ /* 0x000f620000000800 */
[----:B------:R0:W2:Y:S01]  /*2cb0*/  LDG.E.U16 R102, desc[UR6][R94.64] ;  /* 0x000000065e667981 */ /* 0x0000a2000c1e1500 */
[----:B------:R-:W-:-:S02]  /*2cc0*/  IADD3 R126, P2, R187, R122, RZ ;  /* 0x0000007abb7e7210 */ /* 0x000fc40007f5e0ff */
[----:B0-----:R-:W-:Y:S01]  /*2cd0*/  IADD3 R100, P1, R185, R122, RZ ;  /* 0x0000007ab9647210 */ /* 0x001fe20007f3e0ff */
[----:B------:R-:W-:-:S03]  /*2ce0*/  IMAD R185, R144, 0x134, RZ ;  /* 0x0000013490b97824 */ /* 0x000fc600078e02ff */
[----:B------:R-:W0:Y:S01]  /*2cf0*/  LDC R142, c[0x0][0x248] ;  /* 0x00009200ff8e7b82 */ /* 0x000e220000000800 */
[-C--:B------:R-:W-:Y:S02]  /*2d00*/  IADD3 R94, P0, R183, R122.reuse, RZ ;  /* 0x0000007ab75e7210 */ /* 0x080fe40007f1e0ff */
[-C--:B------:R-:W-:Y:S02]  /*2d10*/  LEA.HI.X.SX32 R101, R124, R123.reuse, 0x1, P1 ;  /* 0x0000007b7c657211 */ /* 0x080fe400008f0eff */
[----:B------:R-:W-:Y:S02]  /*2d20*/  IADD3 R124, P1, R185, R122, RZ ;  /* 0x0000007ab97c7210 */ /* 0x000fe40007f3e0ff */
[-C--:B------:R-:W-:Y:S01]  /*2d30*/  LEA.HI.X.SX32 R127, R127, R123.reuse, 0x1, P2 ;  /* 0x0000007b7f7f7211 */ /* 0x080fe200010f0eff */
[----:B------:R-:W0:Y:S01]  /*2d40*/  LDC R144, c[0x0][0x248] ;  /* 0x00009200ff907b82 */ /* 0x000e220000000800 */
[-C--:B------:R-:W-:Y:S01]  /*2d50*/  LEA.HI.X.SX32 R95, R128, R123.reuse, 0x1, P0 ;  /* 0x0000007b805f7211 */ /* 0x080fe200000f0eff */
[----:B------:R-:W-:Y:S01]  /*2d60*/  IMAD R183, R130, 0x154, RZ ;  /* 0x0000015482b77824 */ /* 0x000fe200078e02ff */
[----:B------:R-:W-:Y:S01]  /*2d70*/  LEA.HI.X.SX32 R125, R125, R123, 0x1, P1 ;  /* 0x0000007b7d7d7211 */ /* 0x000fe200008f0eff */
[----:B------:R-:W2:Y:S01]  /*2d80*/  LDG.E.U16 R101, desc[UR6][R100.64] ;  /* 0x0000000664657981 */ /* 0x000ea2000c1e1500 */
[----:B-1----:R-:W-:-:S02]  /*2d90*/  IMAD R131, R131, 0x174, RZ ;  /* 0x0000017483837824 */ /* 0x002fc400078e02ff */
[-C--:B------:R-:W-:Y:S01]  /*2da0*/  IADD3 R130, P0, R183, R122.reuse, RZ ;  /* 0x0000007ab7827210 */ /* 0x080fe20007f1e0ff */
[----:B------:R-:W2:Y:S01]  /*2db0*/  LDG.E.U16 R95, desc[UR6][R94.64] ;  /* 0x000000065e5f7981 */ /* 0x000ea2000c1e1500 */
[----:B------:R-:W1:Y:S03]  /*2dc0*/  LDC R154, c[0x0][0x248] ;  /* 0x00009200ff9a7b82 */ /* 0x000e660000000800 */
[----:B------:R5:W2:Y:S01]  /*2dd0*/  LDG.E.U16 R100, desc[UR6][R126.64] ;  /* 0x000000067e647981 */ /* 0x000aa2000c1e1500 */
[----:B------:R-:W-:-:S04]  /*2de0*/  IADD3 R128, P1, R131, R122, RZ ;  /* 0x0000007a83807210 */ /* 0x000fc80007f3e0ff */
[----:B------:R-:W1:Y:S01]  /*2df0*/  LDC R152, c[0x0][0x248] ;  /* 0x00009200ff987b82 */ /* 0x000e620000000800 */
[----:B------:R0:W2:Y:S01]  /*2e00*/  LDG.E.U16 R94, desc[UR6][R124.64] ;  /* 0x000000067c5e7981 */ /* 0x0000a2000c1e1500 */
[----:B-----5:R-:W-:Y:S02]  /*2e10*/  IMAD R183, R138, 0x194, RZ ;  /* 0x000001948ab77824 */ /* 0x020fe400078e02ff */
[----:B------:R-:W-:-:S04]  /*2e20*/  IMAD R127, R148, 0x1b4, RZ ;  /* 0x000001b4947f7824 */ /* 0x000fc800078e02ff */
[----:B------:R-:W5:Y:S01]  /*2e30*/  LDC R233, c[0x0][0x248] ;  /* 0x00009200ffe97b82 */ /* 0x000f620000000800 */
[----:B------:R-:W-:Y:S01]  /*2e40*/  LEA.HI.X.SX32 R131, R129, R123, 0x1, P0 ;  /* 0x0000007b81837211 */ /* 0x000fe200000f0eff */
[----:B0-----:R-:W-:-:S06]  /*2e50*/  IMAD R125, R150, 0x1d4, RZ ;  /* 0x000001d4967d7824 */ /* 0x001fcc00078e02ff */
[----:B------:R-:W0:Y:S01]  /*2e60*/  LDC R148, c[0x0][0x248] ;  /* 0x00009200ff947b82 */ /* 0x000e220000000800 */
[-C--:B------:R-:W-:Y:S02]  /*2e70*/  IADD3 R124, P2, R127, R122.reuse, RZ ;  /* 0x0000007a7f7c7210 */ /* 0x080fe40007f5e0ff */
[-C--:B------:R-:W-:Y:S02]  /*2e80*/  LEA.HI.X.SX32 R129, R121, R123.reuse, 0x1, P1 ;  /* 0x0000007b79817211 */ /* 0x080fe400008f0eff */
[----:B------:R-:W-:Y:S01]  /*2e90*/  IADD3 R126, P0, R183, R122, RZ ;  /* 0x0000007ab77e7210 */ /* 0x000fe20007f1e0ff */
[----:B------:R1:W2:Y:S02]  /*2ea0*/  LDG.E.U16 R121, desc[UR6][R130.64] ;  /* 0x0000000682797981 */ /* 0x0002a4000c1e1500 */
[----:B------:R-:W5:Y:S01]  /*2eb0*/  LDC R150, c[0x0][0x248] ;  /* 0x00009200ff967b82 */ /* 0x000f620000000800 */
[----:B------:R-:W-:Y:S01]  /*2ec0*/  IMAD R193, R156, 0x1f4, RZ ;  /* 0x000001f49cc17824 */ /* 0x000fe200078e02ff */
[----:B------:R-:W-:-:S02]  /*2ed0*/  LEA.HI.X.SX32 R127, R136, R123, 0x1, P0 ;  /* 0x0000007b887f7211 */ /* 0x000fc400000f0eff */
[----:B-1----:R-:W-:-:S04]  /*2ee0*/  IADD3 R130, P1, R125, R122, RZ ;  /* 0x0000007a7d827210 */ /* 0x002fc80007f3e0ff */
[----:B------:R-:W1:Y:S01]  /*2ef0*/  LDC R156, c[0x0][0x248] ;  /* 0x00009200ff9c7b82 */ /* 0x000e620000000800 */
[-C--:B------:R-:W-:Y:S01]  /*2f00*/  LEA.HI.X.SX32 R125, R132, R123.reuse, 0x1, P2 ;  /* 0x0000007b847d7211 */ /* 0x080fe200010f0eff */
[----:B------:R-:W-:Y:S01]  /*2f10*/  IMAD R185, R142, 0x106, RZ ;  /* 0x000001068eb97824 */ /* 0x000fe200078e02ff */
[----:B------:R-:W-:Y:S01]  /*2f20*/  LEA.HI.X.SX32 R131, R134, R123, 0x1, P1 ;  /* 0x0000007b86837211 */ /* 0x000fe200008f0eff */
[----:B------:R-:W-:Y:S01]  /*2f30*/  IMAD R187, R144, 0x116, RZ ;  /* 0x0000011690bb7824 */ /* 0x000fe200078e02ff */
[----:B------:R0:W2:Y:S03]  /*2f40*/  LDG.E.U16 R134, desc[UR6][R126.64] ;  /* 0x000000067e867981 */ /* 0x0000a6000c1e1500 */
[----:B------:R-:W3:Y:S01]  /*2f50*/  LDC R234, c[0x0][0x248] ;  /* 0x00009200ffea7b82 */ /* 0x000ee20000000800 */
[----:B------:R0:W2:Y:S01]  /*2f60*/  LDG.E.U16 R136, desc[UR6][R124.64] ;  /* 0x000000067c887981 */ /* 0x0000a2000c1e1500 */
[----:B------:R-:W-:-:S03]  /*2f70*/  IMAD R183, R3, 0x83, RZ ;  /* 0x0000008303b77824 */ /* 0x000fc600078e02ff */
[----:B------:R0:W2:Y:S02]  /*2f80*/  LDG.E.U16 R132, desc[UR6][R128.64] ;  /* 0x0000000680847981 */ /* 0x0000a4000c1e1500 */
[----:B0-----:R-:W-:Y:S01]  /*2f90*/  IMAD R127, R146, 0x126, RZ ;  /* 0x00000126927f7824 */ /* 0x001fe200078e02ff */
[----:B------:R-:W0:Y:S01]  /*2fa0*/  LDC R235, c[0x0][0x248] ;  /* 0x00009200ffeb7b82 */ /* 0x000e220000000800 */
[----:B------:R5:W2:Y:S01]  /*2fb0*/  LDG.E.U16 R138, desc[UR6][R130.64] ;  /* 0x00000006828a7981 */ /* 0x000aa2000c1e1500 */
[-C--:B------:R-:W-:Y:S02]  /*2fc0*/  IADD3 R124, P2, R193, R122.reuse, RZ ;  /* 0x0000007ac17c7210 */ /* 0x080fe40007f5e0ff */
[-C--:B------:R-:W-:Y:S02]  /*2fd0*/  IADD3 R126, P0, R185, R122.reuse, RZ ;  /* 0x0000007ab97e7210 */ /* 0x080fe40007f1e0ff */
[-C--:B------:R-:W-:Y:S02]  /*2fe0*/  LEA.HI.X.SX32 R125, R140, R123.reuse, 0x1, P2 ;  /* 0x0000007b8c7d7211 */ /* 0x080fe400010f0eff */
[-C--:B------:R-:W-:Y:S01]  /*2ff0*/  IADD3 R128, P1, R187, R122.reuse, RZ ;  /* 0x0000007abb807210 */ /* 0x080fe20007f3e0ff */
[----:B------:R-:W-:Y:S01]  /*3000*/  IMAD R187, R148, 0x136, RZ ;  /* 0x0000013694bb7824 */ /* 0x000fe200078e02ff */
[----:B-----5:R-:W-:Y:S01]  /*3010*/  IADD3 R130, P2, R127, R122, RZ ;  /* 0x0000007a7f827210 */ /* 0x020fe20007f5e0ff */
[----:B------:R-:W-:Y:S01]  /*3020*/  IMAD R131, R3, 0x93, RZ ;  /* 0x0000009303837824 */ /* 0x000fe200078e02ff */
[-C--:B------:R-:W-:Y:S01]  /*3030*/  LEA.HI.X.SX32 R127, R183, R123.reuse, 0x1, P0 ;  /* 0x0000007bb77f7211 */ /* 0x080fe200000f0eff */
[C---:B------:R-:W-:Y:S01]  /*3040*/  IMAD R129, R3.reuse, 0x8b, RZ ;  /* 0x0000008b03817824 */ /* 0x040fe200078e02ff */
[----:B------:R5:W2:Y:S01]  /*3050*/  LDG.E.U16 R140, desc[UR6][R124.64] ;  /* 0x000000067c8c7981 */ /* 0x000aa2000c1e1500 */
[----:B------:R-:W-:Y:S01]  /*3060*/  IMAD R183, R3, 0x9b, RZ ;  /* 0x0000009b03b77824 */ /* 0x000fe200078e02ff */
[----:B------:R-:W-:-:S02]  /*3070*/  LEA.HI.X.SX32 R131, R131, R123, 0x1, P2 ;  /* 0x0000007b83837211 */ /* 0x000fc400010f0eff */
[----:B------:R-:W-:Y:S01]  /*3080*/  LEA.HI.X.SX32 R129, R129, R123, 0x1, P1 ;  /* 0x0000007b81817211 */ /* 0x000fe200008f0eff */
[----:B------:R1:W2:Y:S01]  /*3090*/  LDG.E.U16 R142, desc[UR6][R126.64] ;  /* 0x000000067e8e7981 */ /* 0x0002a2000c1e1500 */
[----:B------:R-:W-:-:S03]  /*30a0*/  IMAD R185, R3, 0xa3, RZ ;  /* 0x000000a303b97824 */ /* 0x000fc600078e02ff */
[----:B------:R1:W2:Y:S01]  /*30b0*/  LDG.E.U16 R146, desc[UR6][R130.64] ;  /* 0x0000000682927981 */ /* 0x0002a2000c1e1500 */
[----:B-----5:R-:W-:Y:S01]  /*30c0*/  IMAD R125, R150, 0x146, RZ ;  /* 0x00000146967d7824 */ /* 0x020fe200078e02ff */
[-C--:B------:R-:W-:Y:S01]  /*30d0*/  IADD3 R124, P0, R187, R122.reuse, RZ ;  /* 0x0000007abb7c7210 */ /* 0x080fe20007f1e0ff */
[----:B------:R-:W-:Y:S01]  /*30e0*/  IMAD R187, R154, 0x166, RZ ;  /* 0x000001669abb7824 */ /* 0x000fe200078e02ff */
[----:B------:R5:W2:Y:S01]  /*30f0*/  LDG.E.U16 R144, desc[UR6][R128.64] ;  /* 0x0000000680907981 */ /* 0x000aa2000c1e1500 */
[----:B-1----:R-:W-:Y:S01]  /*3100*/  IMAD R127, R152, 0x156, RZ ;  /* 0x00000156987f7824 */ /* 0x002fe200078e02ff */
[-C--:B------:R-:W-:Y:S02]  /*3110*/  IADD3 R126, P1, R125, R122.reuse, RZ ;  /* 0x0000007a7d7e7210 */ /* 0x080fe40007f3e0ff */
[-C--:B------:R-:W-:Y:S01]  /*3120*/  LEA.HI.X.SX32 R125, R183, R123.reuse, 0x1, P0 ;  /* 0x0000007bb77d7211 */ /* 0x080fe200000f0eff */
[----:B------:R-:W-:Y:S01]  /*3130*/  IMAD R131, R3, 0xb3, RZ ;  /* 0x000000b303837824 */ /* 0x000fe200078e02ff */
[-C--:B------:R-:W-:Y:S01]  /*3140*/  IADD3 R130, P0, R187, R122.reuse, RZ ;  /* 0x0000007abb827210 */ /* 0x080fe20007f1e0ff */
[----:B------:R-:W-:Y:S01]  /*3150*/  IMAD R187, R156, 0x176, RZ ;  /* 0x000001769cbb7824 */ /* 0x000fe200078e02ff */
[----:B-----5:R-:W-:Y:S01]  /*3160*/  IADD3 R128, P2, R127, R122, RZ ;  /* 0x0000007a7f807210 */ /* 0x020fe20007f5e0ff */
[----:B------:R-:W-:Y:S01]  /*3170*/  IMAD R129, R3, 0xab, RZ ;  /* 0x000000ab03817824 */ /* 0x000fe200078e02ff */
[-C--:B------:R-:W-:Y:S01]  /*3180*/  LEA.HI.X.SX32 R127, R185, R123.reuse, 0x1, P1 ;  /* 0x0000007bb97f7211 */ /* 0x080fe200008f0eff */
[----:B------:R1:W5:Y:S01]  /*3190*/  LDG.E.U16 R148, desc[UR6][R124.64] ;  /* 0x000000067c947981 */ /* 0x000362000c1e1500 */
[-C--:B------:R-:W-:Y:S01]  /*31a0*/  LEA.HI.X.SX32 R131, R131, R123.reuse, 0x1, P0 ;  /* 0x0000007b83837211 */ /* 0x080fe200000f0eff */
[----:B------:R-:W-:Y:S01]  /*31b0*/  IMAD R183, R3, 0xbb, RZ ;  /* 0x000000bb03b77824 */ /* 0x000fe200078e02ff */
[----:B------:R-:W-:Y:S01]  /*31c0*/  LEA.HI.X.SX32 R129, R129, R123, 0x1, P2 ;  /* 0x0000007b81817211 */ /* 0x000fe200010f0eff */
[----:B------:R0:W5:Y:S01]  /*31d0*/  LDG.E.U16 R150, desc[UR6][R126.64] ;  /* 0x000000067e967981 */ /* 0x000162000c1e1500 */
[----:B------:R-:W-:-:S03]  /*31e0*/  IMAD R185, R3, 0xc3, RZ ;  /* 0x000000c303b97824 */ /* 0x000fc600078e02ff */
[----:B------:R0:W5:Y:S01]  /*31f0*/  LDG.E.U16 R154, desc[UR6][R130.64] ;  /* 0x00000006829a7981 */ /* 0x000162000c1e1500 */
[----:B-1----:R-:W-:Y:S01]  /*3200*/  IMAD R125, R158, 0x186, RZ ;  /* 0x000001869e7d7824 */ /* 0x002fe200078e02ff */
[-C--:B------:R-:W-:Y:S01]  /*3210*/  IADD3 R124, P0, R187, R122.reuse, RZ ;  /* 0x0000007abb7c7210 */ /* 0x080fe20007f1e0ff */
[----:B------:R-:W-:Y:S01]  /*3220*/  IMAD R187, R162, 0x1a6, RZ ;  /* 0x000001a6a2bb7824 */ /* 0x000fe200078e02ff */
[----:B------:R1:W5:Y:S01]  /*3230*/  LDG.E.U16 R152, desc[UR6][R128.64] ;  /* 0x0000000680987981 */ /* 0x000362000c1e1500 */
[----:B0-----:R-:W-:Y:S01]  /*3240*/  IMAD R127, R160, 0x196, RZ ;  /* 0x00000196a07f7824 */ /* 0x001fe200078e02ff */
[-C--:B------:R-:W-:Y:S02]  /*3250*/  IADD3 R126, P1, R125, R122.reuse, RZ ;  /* 0x0000007a7d7e7210 */ /* 0x080fe40007f3e0ff */
[----:B------:R-:W-:Y:S01]  /*3260*/  LEA.HI.X.SX32 R125, R183, R123, 0x1, P0 ;  /* 0x0000007bb77d7211 */ /* 0x000fe200000f0eff */
[----:B------:R-:W-:Y:S01]  /*3270*/  IMAD R131, R3, 0xd3, RZ ;  /* 0x000000d303837824 */ /* 0x000fe200078e02ff */
[----:B------:R-:W-:Y:S01]  /*3280*/  IADD3 R130, P0, R187, R122, RZ ;  /* 0x0000007abb827210 */ /* 0x000fe20007f1e0ff */
[----:B------:R-:W-:-:S02]  /*3290*/  IMAD R187, R164, 0x1b6, RZ ;  /* 0x000001b6a4bb7824 */ /* 0x000fc400078e02ff */
[----:B------:R0:W5:Y:S01]  /*32a0*/  LDG.E.U16 R156, desc[UR6][R124.64] ;  /* 0x000000067c9c7981 */ /* 0x000162000c1e1500 */
[-C--:B-1----:R-:W-:Y:S01]  /*32b0*/  IADD3 R128, P2, R127, R122.reuse, RZ ;  /* 0x0000007a7f807210 */ /* 0x082fe20007f5e0ff */
[----:B------:R-:W-:Y:S01]  /*32c0*/  IMAD R129, R3, 0xcb, RZ ;  /* 0x000000cb03817824 */ /* 0x000fe200078e02ff */
[-C--:B------:R-:W-:Y:S01]  /*32d0*/  LEA.HI.X.SX32 R127, R185, R123.reuse, 0x1, P1 ;  /* 0x0000007bb97f7211 */ /* 0x080fe200008f0eff */
[----:B------:R-:W-:Y:S01]  /*32e0*/  IMAD R183, R3, 0xdb, RZ ;  /* 0x000000db03b77824 */ /* 0x000fe200078e02ff */
[-C--:B------:R-:W-:Y:S02]  /*32f0*/  LEA.HI.X.SX32 R131, R131, R123.reuse, 0x1, P0 ;  /* 0x0000007b83837211 */ /* 0x080fe400000f0eff */
[----:B------:R-:W-:Y:S01]  /*3300*/  LEA.HI.X.SX32 R129, R129, R123, 0x1, P2 ;  /* 0x0000007b81817211 */ /* 0x000fe200010f0eff */
[----:B------:R1:W5:Y:S01]  /*3310*/  LDG.E.U16 R158, desc[UR6][R126.64] ;  /* 0x000000067e9e7981 */ /* 0x000362000c1e1500 */
[----:B0-----:R-:W-:Y:S01]  /*3320*/  IMAD R125, R166, 0x1c6, RZ ;  /* 0x000001c6a67d7824 */ /* 0x001fe200078e02ff */
[----:B------:R-:W-:Y:S01]  /*3330*/  IADD3 R124, P0, R187, R122, RZ ;  /* 0x0000007abb7c7210 */ /* 0x000fe20007f1e0ff */
[----:B------:R-:W-:Y:S01]  /*3340*/  IMAD R185, R3, 0xe3, RZ ;  /* 0x000000e303b97824 */ /* 0x000fe200078e02ff */
[----:B------:R0:W5:Y:S01]  /*3350*/  LDG.E.U16 R160, desc[UR6][R128.64] ;  /* 0x0000000680a07981 */ /* 0x000162000c1e1500 */
[----:B------:R-:W-:-:S03]  /*3360*/  IMAD R187, R170, 0x1e6, RZ ;  /* 0x000001e6aabb7824 */ /* 0x000fc600078e02ff */
[----:B------:R0:W5:Y:S01]  /*3370*/  LDG.E.U16 R162, desc[UR6][R130.64] ;  /* 0x0000000682a27981 */ /* 0x000162000c1e1500 */
[----:B-1----:R-:W-:Y:S01]  /*3380*/  IMAD R127, R168, 0x1d6, RZ ;  /* 0x000001d6a87f7824 */ /* 0x002fe200078e02ff */
[-C--:B------:R-:W-:Y:S02]  /*3390*/  IADD3 R126, P1, R125, R122.reuse, RZ ;  /* 0x0000007a7d7e7210 */ /* 0x080fe40007f3e0ff */
[-C--:B------:R-:W-:Y:S02]  /*33a0*/  LEA.HI.X.SX32 R125, R183, R123.reuse, 0x1, P0 ;  /* 0x0000007bb77d7211 */ /* 0x080fe400000f0eff */
[----:B------:R-:W1:Y:S01]  /*33b0*/  LDC R183, c[0x0][0x248] ;  /* 0x00009200ffb77b82 */ /* 0x000e620000000800 */
[-C--:B0-----:R-:W-:Y:S02]  /*33c0*/  IADD3 R128, P2, R127, R122.reuse, RZ ;  /* 0x0000007a7f807210 */ /* 0x081fe40007f5e0ff */
[-C--:B------:R-:W-:Y:S01]  /*33d0*/  LEA.HI.X.SX32 R127, R185, R123.reuse, 0x1, P1 ;  /* 0x0000007bb97f7211 */ /* 0x080fe200008f0eff */
[----:B------:R-:W-:Y:S01]  /*33e0*/  IMAD R131, R3, 0xf3, RZ ;  /* 0x000000f303837824 */ /* 0x000fe200078e02ff */
[-C--:B------:R-:W-:Y:S01]  /*33f0*/  IADD3 R130, P0, R187, R122.reuse, RZ ;  /* 0x0000007abb827210 */ /* 0x080fe20007f1e0ff */
[----:B------:R-:W-:Y:S01]  /*3400*/  IMAD R129, R3, 0xeb, RZ ;  /* 0x000000eb03817824 */ /* 0x000fe200078e02ff */
[----:B------:R0:W5:Y:S01]  /*3410*/  LDG.E.U16 R164, desc[UR6][R124.64] ;  /* 0x000000067ca47981 */ /* 0x000162000c1e1500 */
[----:B------:R-:W3:Y:S01]  /*3420*/  LDC R185, c[0x0][0x248] ;  /* 0x00009200ffb97b82 */ /* 0x000ee20000000800 */
[-C--:B------:R-:W-:Y:S01]  /*3430*/  LEA.HI.X.SX32 R131, R131, R123.reuse, 0x1, P0 ;  /* 0x0000007b83837211 */ /* 0x080fe200000f0eff */
[----:B------:R-:W-:Y:S01]  /*3440*/  IMAD R197, R188, 0x1f6, RZ ;  /* 0x000001f6bcc57824 */ /* 0x000fe200078e02ff */
[----:B------:R-:W5:Y:S05]  /*3450*/  LDG.E.U16 R166, desc[UR6][R126.64] ;  /* 0x000000067ea67981 */ /* 0x000f6a000c1e1500 */
[----:B------:R-:W3:Y:S01]  /*3460*/  LDC R187, c[0x0][0x248] ;  /* 0x00009200ffbb7b82 */ /* 0x000ee20000000800 */
[-C--:B------:R-:W-:Y:S01]  /*3470*/  LEA.HI.X.SX32 R129, R129, R123.reuse, 0x1, P2 ;  /* 0x0000007b81817211 */ /* 0x080fe200010f0eff */
[----:B------:R0:W5:Y:S02]  /*3480*/  LDG.E.U16 R170, desc[UR6][R130.64] ;  /* 0x0000000682aa7981 */ /* 0x000164000c1e1500 */
[----:B0-----:R-:W-:Y:S01]  /*3490*/  IMAD R125, R3, 0xfb, RZ ;  /* 0x000000fb037d7824 */ /* 0x001fe200078e02ff */
[----:B------:R-:W-:Y:S01]  /*34a0*/  IADD3 R124, P2, R197, R122, RZ ;  /* 0x0000007ac57c7210 */ /* 0x000fe20007f5e0ff */
[----:B------:R-:W-:Y:S01]  /*34b0*/  IMAD R195, R178, 0x128, RZ ;  /* 0x00000128b2c37824 */ /* 0x000fe200078e02ff */
[----:B------:R0:W5:Y:S01]  /*34c0*/  LDG.E.U16 R168, desc[UR6][R128.64] ;  /* 0x0000000680a87981 */ /* 0x000162000c1e1500 */
[----:B------:R-:W-:Y:S01]  /*34d0*/  IMAD R188, R3, 0x9c, RZ ;  /* 0x0000009c03bc7824 */ /* 0x000fe200078e02ff */
[----:B------:R-:W-:Y:S01]  /*34e0*/  LEA.HI.X.SX32 R125, R125, R123, 0x1, P2 ;  /* 0x0000007b7d7d7211 */ /* 0x000fe200010f0eff */
[----:B------:R-:W-:Y:S01]  /*34f0*/  IMAD R193, R176, 0x108, RZ ;  /* 0x00000108b0c17824 */ /* 0x000fe200078e02ff */
[----:B------:R-:W4:Y:S01]  /*3500*/  LDC R197, c[0x0][0x248] ;  /* 0x00009200ffc57b82 */ /* 0x000f220000000800 */
[----:B------:R-:W-:-:S05]  /*3510*/  IMAD R131, R182, 0x138, RZ ;  /* 0x00000138b6837824 */ /* 0x000fca00078e02ff */
[-C--:B------:R-:W-:Y:S02]  /*3520*/  IADD3 R130, P2, R131, R122.reuse, RZ ;  /* 0x0000007a83827210 */ /* 0x080fe40007f5e0ff */
[-C--:B0-----:R-:W-:Y:S01]  /*3530*/  IADD3 R128, P1, R195, R122.reuse, RZ ;  /* 0x0000007ac3807210 */ /* 0x081fe20007f3e0ff */
[----:B-1----:R-:W-:Y:S01]  /*3540*/  IMAD R195, R183, 0x148, RZ ;  /* 0x00000148b7c37824 */ /* 0x002fe200078e02ff */
[-C--:B------:R-:W-:Y:S02]  /*3550*/  LEA.HI.X.SX32 R131, R188, R123.reuse, 0x1, P2 ;  /* 0x0000007bbc837211 */ /* 0x080fe400010f0eff */
[-C--:B------:R-:W-:Y:S01]  /*3560*/  IADD3 R126, P0, R193, R122.reuse, RZ ;  /* 0x0000007ac17e7210 */ /* 0x080fe20007f1e0ff */
[----:B---3--:R-:W-:Y:S01]  /*3570*/  IMAD R185, R185, 0x168, RZ ;  /* 0x00000168b9b97824 */ /* 0x008fe200078e02ff */
[-C--:B------:R-:W-:Y:S01]  /*3580*/  LEA.HI.X.SX32 R129, R172, R123.reuse, 0x1, P1 ;  /* 0x0000007bac817211 */ /* 0x080fe200008f0eff */
[----:B------:R0:W3:Y:S01]  /*3590*/  LDG.E.U16 R178, desc[UR6][R130.64] ;  /* 0x0000000682b27981 */ /* 0x0000e2000c1e1500 */
[----:B------:R-:W-:Y:S01]  /*35a0*/  LEA.HI.X.SX32 R127, R174, R123, 0x1, P0 ;  /* 0x0000007bae7f7211 */ /* 0x000fe200000f0eff */
[----:B------:R-:W-:Y:S01]  /*35b0*/  IMAD R187, R187, 0x188, RZ ;  /* 0x00000188bbbb7824 */ /* 0x000fe200078e02ff */
[----:B------:R-:W1:Y:S01]  /*35c0*/  LDC R193, c[0x0][0x248] ;  /* 0x00009200ffc17b82 */ /* 0x000e620000000800 */
[----:B------:R4:W3:Y:S04]  /*35d0*/  LDG.E.U16 R176, desc[UR6][R128.64] ;  /* 0x0000000680b07981 */ /* 0x0008e8000c1e1500 */
[----:B------:R4:W3:Y:S01]  /*35e0*/  LDG.E.U16 R172, desc[UR6][R124.64] ;  /* 0x000000067cac7981 */ /* 0x0008e2000c1e1500 */
[----:B0-----:R-:W-:-:S02]  /*35f0*/  IADD3 R130, P0, R195, R122, RZ ;  /* 0x0000007ac3827210 */ /* 0x001fc40007f1e0ff */
[----:B------:R-:W0:Y:S01]  /*3600*/  LDC R195, c[0x0][0x248] ;  /* 0x00009200ffc37b82 */ /* 0x000e220000000800 */
[----:B------:R4:W3:Y:S02]  /*3610*/  LDG.E.U16 R174, desc[UR6][R126.64] ;  /* 0x000000067eae7981 */ /* 0x0008e4000c1e1500 */
[-C--:B----4-:R-:W-:Y:S02]  /*3620*/  IADD3 R128, P1, R185, R122.reuse, RZ ;  /* 0x0000007ab9807210 */ /* 0x090fe40007f3e0ff */
[-C--:B------:R-:W-:Y:S01]  /*3630*/  LEA.HI.X.SX32 R131, R179, R123.reuse, 0x1, P0 ;  /* 0x0000007bb3837211 */ /* 0x080fe200000f0eff */
[----:B------:R-:W-:Y:S01]  /*3640*/  IMAD R125, R194, 0x1a8, RZ ;  /* 0x000001a8c27d7824 */ /* 0x000fe200078e02ff */
[----:B------:R-:W-:Y:S02]  /*3650*/  IADD3 R124, P2, R187, R122, RZ ;  /* 0x0000007abb7c7210 */ /* 0x000fe40007f5e0ff */
[----:B------:R-:W-:Y:S02]  /*3660*/  LEA.HI.X.SX32 R129, R180, R123, 0x1, P1 ;  /* 0x0000007bb4817211 */ /* 0x000fe400008f0eff */
[----:B------:R4:W3:Y:S01]  /*3670*/  LDG.E.U16 R180, desc[UR6][R130.64] ;  /* 0x0000000682b47981 */ /* 0x0008e2000c1e1500 */
[----:B------:R-:W-:-:S02]  /*3680*/  IMAD R179, R197, 0x1b8, RZ ;  /* 0x000001b8c5b37824 */ /* 0x000fc400078e02ff */
[----:B------:R-:W-:Y:S01]  /*3690*/  IMAD R127, R186, 0x178, RZ ;  /* 0x00000178ba7f7824 */ /* 0x000fe200078e02ff */
[----:B------:R-:W0:Y:S01]  /*36a0*/  LDC R197, c[0x0][0x248] ;  /* 0x00009200ffc57b82 */ /* 0x000e220000000800 */
[----:B------:R-:W-:Y:S01]  /*36b0*/  IMAD R183, R3, 0xbc, RZ ;  /* 0x000000bc03b77824 */ /* 0x000fe200078e02ff */
[----:B------:R1:W3:Y:S01]  /*36c0*/  LDG.E.U16 R182, desc[UR6][R128.64] ;  /* 0x0000000680b67981 */ /* 0x0002e2000c1e1500 */
[----:B----4-:R-:W-:Y:S02]  /*36d0*/  IADD3 R130, P1, R125, R122, RZ ;  /* 0x0000007a7d827210 */ /* 0x010fe40007f3e0ff */
[----:B------:R-:W-:-:S03]  /*36e0*/  LEA.HI.X.SX32 R125, R181, R123, 0x1, P2 ;  /* 0x0000007bb57d7211 */ /* 0x000fc600010f0eff */
[----:B------:R-:W4:Y:S01]  /*36f0*/  LDC R181, c[0x0][0x248] ;  /* 0x00009200ffb57b82 */ /* 0x000f220000000800 */
[-C--:B------:R-:W-:Y:S01]  /*3700*/  IADD3 R126, P0, R127, R122.reuse, RZ ;  /* 0x0000007a7f7e7210 */ /* 0x080fe20007f1e0ff */
[----:B------:R-:W-:Y:S01]  /*3710*/  IMAD R201, R201, 0x1e8, RZ ;  /* 0x000001e8c9c97824 */ /* 0x000fe200078e02ff */
[----:B------:R1:W3:Y:S01]  /*3720*/  LDG.E.U16 R185, desc[UR6][R124.64] ;  /* 0x000000067cb97981 */ /* 0x0002e2000c1e1500 */
[----:B------:R-:W-:Y:S01]  /*3730*/  IMAD R187, R3, 0xdc, RZ ;  /* 0x000000dc03bb7824 */ /* 0x000fe200078e02ff */
[-C--:B------:R-:W-:Y:S01]  /*3740*/  LEA.HI.X.SX32 R127, R183, R123.reuse, 0x1, P0 ;  /* 0x0000007bb77f7211 */ /* 0x080fe200000f0eff */
[----:B------:R-:W-:Y:S01]  /*3750*/  IMAD R203, R198, 0x1c8, RZ ;  /* 0x000001c8c6cb7824 */ /* 0x000fe200078e02ff */
[----:B------:R-:W-:Y:S01]  /*3760*/  LEA.HI.X.SX32 R131, R184, R123, 0x1, P1 ;  /* 0x0000007bb8837211 */ /* 0x000fe200008f0eff */
[----:B-1----:R-:W-:Y:S01]  /*3770*/  IMAD R193, R193, 0x118, RZ ;  /* 0x00000118c1c17824 */ /* 0x002fe200078e02ff */
[-C--:B------:R-:W-:Y:S01]  /*3780*/  IADD3 R128, P2, R201, R122.reuse, RZ ;  /* 0x0000007ac9807210 */ /* 0x080fe20007f5e0ff */
[----:B------:R1:W3:Y:S01]  /*3790*/  LDG.E.U16 R184, desc[UR6][R126.64] ;  /* 0x000000067eb87981 */ /* 0x0002e2000c1e1500 */
[----:B------:R-:W-:-:S03]  /*37a0*/  IADD3 R124, P0, R179, R122, RZ ;  /* 0x0000007ab37c7210 */ /* 0x000fc60007f1e0ff */
[----:B------:R1:W3:Y:S01]  /*37b0*/  LDG.E.U16 R186, desc[UR6][R130.64] ;  /* 0x0000000682ba7981 */ /* 0x0002e2000c1e1500 */
[----:B------:R-:W-:Y:S01]  /*37c0*/  IMAD R179, R3, 0x8c, RZ ;  /* 0x0000008c03b37824 */ /* 0x000fe200078e02ff */
[-C--:B------:R-:W-:Y:S02]  /*37d0*/  LEA.HI.X.SX32 R125, R187, R123.reuse, 0x1, P0 ;  /* 0x0000007bbb7d7211 */ /* 0x080fe400000f0eff */
[-C--:B-1----:R-:W-:Y:S02]  /*37e0*/  IADD3 R126, P1, R203, R122.reuse, RZ ;  /* 0x0000007acb7e7210 */ /* 0x082fe40007f3e0ff */
[-C--:B------:R-:W-:Y:S02]  /*37f0*/  LEA.HI.X.SX32 R129, R189, R123.reuse, 0x1, P2 ;  /* 0x0000007bbd817211 */ /* 0x080fe400010f0eff */
[----:B------:R-:W-:Y:S01]  /*3800*/  IADD3 R130, P0, R193, R122, RZ ;  /* 0x0000007ac1827210 */ /* 0x000fe20007f1e0ff */
[----:B----4-:R-:W-:Y:S01]  /*3810*/  IMAD R201, R181, 0x158, RZ ;  /* 0x00000158b5c97824 */ /* 0x010fe200078e02ff */
[-C--:B------:R-:W-:Y:S01]  /*3820*/  LEA.HI.X.SX32 R127, R190, R123.reuse, 0x1, P1 ;  /* 0x0000007bbe7f7211 */ /* 0x080fe200008f0eff */
[----:B------:R1:W4:Y:S01]  /*3830*/  LDG.E.U16 R189, desc[UR6][R124.64] ;  /* 0x000000067cbd7981 */ /* 0x000322000c1e1500 */
[----:B0-----:R-:W-:Y:S01]  /*3840*/  IMAD R195, R195, 0x198, RZ ;  /* 0x00000198c3c37824 */ /* 0x001fe200078e02ff */
[----:B------:R-:W-:Y:S01]  /*3850*/  LEA.HI.X.SX32 R131, R179, R123, 0x1, P0 ;  /* 0x0000007bb3837211 */ /* 0x000fe200000f0eff */
[C---:B------:R-:W-:Y:S01]  /*3860*/  IMAD R207, R3.reuse, 0xac, RZ ;  /* 0x000000ac03cf7824 */ /* 0x040fe200078e02ff */
[----:B------:R0:W4:Y:S01]  /*3870*/  LDG.E.U16 R190, desc[UR6][R126.64] ;  /* 0x000000067ebe7981 */ /* 0x000122000c1e1500 */
[----:B------:R-:W-:-:S02]  /*3880*/  IMAD R205, R3, 0xcc, RZ ;  /* 0x000000cc03cd7824 */ /* 0x000fc400078e02ff */
[----:B------:R-:W-:Y:S01]  /*3890*/  IMAD R197, R197, 0x1f8, RZ ;  /* 0x000001f8c5c57824 */ /* 0x000fe200078e02ff */
[----:B------:R0:W4:Y:S01]  /*38a0*/  LDG.E.U16 R193, desc[UR6][R128.64] ;  /* 0x0000000680c17981 */ /* 0x000122000c1e1500 */
[----:B-1----:R-:W-:Y:S01]  /*38b0*/  IMAD R125, R200, 0x1d8, RZ ;  /* 0x000001d8c87d7824 */ /* 0x002fe200078e02ff */
[-C--:B------:R-:W-:Y:S02]  /*38c0*/  IADD3 R124, P0, R201, R122.reuse, RZ ;  /* 0x0000007ac97c7210 */ /* 0x080fe40007f1e0ff */
[----:B------:R1:W4:Y:S01]  /*38d0*/  LDG.E.U16 R194, desc[UR6][R130.64] ;  /* 0x0000000682c27981 */ /* 0x000322000c1e1500 */
[-C--:B0-----:R-:W-:Y:S01]  /*38e0*/  IADD3 R126, P1, R195, R122.reuse, RZ ;  /* 0x0000007ac37e7210 */ /* 0x081fe20007f3e0ff */
[----:B------:R-:W-:Y:S01]  /*38f0*/  IMAD R195, R3, 0xfc, RZ ;  /* 0x000000fc03c37824 */ /* 0x000fe200078e02ff */
[-C--:B------:R-:W-:Y:S02]  /*3900*/  IADD3 R128, P2, R125, R122.reuse, RZ ;  /* 0x0000007a7d807210 */ /* 0x080fe40007f5e0ff */
[-C--:B------:R-:W-:Y:S01]  /*3910*/  LEA.HI.X.SX32 R125, R207, R123.reuse, 0x1, P0 ;  /* 0x0000007bcf7d7211 */ /* 0x080fe200000f0eff */
[----:B------:R-:W-:Y:S01]  /*3920*/  IMAD R181, R3, 0xec, RZ ;  /* 0x000000ec03b57824 */ /* 0x000fe200078e02ff */
[----:B-1----:R-:W-:Y:S01]  /*3930*/  IADD3 R130, P0, R197, R122, RZ ;  /* 0x0000007ac5827210 */ /* 0x002fe20007f1e0ff */
[----:B------:R-:W-:Y:S01]  /*3940*/  IMAD R225, R204, 0x10a, RZ ;  /* 0x0000010acce17824 */ /* 0x000fe200078e02ff */
[-C--:B------:R-:W-:Y:S01]  /*3950*/  LEA.HI.X.SX32 R127, R205, R123.reuse, 0x1, P1 ;  /* 0x0000007bcd7f7211 */ /* 0x080fe200008f0eff */
[----:B------:R0:W4:Y:S01]  /*3960*/  LDG.E.U16 R197, desc[UR6][R124.64] ;  /* 0x000000067cc57981 */ /* 0x000122000c1e1500 */
[-C--:B------:R-:W-:Y:S01]  /*3970*/  LEA.HI.X.SX32 R131, R195, R123.reuse, 0x1, P0 ;  /* 0x0000007bc3837211 */ /* 0x080fe200000f0eff */
[----:B------:R-:W-:Y:S01]  /*3980*/  IMAD R203, R3, 0x85, RZ ;  /* 0x0000008503cb7824 */ /* 0x000fe200078e02ff */
[----:B------:R-:W-:Y:S01]  /*3990*/  LEA.HI.X.SX32 R129, R181, R123, 0x1, P2 ;  /* 0x0000007bb5817211 */ /* 0x000fe200010f0eff */
[----:B------:R1:W4:Y:S01]  /*39a0*/  LDG.E.U16 R198, desc[UR6][R126.64] ;  /* 0x000000067ec67981 */ /* 0x000322000c1e1500 */
[----:B------:R-:W-:-:S03]  /*39b0*/  IMAD R223, R3, 0x8d, RZ ;  /* 0x0000008d03df7824 */ /* 0x000fc600078e02ff */
[----:B------:R1:W4:Y:S01]  /*39c0*/  LDG.E.U16 R200, desc[UR6][R128.64] ;  /* 0x0000000680c87981 */ /* 0x000322000c1e1500 */
[----:B0-----:R-:W-:Y:S01]  /*39d0*/  IMAD R125, R206, 0x11a, RZ ;  /* 0x0000011ace7d7824 */ /* 0x001fe200078e02ff */
[-C--:B------:R-:W-:Y:S02]  /*39e0*/  IADD3 R124, P0, R225, R122.reuse, RZ ;  /* 0x0000007ae17c7210 */ /* 0x080fe40007f1e0ff */
[----:B------:R0:W4:Y:S01]  /*39f0*/  LDG.E.U16 R201, desc[UR6][R130.64] ;  /* 0x0000000682c97981 */ /* 0x000122000c1e1500 */
[----:B-1----:R-:W-:Y:S01]  /*3a00*/  IMAD R127, R208, 0x12a, RZ ;  /* 0x0000012ad07f7824 */ /* 0x002fe200078e02ff */
[-C--:B------:R-:W-:Y:S02]  /*3a10*/  IADD3 R126, P1, R125, R122.reuse, RZ ;  /* 0x0000007a7d7e7210 */ /* 0x080fe40007f3e0ff */
[-C--:B------:R-:W-:Y:S01]  /*3a20*/  LEA.HI.X.SX32 R125, R203, R123.reuse, 0x1, P0 ;  /* 0x0000007bcb7d7211 */ /* 0x080fe200000f0eff */
[----:B------:R-:W-:Y:S01]  /*3a30*/  IMAD R129, R3, 0x95, RZ ;  /* 0x0000009503817824 */ /* 0x000fe200078e02ff */
[----:B------:R-:W-:Y:S01]  /*3a40*/  IADD3 R128, P2, R127, R122, RZ ;  /* 0x0000007a7f807210 */ /* 0x000fe20007f5e0ff */
[----:B------:R-:W-:Y:S01]  /*3a50*/  IMAD R225, R210, 0x13a, RZ ;  /* 0x0000013ad2e17824 */ /* 0x000fe200078e02ff */
[-C--:B------:R-:W-:Y:S01]  /*3a60*/  LEA.HI.X.SX32 R127, R223, R123.reuse, 0x1, P1 ;  /* 0x0000007bdf7f7211 */ /* 0x080fe200008f0eff */
[----:B------:R1:W4:Y:S01]  /*3a70*/  LDG.E.U16 R203, desc[UR6][R124.64] ;  /* 0x000000067ccb7981 */ /* 0x000322000c1e1500 */
[----:B------:R-:W-:-:S02]  /*3a80*/  LEA.HI.X.SX32 R129, R129, R123, 0x1, P2 ;  /* 0x0000007b81817211 */ /* 0x000fc400010f0eff */
[----:B0-----:R-:W-:Y:S01]  /*3a90*/  IADD3 R130, P0, R225, R122, RZ ;  /* 0x0000007ae1827210 */ /* 0x001fe20007f1e0ff */
[----:B------:R0:W4:Y:S01]  /*3aa0*/  LDG.E.U16 R204, desc[UR6][R126.64] ;  /* 0x000000067ecc7981 */ /* 0x000122000c1e1500 */
[C---:B------:R-:W-:Y:S02]  /*3ab0*/  IMAD R225, R3.reuse, 0xad, RZ ;  /* 0x000000ad03e17824 */ /* 0x040fe400078e02ff */
[----:B------:R-:W-:Y:S01]  /*3ac0*/  IMAD R131, R3, 0x9d, RZ ;  /* 0x0000009d03837824 */ /* 0x000fe200078e02ff */
[----:B------:R0:W4:Y:S01]  /*3ad0*/  LDG.E.U16 R206, desc[UR6][R128.64] ;  /* 0x0000000680ce7981 */ /* 0x000122000c1e1500 */
[----:B-1----:R-:W-:Y:S02]  /*3ae0*/  IMAD R125, R214, 0x15a, RZ ;  /* 0x0000015ad67d7824 */ /* 0x002fe400078e02ff */
[----:B0-----:R-:W-:-:S03]  /*3af0*/  IMAD R127, R216, 0x16a, RZ ;  /* 0x0000016ad87f7824 */ /* 0x001fc600078e02ff */
[-C--:B------:R-:W-:Y:S01]  /*3b00*/  IADD3 R126, P1, R125, R122.reuse, RZ ;  /* 0x0000007a7d7e7210 */ /* 0x080fe20007f3e0ff */
[----:B------:R-:W-:Y:S01]  /*3b10*/  IMAD R227, R212, 0x14a, RZ ;  /* 0x0000014ad4e37824 */ /* 0x000fe200078e02ff */
[-C--:B------:R-:W-:Y:S02]  /*3b20*/  LEA.HI.X.SX32 R131, R131, R123.reuse, 0x1, P0 ;  /* 0x0000007b83837211 */ /* 0x080fe400000f0eff */
[-C--:B------:R-:W-:Y:S02]  /*3b30*/  IADD3 R128, P2, R127, R122.reuse, RZ ;  /* 0x0000007a7f807210 */ /* 0x080fe40007f5e0ff */
[-C--:B------:R-:W-:Y:S01]  /*3b40*/  LEA.HI.X.SX32 R127, R225, R123.reuse, 0x1, P1 ;  /* 0x0000007be17f7211 */ /* 0x080fe200008f0eff */
[----:B------:R-:W-:Y:S01]  /*3b50*/  IMAD R223, R3, 0xa5, RZ ;  /* 0x000000a503df7824 */ /* 0x000fe200078e02ff */
[----:B------:R-:W0:Y:S01]  /*3b60*/  LDC R225, c[0x0][0x248] ;  /* 0x00009200ffe17b82 */ /* 0x000e220000000800 */
[-C--:B------:R-:W-:Y:S01]  /*3b70*/  IADD3 R124, P0, R227, R122.reuse, RZ ;  /* 0x0000007ae37c7210 */ /* 0x080fe20007f1e0ff */
[----:B------:R-:W-:Y:S01]  /*3b80*/  IMAD R227, R220, 0x17a, RZ ;  /* 0x0000017adce37824 */ /* 0x000fe200078e02ff */
[----:B------:R1:W4:Y:S01]  /*3b90*/  LDG.E.U16 R208, desc[UR6][R130.64] ;  /* 0x0000000682d07981 */ /* 0x000322000c1e1500 */
[----:B------:R-:W-:Y:S01]  /*3ba0*/  IMAD R129, R3, 0xb5, RZ ;  /* 0x000000b503817824 */ /* 0x000fe200078e02ff */
[----:B------:R-:W-:Y:S01]  /*3bb0*/  LEA.HI.X.SX32 R125, R223, R123, 0x1, P0 ;  /* 0x0000007bdf7d7211 */ /* 0x000fe200000f0eff */
[----:B------:R-:W-:Y:S01]  /*3bc0*/  IMAD R237, R222, 0x18a, RZ ;  /* 0x0000018adeed7824 */ /* 0x000fe200078e02ff */
[----:B------:R2:W4:Y:S01]  /*3bd0*/  LDG.E.U16 R212, desc[UR6][R126.64] ;  /* 0x000000067ed47981 */ /* 0x000522000c1e1500 */
[----:B-1----:R-:W-:Y:S01]  /*3be0*/  IMAD R131, R3, 0xbd, RZ ;  /* 0x000000bd03837824 */ /* 0x002fe200078e02ff */
[----:B------:R-:W-:-:S02]  /*3bf0*/  IADD3 R130, P0, R227, R122, RZ ;  /* 0x0000007ae3827210 */ /* 0x000fc40007f1e0ff */
[----:B------:R1:W4:Y:S01]  /*3c00*/  LDG.E.U16 R210, desc[UR6][R124.64] ;  /* 0x000000067cd27981 */ /* 0x000322000c1e1500 */
[-C--:B------:R-:W-:Y:S01]  /*3c10*/  LEA.HI.X.SX32 R129, R129, R123.reuse, 0x1, P2 ;  /* 0x0000007b81817211 */ /* 0x080fe200010f0eff */
[----:B------:R-:W-:Y:S01]  /*3c20*/  IMAD R223, R3, 0xc5, RZ ;  /* 0x000000c503df7824 */ /* 0x000fe200078e02ff */
[----:B------:R-:W-:Y:S01]  /*3c30*/  LEA.HI.X.SX32 R131, R131, R123, 0x1, P0 ;  /* 0x0000007b83837211 */ /* 0x000fe200000f0eff */
[----:B------:R-:W-:Y:S02]  /*3c40*/  IMAD R229, R229, 0x19a, RZ ;  /* 0x0000019ae5e57824 */ /* 0x000fe400078e02ff */
[----:B--2---:R-:W-:Y:S01]  /*3c50*/  IMAD R127, R218, 0x1ba, RZ ;  /* 0x000001bada7f7824 */ /* 0x004fe200078e02ff */
[----:B------:R2:W4:Y:S01]  /*3c60*/  LDG.E.U16 R214, desc[UR6][R128.64] ;  /* 0x0000000680d67981 */ /* 0x000522000c1e1500 */
[----:B------:R-:W-:Y:S01]  /*3c70*/  IMAD R231, R231, 0x1aa, RZ ;  /* 0x000001aae7e77824 */ /* 0x000fe200078e02ff */
[-C--:B-1----:R-:W-:Y:S02]  /*3c80*/  IADD3 R124, P0, R237, R122.reuse, RZ ;  /* 0x0000007aed7c7210 */ /* 0x082fe40007f1e0ff */
[----:B------:R1:W4:Y:S01]  /*3c90*/  LDG.E.U16 R216, desc[UR6][R130.64] ;  /* 0x0000000682d87981 */ /* 0x000322000c1e1500 */
[----:B------:R-:W-:Y:S01]  /*3ca0*/  IMAD R227, R3, 0xcd, RZ ;  /* 0x000000cd03e37824 */ /* 0x000fe200078e02ff */
[----:B------:R-:W-:-:S02]  /*3cb0*/  IADD3 R126, P1, R229, R122, RZ ;  /* 0x0000007ae57e7210 */ /* 0x000fc40007f3e0ff */
[-C--:B------:R-:W-:Y:S01]  /*3cc0*/  LEA.HI.X.SX32 R125, R223, R123.reuse, 0x1, P0 ;  /* 0x0000007bdf7d7211 */ /* 0x080fe200000f0eff */
[----:B------:R-:W-:Y:S01]  /*3cd0*/  IMAD R233, R233, 0x1ca, RZ ;  /* 0x000001cae9e97824 */ /* 0x000fe200078e02ff */
[-C--:B--2---:R-:W-:Y:S01]  /*3ce0*/  IADD3 R128, P2, R231, R122.reuse, RZ ;  /* 0x0000007ae7807210 */ /* 0x084fe20007f5e0ff */
[C---:B------:R-:W-:Y:S02]  /*3cf0*/  IMAD R129, R3.reuse, 0xd5, RZ ;  /* 0x000000d503817824 */ /* 0x040fe400078e02ff */
[----:B------:R2:W4:Y:S01]  /*3d00*/  LDG.E.U16 R218, desc[UR6][R124.64] ;  /* 0x000000067cda7981 */ /* 0x000522000c1e1500 */
[----:B-1----:R-:W-:Y:S01]  /*3d10*/  IMAD R131, R3, 0xdd, RZ ;  /* 0x000000dd03837824 */ /* 0x002fe200078e02ff */
[-C--:B------:R-:W-:Y:S02]  /*3d20*/  IADD3 R130, P0, R127, R122.reuse, RZ ;  /* 0x0000007a7f827210 */ /* 0x080fe40007f1e0ff */
[-C--:B------:R-:W-:Y:S01]  /*3d30*/  LEA.HI.X.SX32 R127, R227, R123.reuse, 0x1, P1 ;  /* 0x0000007be37f7211 */ /* 0x080fe200008f0eff */
[----:B------:R-:W-:Y:S01]  /*3d40*/  IMAD R227, R3, 0xe5, RZ ;  /* 0x000000e503e37824 */ /* 0x000fe200078e02ff */
[-C--:B------:R-:W-:Y:S01]  /*3d50*/  LEA.HI.X.SX32 R131, R131, R123.reuse, 0x1, P0 ;  /* 0x0000007b83837211 */ /* 0x080fe200000f0eff */
[----:B------:R-:W-:Y:S01]  /*3d60*/  IMAD R237, R234, 0x1da, RZ ;  /* 0x000001daeaed7824 */ /* 0x000fe200078e02ff */
[-C--:B------:R-:W-:Y:S01]  /*3d70*/  LEA.HI.X.SX32 R129, R129, R123.reuse, 0x1, P2 ;  /* 0x0000007b81817211 */ /* 0x080fe200010f0eff */
[----:B------:R-:W-:Y:S01]  /*3d80*/  IMAD R235, R235, 0x1ea, RZ ;  /* 0x000001eaebeb7824 */ /* 0x000fe200078e02ff */
[-C--:B--2---:R-:W-:Y:S01]  /*3d90*/  IADD3 R124, P0, R233, R122.reuse, RZ ;  /* 0x0000007ae97c7210 */ /* 0x084fe20007f1e0ff */
[----:B0-----:R-:W-:Y:S01]  /*3da0*/  IMAD R225, R225, 0x1fa, RZ ;  /* 0x000001fae1e17824 */ /* 0x001fe200078e02ff */
[----:B------:R0:W2:Y:S01]  /*3db0*/  LDG.E.U16 R223, desc[UR6][R130.64] ;  /* 0x0000000682df7981 */ /* 0x0000a2000c1e1500 */
[----:B------:R-:W-:Y:S01]  /*3dc0*/  IMAD R229, R3, 0xed, RZ ;  /* 0x000000ed03e57824 */ /* 0x000fe200078e02ff */
[----:B------:R-:W-:Y:S01]  /*3dd0*/  LEA.HI.X.SX32 R125, R227, R123, 0x1, P0 ;  /* 0x0000007be37d7211 */ /* 0x000fe200000f0eff */
[C---:B------:R-:W-:Y:S01]  /*3de0*/  IMAD R231, R3.reuse, 0xf5, RZ ;  /* 0x000000f503e77824 */ /* 0x040fe200078e02ff */
[----:B------:R1:W2:Y:S04]  /*3df0*/  LDG.E.U16 R220, desc[UR6][R126.64] ;  /* 0x000000067edc7981 */ /* 0x0002a8000c1e1500 */
[----:B------:R1:W2:Y:S01]  /*3e00*/  LDG.E.U16 R222, desc[UR6][R128.64] ;  /* 0x0000000680de7981 */ /* 0x0002a2000c1e1500 */
[----:B0-----:R-:W-:Y:S01]  /*3e10*/  IMAD R131, R3, 0xfd, RZ ;  /* 0x000000fd03837824 */ /* 0x001fe200078e02ff */
[----:B------:R-:W-:-:S02]  /*3e20*/  IADD3 R130, P0, R225, R122, RZ ;  /* 0x0000007ae1827210 */ /* 0x000fc40007f1e0ff */
[----:B------:R0:W2:Y:S01]  /*3e30*/  LDG.E.U16 R225, desc[UR6][R124.64] ;  /* 0x000000067ce17981 */ /* 0x0000a2000c1e1500 */
[-C--:B-1----:R-:W-:Y:S02]  /*3e40*/  IADD3 R126, P1, R237, R122.reuse, RZ ;  /* 0x0000007aed7e7210 */ /* 0x082fe40007f3e0ff */
[-C--:B------:R-:W-:Y:S02]  /*3e50*/  IADD3 R128, P2, R235, R122.reuse, RZ ;  /* 0x0000007aeb807210 */ /* 0x080fe40007f5e0ff */
[-C--:B------:R-:W-:Y:S02]  /*3e60*/  LEA.HI.X.SX32 R127, R229, R123.reuse, 0x1, P1 ;  /* 0x0000007be57f7211 */ /* 0x080fe400008f0eff */
[-C--:B------:R-:W-:Y:S02]  /*3e70*/  LEA.HI.X.SX32 R129, R231, R123.reuse, 0x1, P2 ;  /* 0x0000007be7817211 */ /* 0x080fe400010f0eff */
[-C--:B------:R-:W-:Y:S01]  /*3e80*/  LEA.HI.X.SX32 R131, R131, R123.reuse, 0x1, P0 ;  /* 0x0000007b83837211 */ /* 0x080fe200000f0eff */
[----:B------:R1:W2:Y:S04]  /*3e90*/  LDG.E.U16 R227, desc[UR6][R126.64] ;  /* 0x000000067ee37981 */ /* 0x0002a8000c1e1500 */
[----:B------:R1:W2:Y:S04]  /*3ea0*/  LDG.E.U16 R229, desc[UR6][R128.64] ;  /* 0x0000000680e57981 */ /* 0x0002a8000c1e1500 */
[----:B------:R1:W2:Y:S01]  /*3eb0*/  LDG.E.U16 R231, desc[UR6][R130.64] ;  /* 0x0000000682e77981 */ /* 0x0002a2000c1e1500 */
[----:B------:R-:W-:Y:S01]  /*3ec0*/  IMAD R239, R3, 0xe, RZ ;  /* 0x0000000e03ef7824 */ /* 0x000fe200078e02ff */
[-C--:B0-----:R-:W-:Y:S01]  /*3ed0*/  IADD3 R124, P0, R191, R122.reuse, RZ ;  /* 0x0000007abf7c7210 */ /* 0x081fe20007f1e0ff */
[C---:B------:R-:W-:Y:S01]  /*3ee0*/  IMAD R237, R3.reuse, 0x1e, RZ ;  /* 0x0000001e03ed7824 */ /* 0x040fe200078e02ff */
[-C--:B-1----:R-:W-:Y:S01]  /*3ef0*/  IADD3 R126, P1, R192, R122.reuse, RZ ;  /* 0x0000007ac07e7210 */ /* 0x082fe20007f3e0ff */
[----:B------:R-:W-:Y:S01]  /*3f00*/  IMAD R233, R3, 0x2e, RZ ;  /* 0x0000002e03e97824 */ /* 0x000fe200078e02ff */
[----:B------:R-:W-:Y:S01]  /*3f10*/  LEA.HI.X.SX32 R125, R239, R123, 0x1, P0 ;  /* 0x0000007bef7d7211 */ /* 0x000fe200000f0eff */
[----:B------:R-:W-:Y:S01]  /*3f20*/  IMAD R235, R3, 0x3e, RZ ;  /* 0x0000003e03eb7824 */ /* 0x000fe200078e02ff */
[----:B------:R-:W-:-:S02]  /*3f30*/  IADD3 R128, P2, R196, R122, RZ ;  /* 0x0000007ac4807210 */ /* 0x000fc40007f5e0ff */
[-C--:B------:R-:W-:Y:S01]  /*3f40*/  IADD3 R130, P0, R199, R122.reuse, RZ ;  /* 0x0000007ac7827210 */ /* 0x080fe20007f1e0ff */
[----:B------:R-:W2:Y:S01]  /*3f50*/  LDG.E.U16 R192, desc[UR6][R124.64] ;  /* 0x000000067cc07981 */ /* 0x000ea2000c1e1500 */
[-C--:B------:R-:W-:Y:S02]  /*3f60*/  LEA.HI.X.SX32 R127, R237, R123.reuse, 0x1, P1 ;  /* 0x0000007bed7f7211 */ /* 0x080fe400008f0eff */
[-C--:B------:R-:W-:Y:S02]  /*3f70*/  LEA.HI.X.SX32 R129, R233, R123.reuse, 0x1, P2 ;  /* 0x0000007be9817211 */ /* 0x080fe400010f0eff */
[----:B------:R-:W-:Y:S01]  /*3f80*/  LEA.HI.X.SX32 R131, R235, R123, 0x1, P0 ;  /* 0x0000007beb837211 */ /* 0x000fe200000f0eff */
[----:B------:R0:W2:Y:S04]  /*3f90*/  LDG.E.U16 R196, desc[UR6][R126.64] ;  /* 0x000000067ec47981 */ /* 0x0000a8000c1e1500 */
[----:B------:R-:W2:Y:S04]  /*3fa0*/  LDG.E.U16 R199, desc[UR6][R128.64] ;  /* 0x0000000680c77981 */ /* 0x000ea8000c1e1500 */
[----:B------:R1:W2:Y:S01]  /*3fb0*/  LDG.E.U16 R234, desc[UR6][R130.64] ;  /* 0x0000000682ea7981 */ /* 0x0002a2000c1e1500 */
[----:B------:R-:W5:Y:S01]  /*3fc0*/  S2UR UR5, SR_CgaCtaId ;  /* 0x00000000000579c3 */ /* 0x000f620000008800 */
[----:B0-----:R-:W-:-:S04]  /*3fd0*/  IADD3 R126, P0, R179, R122, RZ ;  /* 0x0000007ab37e7210 */ /* 0x001fc80007f1e0ff */
[-C--:B------:R-:W-:Y:S02]  /*3fe0*/  LEA.HI.X.SX32 R127, R202, R123.reuse, 0x1, P0 ;  /* 0x0000007bca7f7211 */ /* 0x080fe400000f0eff */
[-C--:B------:R-:W-:Y:S01]  /*3ff0*/  IADD3 R124, P0, R207, R122.reuse, RZ ;  /* 0x0000007acf7c7210 */ /* 0x080fe20007f1e0ff */
[----:B------:R-:W-:Y:S02]  /*4000*/  IMAD R179, R3, 0x7, RZ ;  /* 0x0000000703b37824 */ /* 0x000fe400078e02ff */
[----:B------:R0:W2:Y:S01]  /*4010*/  LDG.E.U16 R202, desc[UR6][R126.64] ;  /* 0x000000067eca7981 */ /* 0x0000a2000c1e1500 */
[----:B------:R-:W-:Y:S02]  /*4020*/  LEA.HI.X.SX32 R125, R209, R123, 0x1, P0 ;  /* 0x0000007bd17d7211 */ /* 0x000fe400000f0eff */
[----:B-1----:R-:W-:Y:S02]  /*4030*/  IADD3 R130, P0, R239, R122, RZ ;  /* 0x0000007aef827210 */ /* 0x002fe40007f1e0ff */
[----:B------:R-:W-:-:S02]  /*4040*/  LOP3.LUT R191, R236, 0x3f, RZ, 0xc0, !PT ;  /* 0x0000003fecbf7812 */ /* 0x000fc400078ec0ff */
[----:B------:R-:W-:Y:S01]  /*4050*/  LEA.HI.X.SX32 R131, R179, R123, 0x1, P0 ;  /* 0x0000007bb3837211 */ /* 0x000fe200000f0eff */
[----:B------:R-:W-:Y:S01]  /*4060*/  IMAD R179, R3, 0xf, RZ ;  /* 0x0000000f03b37824 */ /* 0x000fe200078e02ff */
[-C--:B0-----:R-:W-:Y:S02]  /*4070*/  IADD3 R126, P1, R205, R122.reuse, RZ ;  /* 0x0000007acd7e7210 */ /* 0x081fe40007f3e0ff */
[----:B------:R0:W2:Y:S01]  /*4080*/  LDG.E.U16 R205, desc[UR6][R124.64] ;  /* 0x000000067ccd7981 */ /* 0x0000a2000c1e1500 */
[----:B------:R-:W-:Y:S01]  /*4090*/  UMOV UR4, 0x400 ;  /* 0x0000040000047882 */ /* 0x000fe20000000000 */
[-C--:B------:R-:W-:Y:S01]  /*40a0*/  IADD3 R128, P2, R181, R122.reuse, RZ ;  /* 0x0000007ab5807210 */ /* 0x080fe20007f5e0ff */
[----:B-----5:R-:W-:Y:S01]  /*40b0*/  ULEA UR4, UR5, UR4, 0x18 ;  /* 0x0000000405047291 */ /* 0x020fe2000f8ec03f */
[----:B------:R-:W-:Y:S01]  /*40c0*/  LOP3.LUT R181, R236, 0xc0, RZ, 0xc0, !PT ;  /* 0x000000c0ecb57812 */ /* 0x000fe200078ec0ff */
[----:B------:R1:W5:Y:S01]  /*40d0*/  LDG.E.U16 R130, desc[UR6][R130.64] ;  /* 0x0000000682827981 */ /* 0x000362000c1e1500 */
[----:B0-----:R-:W-:-:S04]  /*40e0*/  IADD3 R124, P0, R237, R122, RZ ;  /* 0x0000007aed7c7210 */ /* 0x001fc80007f1e0ff */
[-C--:B------:R-:W-:Y:S01]  /*40f0*/  LEA.HI.X.SX32 R125, R179, R123.reuse, 0x1, P0 ;  /* 0x0000007bb37d7211 */ /* 0x080fe200000f0eff */
[----:B------:R-:W-:Y:S01]  /*4100*/  IMAD.SHL.U32 R179, R191, 0x2, RZ ;  /* 0x00000002bfb37824 */ /* 0x000fe200078e00ff */
[-C--:B------:R-:W-:Y:S02]  /*4110*/  LEA.HI.X.SX32 R127, R213, R123.reuse, 0x1, P1 ;  /* 0x0000007bd57f7211 */ /* 0x080fe400008f0eff */
[----:B------:R-:W-:Y:S01]  /*4120*/  LEA.HI.X.SX32 R129, R211, R123, 0x1, P2 ;  /* 0x0000007bd3817211 */ /* 0x000fe200010f0eff */
[----:B------:R-:W5:Y:S01]  /*4130*/  LDG.E.U16 R124, desc[UR6][R124.64] ;  /* 0x000000067c7c7981 */ /* 0x000f62000c1e1500 */
[----:B-1----:R-:W-:Y:S01]  /*4140*/  LEA R131, R181, R179, 0x9 ;  /* 0x000000b3b5837211 */ /* 0x002fe200078e48ff */
[C---:B------:R-:W-:Y:S02]  /*4150*/  IMAD R211, R3.reuse, 0x17, RZ ;  /* 0x0000001703d37824 */ /* 0x040fe400078e02ff */
[----:B------:R0:W5:Y:S04]  /*4160*/  LDG.E.U16 R207, desc[UR6][R126.64] ;  /* 0x000000067ecf7981 */ /* 0x000168000c1e1500 */
[----:B------:R1:W-:Y:S04]  /*4170*/  STS.U16 [R131+UR4+0x2000], R2 ;  /* 0x0020000283007988 */ /* 0x0003e80008000404 */
[----:B------:R0:W-:Y:S01]  /*4180*/  STS.U16 [R131+UR4+0x2c00], R5 ;  /* 0x002c000583007988 */ /* 0x0001e20008000404 */
[----:B------:R-:W-:-:S03]  /*4190*/  IMAD R213, R3, 0x1f, RZ ;  /* 0x0000001f03d57824 */ /* 0x000fc600078e02ff */
[----:B------:R3:W5:Y:S01]  /*41a0*/  LDG.E.U16 R209, desc[UR6][R128.64] ;  /* 0x0000000680d17981 */ /* 0x000762000c1e1500 */
[C---:B-1----:R-:W-:Y:S02]  /*41b0*/  LOP3.LUT R2, R131.reuse, 0x10, RZ, 0x3c, !PT ;  /* 0x0000001083027812 */ /* 0x042fe400078e3cff */
[C---:B0-----:R-:W-:Y:S01]  /*41c0*/  LOP3.LUT R5, R131.reuse, 0x20, RZ, 0x3c, !PT ;  /* 0x0000002083057812 */ /* 0x041fe200078e3cff */
[----:B------:R-:W-:Y:S04]  /*41d0*/  STS.U16 [R131+UR4+0x400], R163 ;  /* 0x000400a383007988 */ /* 0x000fe80008000404 */
[----:B------:R-:W-:Y:S04]  /*41e0*/  STS.U16 [R131+UR4+0x800], R151 ;  /* 0x0008009783007988 */ /* 0x000fe80008000404 */
[----:B------:R-:W-:Y:S04]  /*41f0*/  STS.U16 [R131+UR4+0x1000], R10 ;  /* 0x0010000a83007988 */ /* 0x000fe80008000404 */
[----:B------:R-:W-:Y:S04]  /*4200*/  STS.U16 [R131+UR4], R177 ;  /* 0x000000b183007988 */ /* 0x000fe80008000404 */
[----:B------:R-:W-:Y:S04]  /*4210*/  STS.U16 [R131+UR4+0x4000], R16 ;  /* 0x0040001083007988 */ /* 0x000fe80008000404 */
[----:B------:R0:W-:Y:S04]  /*4220*/  STS.U16 [R131+UR4+0x4400], R15 ;  /* 0x0044000f83007988 */ /* 0x0001e80008000404 */
[----:B------:R-:W-:Y:S04]  /*4230*/  STS.U16 [R131+UR4+0x4c00], R8 ;  /* 0x004c000883007988 */ /* 0x000fe80008000404 */
        /* <DEDUP_REMOVED lines=17> */
[----:B------:R1:W-:Y:S04]  /*4350*/  STS.U16 [R131+UR4+0x3800], R0 ;  /* 0x0038000083007988 */ /* 0x0003e80008000404 */
[----:B------:R-:W-:Y:S04]  /*4360*/  STS.U16 [R131+UR4+0x7000], R12 ;  /* 0x0070000c83007988 */ /* 0x000fe80008000404 */
[----:B------:R-:W-:Y:S04]  /*4370*/  STS.U16 [R131+UR4+0x1c00], R108 ;  /* 0x001c006c83007988 */ /* 0x000fe80008000404 */
[----:B------:R-:W-:Y:S04]  /*4380*/  STS.U16 [R131+UR4+0x3c00], R50 ;  /* 0x003c003283007988 */ /* 0x000fe80008000404 */
[----:B------:R-:W-:Y:S04]  /*4390*/  STS.U16 [R131+UR4+0x5c00], R52 ;  /* 0x005c003483007988 */ /* 0x000fe80008000404 */
[----:B------:R-:W-:Y:S01]  /*43a0*/  STS.U16 [R131+UR4+0x7c00], R11 ;  /* 0x007c000b83007988 */ /* 0x000fe20008000404 */
[----:B0-----:R-:W-:-:S02]  /*43b0*/  LOP3.LUT R15, R131, 0x50, RZ, 0x3c, !PT ;  /* 0x00000050830f7812 */ /* 0x001fc400078e3cff */
[-C--:B------:R-:W-:Y:S01]  /*43c0*/  IADD3 R126, P1, R233, R122.reuse, RZ ;  /* 0x0000007ae97e7210 */ /* 0x080fe20007f3e0ff */
[----:B------:R-:W-:Y:S01]  /*43d0*/  STS.U16 [R2+UR4+0x4080], R49 ;  /* 0x0040803102007988 */ /* 0x000fe20008000404 */
[----:B-1----:R-:W-:Y:S01]  /*43e0*/  LOP3.LUT R0, R131, 0x60, RZ, 0x3c, !PT ;  /* 0x0000006083007812 */ /* 0x002fe200078e3cff */
[----:B------:R-:W-:Y:S01]  /*43f0*/  IMAD R19, R3, 0x6e, RZ ;  /* 0x0000006e03137824 */ /* 0x000fe200078e02ff */
[----:B---3--:R-:W-:Y:S01]  /*4400*/  IADD3 R128, P2, R235, R122, RZ ;  /* 0x0000007aeb807210 */ /* 0x008fe20007f5e0ff */
[----:B------:R-:W-:Y:S01]  /*4410*/  STS.U16 [R2+UR4+0x4480], R43 ;  /* 0x0044802b02007988 */ /* 0x000fe20008000404 */
[C---:B------:R-:W-:Y:S01]  /*4420*/  IMAD R25, R3.reuse, 0x8e, RZ ;  /* 0x0000008e03197824 */ /* 0x040fe200078e02ff */
[----:B------:R-:W0:Y:S02]  /*4430*/  LDC R45, c[0x0][0x248] ;  /* 0x00009200ff2d7b82 */ /* 0x000e240000000800 */
[----:B------:R-:W-:Y:S04]  /*4440*/  STS.U16 [R2+UR4+0x4880], R76 ;  /* 0x0048804c02007988 */ /* 0x000fe80008000404 */
[----:B------:R1:W-:Y:S01]  /*4450*/  STS.U16 [R2+UR4+0x4c80], R7 ;  /* 0x004c800702007988 */ /* 0x0003e20008000404 */
[----:B------:R-:W-:Y:S01]  /*4460*/  IMAD R27, R3, 0x9e, RZ ;  /* 0x0000009e031b7824 */ /* 0x000fe200078e02ff */
[----:B------:R-:W3:Y:S02]  /*4470*/  LDC R44, c[0x0][0x248] ;  /* 0x00009200ff2c7b82 */ /* 0x000ee40000000800 */
[----:B------:R4:W-:Y:S04]  /*4480*/  STS.U16 [R2+UR4+0x5080], R6 ;  /* 0x0050800602007988 */ /* 0x0009e80008000404 */
[----:B------:R-:W-:Y:S01]  /*4490*/  STS.U16 [R2+UR4+0x5480], R51 ;  /* 0x0054803302007988 */ /* 0x000fe20008000404 */
[----:B-1----:R-:W-:Y:S01]  /*44a0*/  LOP3.LUT R7, R131, 0x30, RZ, 0x3c, !PT ;  /* 0x0000003083077812 */ /* 0x002fe200078e3cff */
[----:B------:R-:W-:-:S02]  /*44b0*/  IMAD R11, R3, 0x4e, RZ ;  /* 0x0000004e030b7824 */ /* 0x000fc400078e02ff */
[----:B------:R-:W-:Y:S01]  /*44c0*/  STS.U16 [R2+UR4+0x5880], R80 ;  /* 0x0058805002007988 */ /* 0x000fe20008000404 */
[C---:B------:R-:W-:Y:S01]  /*44d0*/  IMAD R21, R3.reuse, 0x47, RZ ;  /* 0x0000004703157824 */ /* 0x040fe200078e02ff */
[----:B------:R-:W1:Y:S02]  /*44e0*/  LDC R50, c[0x0][0x248] ;  /* 0x00009200ff327b82 */ /* 0x000e640000000800 */
[----:B------:R-:W-:Y:S04]  /*44f0*/  STS.U16 [R2+UR4+0x5c80], R79 ;  /* 0x005c804f02007988 */ /* 0x000fe80008000404 */
[----:B------:R-:W-:Y:S01]  /*4500*/  STS.U16 [R2+UR4+0x6080], R77 ;  /* 0x0060804d02007988 */ /* 0x000fe20008000404 */
[----:B------:R-:W-:Y:S01]  /*4510*/  IMAD R23, R3, 0x67, RZ ;  /* 0x0000006703177824 */ /* 0x000fe200078e02ff */
[----:B------:R-:W1:Y:S02]  /*4520*/  LDC R52, c[0x0][0x248] ;  /* 0x00009200ff347b82 */ /* 0x000e640000000800 */
        /* <DEDUP_REMOVED lines=22> */
[----:B------:R-:W-:Y:S01]  /*4690*/  STS.U16 [R2+UR4+0x80], R175 ;  /* 0x000080af02007988 */ /* 0x000fe20008000404 */
[----:B------:R-:W-:Y:S01]  /*46a0*/  LEA.HI.X.SX32 R127, R211, R123, 0x1, P1 ;  /* 0x0000007bd37f7211 */ /* 0x000fe200008f0eff */
[----:B------:R-:W3:Y:S02]  /*46b0*/  LDC R49, c[0x0][0x248] ;  /* 0x00009200ff317b82 */ /* 0x000ee40000000800 */
        /* <DEDUP_REMOVED lines=31> */
[----:B------:R1:W-:Y:S01]  /*48b0*/  STS.U16 [R5+UR4+0x3d00], R86 ;  /* 0x003d005605007988 */ /* 0x0003e20008000404 */
[----:B----4-:R-:W-:-:S03]  /*48c0*/  IADD3 R6, P0, R11, R122, RZ ;  /* 0x0000007a0b067210 */ /* 0x010fc60007f1e0ff */
[----:B------:R-:W-:Y:S01]  /*48d0*/  STS.U16 [R7+UR4+0x4180], R142 ;  /* 0x0041808e07007988 */ /* 0x000fe20008000404 */
[----:B------:R-:W-:Y:S02]  /*48e0*/  IADD3 R188, P1, R188, R122, RZ ;  /* 0x0000007abcbc7210 */ /* 0x000fe40007f3e0ff */
[----:B------:R-:W-:Y:S01]  /*48f0*/  LEA.HI.X.SX32 R129, R213, R123, 0x1, P2 ;  /* 0x0000007bd5817211 */ /* 0x000fe200010f0eff */
[----:B0-----:R-:W-:Y:S01]  /*4900*/  IMAD R45, R45, 0x14e, RZ ;  /* 0x0000014e2d2d7824 */ /* 0x001fe200078e02ff */
[----:B------:R-:W4:Y:S01]  /*4910*/  LDG.E.U16 R126, desc[UR6][R126.64] ;  /* 0x000000067e7e7981 */ /* 0x000f22000c1e1500 */
[----:B-1----:R-:W-:-:S03]  /*4920*/  LOP3.LUT R5, R131, 0x40, RZ, 0x3c, !PT ;  /* 0x0000004083057812 */ /* 0x002fc600078e3cff */
        /* <DEDUP_REMOVED lines=30> */
[----:B------:R-:W-:Y:S01]  /*4b10*/  STS.U16 [R7+UR4+0x3d80], R63 ;  /* 0x003d803f07007988 */ /* 0x000fe20008000404 */
[-C--:B------:R-:W-:Y:S01]  /*4b20*/  IADD3 R16, P2, R183, R122.reuse, RZ ;  /* 0x0000007ab7107210 */ /* 0x080fe20007f5e0ff */
[----:B0-----:R-:W0:Y:S02]  /*4b30*/  LDC R42, c[0x0][0x248] ;  /* 0x00009200ff2a7b82 */ /* 0x001e240000000800 */
[----:B------:R-:W-:Y:S04]  /*4b40*/  STS.U16 [R5+UR4+0xa00], R143 ;  /* 0x000a008f05007988 */ /* 0x000fe80008000404 */
[----:B------:R-:W-:Y:S04]  /*4b50*/  STS.U16 [R5+UR4+0xe00], R62 ;  /* 0x000e003e05007988 */ /* 0x000fe80008000404 */
[----:B------:R-:W-:Y:S04]  /*4b60*/  STS.U16 [R5+UR4+0x1200], R61 ;  /* 0x0012003d05007988 */ /* 0x000fe80008000404 */
[----:B------:R-:W-:Y:S04]  /*4b70*/  STS.U16 [R5+UR4+0x1a00], R60 ;  /* 0x001a003c05007988 */ /* 0x000fe80008000404 */
[----:B------:R-:W-:Y:S04]  /*4b80*/  STS.U16 [R5+UR4+0x1e00], R59 ;  /* 0x001e003b05007988 */ /* 0x000fe80008000404 */
[----:B------:R1:W-:Y:S04]  /*4b90*/  STS.U16 [R5+UR4+0x2200], R58 ;  /* 0x0022003a05007988 */ /* 0x0003e80008000404 */
[----:B------:R-:W-:Y:S04]  /*4ba0*/  STS.U16 [R5+UR4+0x2a00], R57 ;  /* 0x002a003905007988 */ /* 0x000fe80008000404 */
[----:B------:R2:W-:Y:S01]  /*4bb0*/  STS.U16 [R5+UR4+0x2e00], R56 ;  /* 0x002e003805007988 */ /* 0x0005e20008000404 */
[----:B---3--:R-:W-:Y:S01]  /*4bc0*/  IMAD R49, R49, 0x17c, RZ ;  /* 0x0000017c31317824 */ /* 0x008fe200078e02ff */
[----:B-1----:R-:W1:Y:S02]  /*4bd0*/  LDC R58, c[0x0][0x248] ;  /* 0x00009200ff3a7b82 */ /* 0x002e640000000800 */
[----:B------:R-:W-:Y:S04]  /*4be0*/  STS.U16 [R5+UR4+0x3200], R55 ;  /* 0x0032003705007988 */ /* 0x000fe80008000404 */
[----:B------:R3:W-:Y:S02]  /*4bf0*/  STS.U16 [R5+UR4+0x3a00], R54 ;  /* 0x003a003605007988 */ /* 0x0007e40008000404 */
[----:B--2---:R-:W2:Y:S02]  /*4c00*/  LDC R56, c[0x0][0x248] ;  /* 0x00009200ff387b82 */ /* 0x004ea40000000800 */
[----:B------:R-:W-:Y:S04]  /*4c10*/  STS.U16 [R5+UR4+0x3e00], R53 ;  /* 0x003e003505007988 */ /* 0x000fe80008000404 */
[----:B------:R-:W-:Y:S02]  /*4c20*/  STS.U16 [R5+UR4+0x200], R169 ;  /* 0x000200a905007988 */ /* 0x000fe40008000404 */
[----:B---3--:R-:W3:Y:S02]  /*4c30*/  LDC R54, c[0x0][0x248] ;  /* 0x00009200ff367b82 */ /* 0x008ee40000000800 */
[----:B------:R-:W-:Y:S04]  /*4c40*/  STS.U16 [R5+UR4+0x4200], R174 ;  /* 0x004200ae05007988 */ /* 0x000fe80008000404 */
[----:B------:R-:W-:Y:S02]  /*4c50*/  STS.U16 [R5+UR4+0x4a00], R176 ;  /* 0x004a00b005007988 */ /* 0x000fe40008000404 */
[----:B------:R-:W5:Y:S02]  /*4c60*/  LDC R55, c[0x0][0x248] ;  /* 0x00009200ff377b82 */ /* 0x000f640000000800 */
[----:B------:R-:W-:Y:S04]  /*4c70*/  STS.U16 [R5+UR4+0x4e00], R178 ;  /* 0x004e00b205007988 */ /* 0x000fe80008000404 */
[----:B------:R-:W-:Y:S02]  /*4c80*/  STS.U16 [R5+UR4+0x5200], R180 ;  /* 0x005200b405007988 */ /* 0x000fe40008000404 */
[----:B------:R-:W1:Y:S02]  /*4c90*/  LDC R57, c[0x0][0x248] ;  /* 0x00009200ff397b82 */ /* 0x000e640000000800 */
        /* <DEDUP_REMOVED lines=15> */
[----:B------:R3:W-:Y:S01]  /*4d90*/  STS.U16 [R5+UR4+0x7e00], R201 ;  /* 0x007e00c905007988 */ /* 0x0007e20008000404 */
[-C--:B0-----:R-:W-:Y:S01]  /*4da0*/  LEA.HI.X.SX32 R189, R11, R123.reuse, 0x1, P1 ;  /* 0x0000007b0bbd7211 */ /* 0x081fe200008f0eff */
[----:B--2---:R-:W0:Y:S02]  /*4db0*/  LDC R46, c[0x0][0x248] ;  /* 0x00009200ff2e7b82 */ /* 0x004e240000000800 */
[----:B------:R-:W-:Y:S04]  /*4dc0*/  STS.U16 [R15+UR4+0x280], R167 ;  /* 0x000280a70f007988 */ /* 0x000fe80008000404 */
[----:B------:R-:W-:Y:S01]  /*4dd0*/  STS.U16 [R15+UR4+0x680], R153 ;  /* 0x000680990f007988 */ /* 0x000fe20008000404 */
[----:B---3--:R-:W-:Y:S01]  /*4de0*/  IMAD R5, R3, 0x27, RZ ;  /* 0x0000002703057824 */ /* 0x008fe200078e02ff */
[----:B------:R-:W2:Y:S02]  /*4df0*/  LDC R47, c[0x0][0x248] ;  /* 0x00009200ff2f7b82 */ /* 0x000ea40000000800 */
[----:B------:R-:W-:Y:S04]  /*4e00*/  STS.U16 [R15+UR4+0xa80], R141 ;  /* 0x000a808d0f007988 */ /* 0x000fe80008000404 */
[----:B------:R-:W-:Y:S02]  /*4e10*/  STS.U16 [R15+UR4+0xe80], R40 ;  /* 0x000e80280f007988 */ /* 0x000fe40008000404 */
        /* <DEDUP_REMOVED lines=29> */
[----:B------:R-:W-:Y:S01]  /*4ff0*/  LEA.HI.X.SX32 R7, R5, R123, 0x1, P0 ;  /* 0x0000007b05077211 */ /* 0x000fe200000f0eff */
[----:B------:R-:W-:Y:S01]  /*5000*/  IMAD R5, R3, 0x2f, RZ ;  /* 0x0000002f03057824 */ /* 0x000fe200078e02ff */
[----:B------:R-:W-:Y:S01]  /*5010*/  IADD3 R12, P1, R19, R122, RZ ;  /* 0x0000007a130c7210 */ /* 0x000fe20007f3e0ff */
[----:B-----5:R-:W5:Y:S01]  /*5020*/  LDC R32, c[0x0][0x248] ;  /* 0x00009200ff207b82 */ /* 0x020f620000000800 */
[----:B------:R-:W4:Y:S01]  /*5030*/  LDG.E.U16 R128, desc[UR6][R128.64] ;  /* 0x0000000680807981 */ /* 0x000f22000c1e1500 */
[----:B-1----:R-:W-:-:S03]  /*5040*/  IMAD R15, R3, 0x5e, RZ ;  /* 0x0000005e030f7824 */ /* 0x002fc600078e02ff */
[----:B------:R1:W-:Y:S03]  /*5050*/  STS.U16 [R0+UR4+0x1300], R9 ;  /* 0x0013000900007988 */ /* 0x0003e60008000404 */
[----:B------:R-:W0:Y:S01]  /*5060*/  LDC R34, c[0x0][0x248] ;  /* 0x00009200ff227b82 */ /* 0x000e220000000800 */
[----:B------:R-:W-:Y:S01]  /*5070*/  IADD3 R10, P0, R15, R122, RZ ;  /* 0x0000007a0f0a7210 */ /* 0x000fe20007f1e0ff */
[----:B------:R2:W-:Y:S03]  /*5080*/  STS.U16 [R0+UR4+0x1b00], R13 ;  /* 0x001b000d00007988 */ /* 0x0005e60008000404 */
[----:B------:R-:W-:-:S03]  /*5090*/  LEA.HI.X.SX32 R11, R5, R123, 0x1, P0 ;  /* 0x0000007b050b7211 */ /* 0x000fc600000f0eff */
[----:B------:R-:W3:Y:S01]  /*50a0*/  LDC R38, c[0x0][0x248] ;  /* 0x00009200ff267b82 */ /* 0x000ee20000000800 */
[----:B-1----:R-:W-:Y:S01]  /*50b0*/  IMAD R9, R3, 0x37, RZ ;  /* 0x0000003703097824 */ /* 0x002fe200078e02ff */
[----:B------:R-:W-:-:S04]  /*50c0*/  IADD3 R8, P0, R187, R122, RZ ;  /* 0x0000007abb087210 */ /* 0x000fc80007f1e0ff */
[-C--:B--2---:R-:W-:Y:S02]  /*50d0*/  LEA.HI.X.SX32 R13, R9, R123.reuse, 0x1, P1 ;  /* 0x0000007b090d7211 */ /* 0x084fe400008f0eff */
[-C--:B------:R-:W-:Y:S01]  /*50e0*/  LEA.HI.X.SX32 R9, R19, R123.reuse, 0x1, P0 ;  /* 0x0000007b13097211 */ /* 0x080fe200000f0eff */
[----:B------:R-:W-:Y:S01]  /*50f0*/  IMAD R19, R3, 0x7e, RZ ;  /* 0x0000007e03137824 */ /* 0x000fe200078e02ff */
[-C--:B------:R-:W-:Y:S01]  /*5100*/  LEA.HI.X.SX32 R17, R15, R123.reuse, 0x1, P2 ;  /* 0x0000007b0f117211 */ /* 0x080fe200010f0eff */
[----:B------:R-:W1:Y:S01]  /*5110*/  LDC R40, c[0x0][0x248] ;  /* 0x00009200ff287b82 */ /* 0x000e620000000800 */
[-C--:B------:R-:W-:Y:S01]  /*5120*/  IADD3 R18, P2, R195, R122.reuse, RZ ;  /* 0x0000007ac3127210 */ /* 0x080fe20007f5e0ff */
[----:B------:R-:W-:Y:S01]  /*5130*/  IMAD R15, R3, 0x3f, RZ ;  /* 0x0000003f030f7824 */ /* 0x000fe200078e02ff */
[----:B------:R-:W-:Y:S01]  /*5140*/  STS.U16 [R0+UR4+0x300], R165 ;  /* 0x000300a500007988 */ /* 0x000fe20008000404 */
[C---:B------:R-:W-:Y:S02]  /*5150*/  IADD3 R14, P0, R19.reuse, R122, RZ ;  /* 0x0000007a130e7210 */ /* 0x040fe40007f1e0ff */
[-C--:B------:R-:W-:Y:S01]  /*5160*/  LEA.HI.X.SX32 R19, R19, R123.reuse, 0x1, P2 ;  /* 0x0000007b13137211 */ /* 0x080fe200010f0eff */
[----:B------:R-:W-:Y:S04]  /*5170*/  STS.U16 [R0+UR4+0xb00], R139 ;  /* 0x000b008b00007988 */ /* 0x000fe80008000404 */
[----:B------:R-:W-:Y:S04]  /*5180*/  STS.U16 [R0+UR4+0x700], R192 ;  /* 0x000700c000007988 */ /* 0x000fe80008000404 */
[----:B------:R-:W-:Y:S04]  /*5190*/  STS.U16 [R0+UR4+0xf00], R196 ;  /* 0x000f00c400007988 */ /* 0x000fe80008000404 */
[----:B------:R-:W-:Y:S04]  /*51a0*/  STS.U16 [R0+UR4+0x1700], R199 ;  /* 0x001700c700007988 */ /* 0x000fe80008000404 */
[----:B------:R-:W-:Y:S01]  /*51b0*/  STS.U16 [R0+UR4+0x1f00], R234 ;  /* 0x001f00ea00007988 */ /* 0x000fe20008000404 */
[----:B------:R-:W-:-:S03]  /*51c0*/  LEA.HI.X.SX32 R15, R15, R123, 0x1, P0 ;  /* 0x0000007b0f0f7211 */ /* 0x000fc600000f0eff */
[----:B------:R2:W4:Y:S04]  /*51d0*/  LDG.E.U16 R4, desc[UR6][R10.64] ;  /* 0x000000060a047981 */ /* 0x000528000c1e1500 */
[----:B------:R-:W4:Y:S01]  /*51e0*/  LDG.E.U16 R2, desc[UR6][R6.64] ;  /* 0x0000000606027981 */ /* 0x000f22000c1e1500 */
[----:B------:R-:W-:-:S03]  /*51f0*/  IMAD R31, R3, 0xbe, RZ ;  /* 0x000000be031f7824 */ /* 0x000fc600078e02ff */
[----:B------:R5:W4:Y:S01]  /*5200*/  LDG.E.U16 R39, desc[UR6][R18.64] ;  /* 0x0000000612277981 */ /* 0x000b22000c1e1500 */
[----:B--2---:R-:W-:Y:S01]  /*5210*/  IADD3 R10, P1, R25, R122, RZ ;  /* 0x0000007a190a7210 */ /* 0x004fe20007f3e0ff */
[----:B------:R-:W-:Y:S02]  /*5220*/  IMAD R29, R3, 0xae, RZ ;  /* 0x000000ae031d7824 */ /* 0x000fe400078e02ff */
[----:B------:R-:W2:Y:S04]  /*5230*/  LDG.E.U16 R9, desc[UR6][R8.64] ;  /* 0x0000000608097981 */ /* 0x000ea8000c1e1500 */
[----:B------:R0:W4:Y:S01]  /*5240*/  LDG.E.U16 R6, desc[UR6][R12.64] ;  /* 0x000000060c067981 */ /* 0x000122000c1e1500 */
[----:B------:R-:W-:Y:S01]  /*5250*/  LEA.HI.X.SX32 R11, R21, R123, 0x1, P1 ;  /* 0x0000007b150b7211 */ /* 0x000fe200008f0eff */
[----:B-----5:R-:W5:Y:S01]  /*5260*/  LDC R18, c[0x0][0x248] ;  /* 0x00009200ff127b82 */ /* 0x020f620000000800 */
[C---:B------:R-:W-:Y:S01]  /*5270*/  IMAD R33, R3.reuse, 0xce, RZ ;  /* 0x000000ce03217824 */ /* 0x040fe200078e02ff */
[----:B------:R3:W4:Y:S01]  /*5280*/  LDG.E.U16 R7, desc[UR6][R16.64] ;  /* 0x0000000610077981 */ /* 0x000722000c1e1500 */
[----:B------:R-:W-:-:S03]  /*5290*/  IMAD R35, R3, 0xde, RZ ;  /* 0x000000de03237824 */ /* 0x000fc600078e02ff */
[----:B------:R1:W4:Y:S01]  /*52a0*/  LDG.E.U16 R8, desc[UR6][R14.64] ;  /* 0x000000060e087981 */ /* 0x000322000c1e1500 */
[----:B0-----:R-:W-:Y:S01]  /*52b0*/  IMAD R13, R3, 0x4f, RZ ;  /* 0x0000004f030d7824 */ /* 0x001fe200078e02ff */
[-C--:B------:R-:W-:Y:S02]  /*52c0*/  IADD3 R12, P0, R27, R122.reuse, RZ ;  /* 0x0000007a1b0c7210 */ /* 0x080fe40007f1e0ff */
[----:B------:R0:W4:Y:S01]  /*52d0*/  LDG.E.U16 R20, desc[UR6][R10.64] ;  /* 0x000000060a147981 */ /* 0x000122000c1e1500 */
[----:B------:R-:W-:Y:S01]  /*52e0*/  IMAD R21, R3, 0x5f, RZ ;  /* 0x0000005f03157824 */ /* 0x000fe200078e02ff */
[----:B------:R-:W-:Y:S01]  /*52f0*/  LEA.HI.X.SX32 R13, R13, R123, 0x1, P0 ;  /* 0x0000007b0d0d7211 */ /* 0x000fe200000f0eff */
[----:B---3--:R-:W-:Y:S01]  /*5300*/  IMAD R17, R3, 0x57, RZ ;  /* 0x0000005703117824 */ /* 0x008fe200078e02ff */
[----:B------:R-:W3:Y:S01]  /*5310*/  LDG.E.U16 R5, desc[UR6][R188.64] ;  /* 0x00000006bc057981 */ /* 0x000ee2000c1e1500 */
[----:B-1----:R-:W-:-:S03]  /*5320*/  IADD3 R14, P0, R29, R122, RZ ;  /* 0x0000007a1d0e7210 */ /* 0x002fc60007f1e0ff */
[----:B------:R1:W3:Y:S01]  /*5330*/  LDG.E.U16 R22, desc[UR6][R12.64] ;  /* 0x000000060c167981 */ /* 0x0002e2000c1e1500 */
[-C--:B0-----:R-:W-:Y:S02]  /*5340*/  IADD3 R10, P1, R31, R122.reuse, RZ ;  /* 0x0000007a1f0a7210 */ /* 0x081fe40007f3e0ff */
[-C--:B------:R-:W-:Y:S02]  /*5350*/  LEA.HI.X.SX32 R15, R17, R123.reuse, 0x1, P0 ;  /* 0x0000007b110f7211 */ /* 0x080fe400000f0eff */
[-C--:B------:R-:W-:Y:S02]  /*5360*/  LEA.HI.X.SX32 R11, R21, R123.reuse, 0x1, P1 ;  /* 0x0000007b150b7211 */ /* 0x080fe400008f0eff */
[----:B------:R-:W0:Y:S01]  /*5370*/  LDC R21, c[0x0][0x248] ;  /* 0x00009200ff157b82 */ /* 0x000e220000000800 */
[-C--:B-1----:R-:W-:Y:S01]  /*5380*/  IADD3 R12, P2, R33, R122.reuse, RZ ;  /* 0x0000007a210c7210 */ /* 0x082fe20007f5e0ff */
[----:B------:R-:W-:Y:S01]  /*5390*/  IMAD R17, R3, 0x6f, RZ ;  /* 0x0000006f03117824 */ /* 0x000fe200078e02ff */
[----:B------:R-:W-:Y:S01]  /*53a0*/  IADD3 R16, P0, R35, R122, RZ ;  /* 0x0000007a23107210 */ /* 0x000fe20007f1e0ff */
[----:B------:R1:W3:Y:S01]  /*53b0*/  LDG.E.U16 R26, desc[UR6][R10.64] ;  /* 0x000000060a1a7981 */ /* 0x0002e2000c1e1500 */
[-C--:B------:R-:W-:Y:S01]  /*53c0*/  LEA.HI.X.SX32 R13, R23, R123.reuse, 0x1, P2 ;  /* 0x0000007b170d7211 */ /* 0x080fe200010f0eff */
[----:B------:R-:W-:Y:S01]  /*53d0*/  IMAD R23, R3, 0xee, RZ ;  /* 0x000000ee03177824 */ /* 0x000fe200078e02ff */
[----:B------:R-:W-:Y:S01]  /*53e0*/  LEA.HI.X.SX32 R17, R17, R123, 0x1, P0 ;  /* 0x0000007b11117211 */ /* 0x000fe200000f0eff */
[C---:B------:R-:W-:Y:S01]  /*53f0*/  IMAD R19, R3.reuse, 0x77, RZ ;  /* 0x0000007703137824 */ /* 0x040fe200078e02ff */
[----:B------:R5:W3:Y:S01]  /*5400*/  LDG.E.U16 R24, desc[UR6][R14.64] ;  /* 0x000000060e187981 */ /* 0x000ae2000c1e1500 */
[----:B------:R-:W-:-:S02]  /*5410*/  IMAD R37, R3, 0xfe, RZ ;  /* 0x000000fe03257824 */ /* 0x000fc400078e02ff */
[----:B------:R-:W-:Y:S01]  /*5420*/  IMAD R41, R32, 0x10c, RZ ;  /* 0x0000010c20297824 */ /* 0x000fe200078e02ff */
[----:B------:R5:W3:Y:S01]  /*5430*/  LDG.E.U16 R28, desc[UR6][R12.64] ;  /* 0x000000060c1c7981 */ /* 0x000ae2000c1e1500 */
[-C--:B-1----:R-:W-:Y:S01]  /*5440*/  IADD3 R10, P0, R23, R122.reuse, RZ ;  /* 0x0000007a170a7210 */ /* 0x082fe20007f1e0ff */
[----:B-----5:R-:W-:Y:S02]  /*5450*/  IMAD R43, R18, 0x11c, RZ ;  /* 0x0000011c122b7824 */ /* 0x020fe400078e02ff */
[----:B------:R1:W5:Y:S01]  /*5460*/  LDG.E.U16 R30, desc[UR6][R16.64] ;  /* 0x00000006101e7981 */ /* 0x000362000c1e1500 */
[----:B------:R-:W-:Y:S01]  /*5470*/  LEA.HI.X.SX32 R11, R19, R123, 0x1, P0 ;  /* 0x0000007b130b7211 */ /* 0x000fe200000f0eff */
[----:B------:R-:W-:Y:S01]  /*5480*/  IMAD R15, R3, 0x7f, RZ ;  /* 0x0000007f030f7824 */ /* 0x000fe200078e02ff */
[----:B------:R-:W0:Y:S01]  /*5490*/  LDC R19, c[0x0][0x248] ;  /* 0x00009200ff137b82 */ /* 0x000e220000000800 */
[----:B------:R-:W-:Y:S01]  /*54a0*/  IMAD R13, R34, 0x10e, RZ ;  /* 0x0000010e220d7824 */ /* 0x000fe200078e02ff */
[-C--:B------:R-:W-:Y:S01]  /*54b0*/  IADD3 R12, P1, R37, R122.reuse, RZ ;  /* 0x0000007a250c7210 */ /* 0x080fe20007f3e0ff */
[----:B------:R1:W5:Y:S01]  /*54c0*/  LDG.E.U16 R32, desc[UR6][R10.64] ;  /* 0x000000060a207981 */ /* 0x000362000c1e1500 */
[----:B------:R-:W-:-:S04]  /*54d0*/  IADD3 R14, P2, R41, R122, RZ ;  /* 0x0000007a290e7210 */ /* 0x000fc80007f5e0ff */
[----:B------:R-:W0:Y:S01]  /*54e0*/  LDC R18, c[0x0][0x248] ;  /* 0x00009200ff127b82 */ /* 0x000e220000000800 */
[-C--:B-1----:R-:W-:Y:S01]  /*54f0*/  IADD3 R16, P0, R13, R122.reuse, RZ ;  /* 0x0000007a0d107210 */ /* 0x082fe20007f1e0ff */
[----:B------:R-:W-:Y:S01]  /*5500*/  IMAD R17, R3, 0x87, RZ ;  /* 0x0000008703117824 */ /* 0x000fe200078e02ff */
[-C--:B------:R-:W-:Y:S02]  /*5510*/  LEA.HI.X.SX32 R13, R15, R123.reuse, 0x1, P1 ;  /* 0x0000007b0f0d7211 */ /* 0x080fe400008f0eff */
[-C--:B------:R-:W-:Y:S02]  /*5520*/  LEA.HI.X.SX32 R15, R230, R123.reuse, 0x1, P2 ;  /* 0x0000007be60f7211 */ /* 0x080fe400010f0eff */
[----:B------:R-:W-:Y:S01]  /*5530*/  LEA.HI.X.SX32 R17, R17, R123, 0x1, P0 ;  /* 0x0000007b11117211 */ /* 0x000fe200000f0eff */
[----:B------:R-:W-:Y:S01]  /*5540*/  IMAD R11, R38, 0x12c, RZ ;  /* 0x0000012c260b7824 */ /* 0x000fe200078e02ff */
[----:B------:R-:W-:Y:S01]  /*5550*/  IADD3 R10, P0, R43, R122, RZ ;  /* 0x0000007a2b0a7210 */ /* 0x000fe20007f1e0ff */
[----:B------:R1:W5:Y:S01]  /*5560*/  LDG.E.U16 R41, desc[UR6][R14.64] ;  /* 0x000000060e297981 */ /* 0x000362000c1e1500 */
[----:B0-----:R-:W-:-:S03]  /*5570*/  IMAD R21, R21, 0x11e, RZ ;  /* 0x0000011e15157824 */ /* 0x001fc600078e02ff */
[----:B------:R0:W5:Y:S04]  /*5580*/  LDG.E.U16 R34, desc[UR6][R12.64] ;  /* 0x000000060c227981 */ /* 0x000168000c1e1500 */
[----:B------:R0:W5:Y:S01]  /*5590*/  LDG.E.U16 R36, desc[UR6][R16.64] ;  /* 0x0000000610247981 */ /* 0x000162000c1e1500 */
[----:B-1----:R-:W-:Y:S01]  /*55a0*/  IMAD R15, R40, 0x12e, RZ ;  /* 0x0000012e280f7824 */ /* 0x002fe200078e02ff */
[-C--:B------:R-:W-:Y:S02]  /*55b0*/  IADD3 R14, P2, R11, R122.reuse, RZ ;  /* 0x0000007a0b0e7210 */ /* 0x080fe40007f5e0ff */
[-C--:B------:R-:W-:Y:S01]  /*55c0*/  LEA.HI.X.SX32 R11, R25, R123.reuse, 0x1, P0 ;  /* 0x0000007b190b7211 */ /* 0x080fe200000f0eff */
[----:B0-----:R-:W-:Y:S01]  /*55d0*/  IMAD R13, R3, 0x8f, RZ ;  /* 0x0000008f030d7824 */ /* 0x001fe200078e02ff */
[-C--:B------:R-:W-:Y:S01]  /*55e0*/  IADD3 R12, P1, R21, R122.reuse, RZ ;  /* 0x0000007a150c7210 */ /* 0x080fe20007f3e0ff */
[----:B------:R-:W-:Y:S01]  /*55f0*/  IMAD R17, R3, 0x97, RZ ;  /* 0x0000009703117824 */ /* 0x000fe200078e02ff */
[----:B------:R-:W-:Y:S01]  /*5600*/  IADD3 R16, P0, R15, R122, RZ ;  /* 0x0000007a0f107210 */ /* 0x000fe20007f1e0ff */
[----:B------:R0:W5:Y:S01]  /*5610*/  LDG.E.U16 R25, desc[UR6][R10.64] ;  /* 0x000000060a197981 */ /* 0x000162000c1e1500 */
[----:B------:R-:W-:-:S02]  /*5620*/  LEA.HI.X.SX32 R13, R13, R123, 0x1, P1 ;  /* 0x0000007b0d0d7211 */ /* 0x000fc400008f0eff */
[----:B------:R-:W-:Y:S01]  /*5630*/  LEA.HI.X.SX32 R17, R17, R123, 0x1, P0 ;  /* 0x0000007b11117211 */ /* 0x000fe200000f0eff */
[----:B------:R-:W-:Y:S02]  /*5640*/  IMAD R51, R19, 0x13c, RZ ;  /* 0x0000013c13337824 */ /* 0x000fe400078e02ff */
[----:B------:R1:W5:Y:S01]  /*5650*/  LDG.E.U16 R38, desc[UR6][R12.64] ;  /* 0x000000060c267981 */ /* 0x000362000c1e1500 */
[----:B0-----:R-:W-:-:S03]  /*5660*/  IMAD R11, R42, 0x13e, RZ ;  /* 0x0000013e2a0b7824 */ /* 0x001fc600078e02ff */
[----:B------:R0:W5:Y:S01]  /*5670*/  LDG.E.U16 R40, desc[UR6][R16.64] ;  /* 0x0000000610287981 */ /* 0x000162000c1e1500 */
[C---:B------:R-:W-:Y:S01]  /*5680*/  IMAD R19, R3.reuse, 0x9f, RZ ;  /* 0x0000009f03137824 */ /* 0x040fe200078e02ff */
[-C--:B------:R-:W-:Y:S01]  /*5690*/  LEA.HI.X.SX32 R15, R228, R123.reuse, 0x1, P2 ;  /* 0x0000007be40f7211 */ /* 0x080fe200010f0eff */
[----:B------:R-:W-:Y:S01]  /*56a0*/  IMAD R21, R3, 0xa7, RZ ;  /* 0x000000a703157824 */ /* 0x000fe200078e02ff */
[-C--:B-1----:R-:W-:Y:S02]  /*56b0*/  IADD3 R12, P1, R11, R122.reuse, RZ ;  /* 0x0000007a0b0c7210 */ /* 0x082fe40007f3e0ff */
[-C--:B------:R-:W-:Y:S01]  /*56c0*/  IADD3 R10, P0, R51, R122.reuse, RZ ;  /* 0x0000007a330a7210 */ /* 0x080fe20007f1e0ff */
[----:B------:R1:W5:Y:S01]  /*56d0*/  LDG.E.U16 R43, desc[UR6][R14.64] ;  /* 0x000000060e2b7981 */ /* 0x000362000c1e1500 */
[----:B0-----:R-:W-:Y:S01]  /*56e0*/  IMAD R17, R18, 0x15c, RZ ;  /* 0x0000015c12117824 */ /* 0x001fe200078e02ff */
[----:B------:R-:W-:Y:S01]  /*56f0*/  IADD3 R16, P2, R45, R122, RZ ;  /* 0x0000007a2d107210 */ /* 0x000fe20007f5e0ff */
[----:B------:R-:W0:Y:S01]  /*5700*/  LDC R51, c[0x0][0x248] ;  /* 0x00009200ff337b82 */ /* 0x000e220000000800 */
[----:B------:R-:W-:-:S02]  /*5710*/  LEA.HI.X.SX32 R13, R19, R123, 0x1, P1 ;  /* 0x0000007b130d7211 */ /* 0x000fc400008f0eff */
[-C--:B------:R-:W-:Y:S02]  /*5720*/  IADD3 R18, P1, R17, R122.reuse, RZ ;  /* 0x0000007a11127210 */ /* 0x080fe40007f3e0ff */
[-C--:B------:R-:W-:Y:S01]  /*5730*/  LEA.HI.X.SX32 R17, R21, R123.reuse, 0x1, P2 ;  /* 0x0000007b15117211 */ /* 0x080fe200010f0eff */
[----:B-1----:R-:W-:Y:S01]  /*5740*/  IMAD R15, R44, 0x14c, RZ ;  /* 0x0000014c2c0f7824 */ /* 0x002fe200078e02ff */
[-C--:B------:R-:W-:Y:S01]  /*5750*/  LEA.HI.X.SX32 R11, R27, R123.reuse, 0x1, P0 ;  /* 0x0000007b1b0b7211 */ /* 0x080fe200000f0eff */
[----:B------:R-:W1:Y:S01]  /*5760*/  LDC R21, c[0x0][0x248] ;  /* 0x00009200ff157b82 */ /* 0x000e620000000800 */
[-C--:B------:R-:W-:Y:S01]  /*5770*/  LEA.HI.X.SX32 R19, R29, R123.reuse, 0x1, P1 ;  /* 0x0000007b1d137211 */ /* 0x080fe200008f0eff */
[----:B------:R-:W-:Y:S01]  /*5780*/  IMAD R53, R46, 0x15e, RZ ;  /* 0x0000015e2e357824 */ /* 0x000fe200078e02ff */
[----:B------:R-:W-:Y:S01]  /*5790*/  IADD3 R14, P0, R15, R122, RZ ;  /* 0x0000007a0f0e7210 */ /* 0x000fe20007f1e0ff */
[----:B------:R-:W5:Y:S04]  /*57a0*/  LDG.E.U16 R27, desc[UR6][R10.64] ;  /* 0x000000060a1b7981 */ /* 0x000f68000c1e1500 */
[----:B------:R0:W5:Y:S01]  /*57b0*/  LDG.E.U16 R45, desc[UR6][R18.64] ;  /* 0x00000006122d7981 */ /* 0x000162000c1e1500 */
[----:B------:R-:W-:Y:S01]  /*57c0*/  IMAD R47, R47, 0x16c, RZ ;  /* 0x0000016c2f2f7824 */ /* 0x000fe200078e02ff */
[----:B------:R-:W-:-:S02]  /*57d0*/  LEA.HI.X.SX32 R15, R226, R123, 0x1, P0 ;  /* 0x0000007be20f7211 */ /* 0x000fc400000f0eff */
[----:B------:R0:W5:Y:S04]  /*57e0*/  LDG.E.U16 R42, desc[UR6][R12.64] ;  /* 0x000000060c2a7981 */ /* 0x000168000c1e1500 */
[----:B------:R1:W5:Y:S01]  /*57f0*/  LDG.E.U16 R44, desc[UR6][R16.64] ;  /* 0x00000006102c7981 */ /* 0x000362000c1e1500 */
[----:B0-----:R-:W0:Y:S01]  /*5800*/  LDC R18, c[0x0][0x248] ;  /* 0x00009200ff127b82 */ /* 0x001e220000000800 */
[----:B------:R-:W-:Y:S01]  /*5810*/  IMAD R11, R3, 0xaf, RZ ;  /* 0x000000af030b7824 */ /* 0x000fe200078e02ff */
[-C--:B------:R-:W-:Y:S01]  /*5820*/  IADD3 R10, P0, R53, R122.reuse, RZ ;  /* 0x0000007a350a7210 */ /* 0x080fe20007f1e0ff */
[----:B------:R1:W5:Y:S01]  /*5830*/  LDG.E.U16 R29, desc[UR6][R14.64] ;  /* 0x000000060e1d7981 */ /* 0x000362000c1e1500 */
[----:B------:R-:W-:Y:S01]  /*5840*/  IMAD R13, R48, 0x16e, RZ ;  /* 0x0000016e300d7824 */ /* 0x000fe200078e02ff */
[----:B------:R-:W-:-:S02]  /*5850*/  IADD3 R12, P1, R47, R122, RZ ;  /* 0x0000007a2f0c7210 */ /* 0x000fc40007f3e0ff */
[-C--:B------:R-:W-:Y:S01]  /*5860*/  LEA.HI.X.SX32 R11, R11, R123.reuse, 0x1, P0 ;  /* 0x0000007b0b0b7211 */ /* 0x080fe200000f0eff */
[----:B-1----:R-:W-:Y:S01]  /*5870*/  IMAD R21, R21, 0x17e, RZ ;  /* 0x0000017e15157824 */ /* 0x002fe200078e02ff */
[-C--:B------:R-:W-:Y:S01]  /*5880*/  IADD3 R16, P0, R49, R122.reuse, RZ ;  /* 0x0000007a31107210 */ /* 0x080fe20007f1e0ff */
[----:B------:R-:W-:Y:S02]  /*5890*/  IMAD R19, R50, 0x18c, RZ ;  /* 0x0000018c32137824 */ /* 0x000fe400078e02ff */
[----:B------:R1:W5:Y:S01]  /*58a0*/  LDG.E.U16 R46, desc[UR6][R10.64] ;  /* 0x000000060a2e7981 */ /* 0x000362000c1e1500 */
[----:B------:R-:W-:Y:S01]  /*58b0*/  IMAD R15, R3, 0xb7, RZ ;  /* 0x000000b7030f7824 */ /* 0x000fe200078e02ff */
[-C--:B------:R-:W-:Y:S01]  /*58c0*/  IADD3 R14, P2, R13, R122.reuse, RZ ;  /* 0x0000007a0d0e7210 */ /* 0x080fe20007f5e0ff */
[----:B------:R-:W-:Y:S01]  /*58d0*/  IMAD R51, R51, 0x19c, RZ ;  /* 0x0000019c33337824 */ /* 0x000fe200078e02ff */
[-C--:B------:R-:W-:Y:S01]  /*58e0*/  LEA.HI.X.SX32 R13, R224, R123.reuse, 0x1, P1 ;  /* 0x0000007be00d7211 */ /* 0x080fe200008f0eff */
[----:B------:R-:W-:Y:S01]  /*58f0*/  IMAD R59, R54, 0x1cc, RZ ;  /* 0x000001cc363b7824 */ /* 0x000fe200078e02ff */
[-C--:B------:R-:W-:Y:S01]  /*5900*/  LEA.HI.X.SX32 R15, R15, R123.reuse, 0x1, P2 ;  /* 0x0000007b0f0f7211 */ /* 0x080fe200010f0eff */
[----:B------:R-:W-:Y:S01]  /*5910*/  IMAD R55, R55, 0x1dc, RZ ;  /* 0x000001dc37377824 */ /* 0x000fe200078e02ff */
[-C--:B------:R-:W-:Y:S01]  /*5920*/  LEA.HI.X.SX32 R17, R31, R123.reuse, 0x1, P0 ;  /* 0x0000007b1f117211 */ /* 0x080fe200000f0eff */
[----:B------:R-:W-:Y:S01]  /*5930*/  IMAD R57, R57, 0x1fc, RZ ;  /* 0x000001fc39397824 */ /* 0x000fe200078e02ff */
[----:B-1----:R-:W-:Y:S01]  /*5940*/  IADD3 R10, P0, R21, R122, RZ ;  /* 0x0000007a150a7210 */ /* 0x002fe20007f1e0ff */
[----:B------:R-:W-:Y:S01]  /*5950*/  IMAD R11, R3, 0xbf, RZ ;  /* 0x000000bf030b7824 */ /* 0x000fe200078e02ff */
[----:B------:R1:W5:Y:S01]  /*5960*/  LDG.E.U16 R31, desc[UR6][R12.64] ;  /* 0x000000060c1f7981 */ /* 0x000362000c1e1500 */
[----:B------:R-:W0:Y:S03]  /*5970*/  LDC R21, c[0x0][0x248] ;  /* 0x00009200ff157b82 */ /* 0x000e260000000800 */
[----:B------:R0:W5:Y:S01]  /*5980*/  LDG.E.U16 R47, desc[UR6][R14.64] ;  /* 0x000000060e2f7981 */ /* 0x000162000c1e1500 */
[----:B------:R-:W-:-:S03]  /*5990*/  LEA.HI.X.SX32 R11, R11, R123, 0x1, P0 ;  /* 0x0000007b0b0b7211 */ /* 0x000fc600000f0eff */
[----:B------:R0:W5:Y:S01]  /*59a0*/  LDG.E.U16 R49, desc[UR6][R16.64] ;  /* 0x0000000610317981 */ /* 0x000162000c1e1500 */
[----:B------:R-:W2:Y:S01]  /*59b0*/  LDC R50, c[0x0][0x248] ;  /* 0x00009200ff327b82 */ /* 0x000ea20000000800 */
[----:B-1----:R-:W-:Y:S01]  /*59c0*/  IMAD R13, R52, 0x1ac, RZ ;  /* 0x000001ac340d7824 */ /* 0x002fe200078e02ff */
[-C--:B------:R-:W-:Y:S01]  /*59d0*/  IADD3 R12, P1, R19, R122.reuse, RZ ;  /* 0x0000007a130c7210 */ /* 0x080fe20007f3e0ff */
[----:B0-----:R-:W-:Y:S01]  /*59e0*/  IMAD R19, R18, 0x1bc, RZ ;  /* 0x000001bc12137824 */ /* 0x001fe200078e02ff */
[----:B------:R0:W5:Y:S01]  /*59f0*/  LDG.E.U16 R48, desc[UR6][R10.64] ;  /* 0x000000060a307981 */ /* 0x000162000c1e1500 */
[----:B------:R-:W-:-:S03]  /*5a00*/  IADD3 R14, P0, R51, R122, RZ ;  /* 0x0000007a330e7210 */ /* 0x000fc60007f1e0ff */
[----:B------:R-:W1:Y:S01]  /*5a10*/  LDC R52, c[0x0][0x248] ;  /* 0x00009200ff347b82 */ /* 0x000e620000000800 */
[-C--:B------:R-:W-:Y:S02]  /*5a20*/  IADD3 R16, P2, R13, R122.reuse, RZ ;  /* 0x0000007a0d107210 */ /* 0x080fe40007f5e0ff */
[-C--:B------:R-:W-:Y:S02]  /*5a30*/  LEA.HI.X.SX32 R13, R221, R123.reuse, 0x1, P1 ;  /* 0x0000007bdd0d7211 */ /* 0x080fe400008f0eff */
[-C--:B------:R-:W-:Y:S01]  /*5a40*/  IADD3 R18, P1, R19, R122.reuse, RZ ;  /* 0x0000007a13127210 */ /* 0x080fe20007f3e0ff */
[----:B0-----:R-:W-:Y:S01]  /*5a50*/  IMAD R11, R56, 0x1ec, RZ ;  /* 0x000001ec380b7824 */ /* 0x001fe200078e02ff */
[-C--:B------:R-:W-:Y:S01]  /*5a60*/  LEA.HI.X.SX32 R15, R33, R123.reuse, 0x1, P0 ;  /* 0x0000007b210f7211 */ /* 0x080fe200000f0eff */
[----:B------:R-:W0:Y:S01]  /*5a70*/  LDC R54, c[0x0][0x248] ;  /* 0x00009200ff367b82 */ /* 0x000e220000000800 */
[----:B------:R-:W-:Y:S01]  /*5a80*/  LEA.HI.X.SX32 R17, R219, R123, 0x1, P2 ;  /* 0x0000007bdb117211 */ /* 0x000fe200010f0eff */
[----:B------:R1:W5:Y:S01]  /*5a90*/  LDG.E.U16 R33, desc[UR6][R12.64] ;  /* 0x000000060c217981 */ /* 0x000362000c1e1500 */
[----:B------:R-:W-:-:S02]  /*5aa0*/  IADD3 R10, P0, R59, R122, RZ ;  /* 0x0000007a3b0a7210 */ /* 0x000fc40007f1e0ff */
[----:B------:R-:W-:Y:S01]  /*5ab0*/  LEA.HI.X.SX32 R19, R35, R123, 0x1, P1 ;  /* 0x0000007b23137211 */ /* 0x000fe200008f0eff */
[----:B------:R-:W5:Y:S02]  /*5ac0*/  LDG.E.U16 R51, desc[UR6][R16.64] ;  /* 0x0000000610337981 */ /* 0x000f64000c1e1500 */
[----:B------:R-:W0:Y:S02]  /*5ad0*/  LDC R56, c[0x0][0x248] ;  /* 0x00009200ff387b82 */ /* 0x000e240000000800 */
[----:B------:R1:W5:Y:S02]  /*5ae0*/  LDG.E.U16 R35, desc[UR6][R14.64] ;  /* 0x000000060e237981 */ /* 0x000364000c1e1500 */
[-C--:B-1----:R-:W-:Y:S02]  /*5af0*/  IADD3 R12, P1, R55, R122.reuse, RZ ;  /* 0x0000007a370c7210 */ /* 0x082fe40007f3e0ff */
[----:B------:R1:W5:Y:S01]  /*5b00*/  LDG.E.U16 R53, desc[UR6][R18.64] ;  /* 0x0000000612357981 */ /* 0x000362000c1e1500 */
[----:B------:R-:W-:-:S02]  /*5b10*/  IADD3 R14, P2, R11, R122, RZ ;  /* 0x0000007a0b0e7210 */ /* 0x000fc40007f5e0ff */
[-C--:B------:R-:W-:Y:S02]  /*5b20*/  LEA.HI.X.SX32 R11, R217, R123.reuse, 0x1, P0 ;  /* 0x0000007bd90b7211 */ /* 0x080fe400000f0eff */
[----:B------:R-:W-:Y:S01]  /*5b30*/  IADD3 R16, P0, R57, R122, RZ ;  /* 0x0000007a39107210 */ /* 0x000fe20007f1e0ff */
[----:B-1----:R-:W1:Y:S01]  /*5b40*/  LDC R18, c[0x0][0x248] ;  /* 0x00009200ff127b82 */ /* 0x002e620000000800 */
[-C--:B------:R-:W-:Y:S01]  /*5b50*/  LEA.HI.X.SX32 R13, R23, R123.reuse, 0x1, P1 ;  /* 0x0000007b170d7211 */ /* 0x080fe200008f0eff */
[----:B------:R2:W5:Y:S01]  /*5b60*/  LDG.E.U16 R55, desc[UR6][R10.64] ;  /* 0x000000060a377981 */ /* 0x000562000c1e1500 */
[-C--:B------:R-:W-:Y:S02]  /*5b70*/  LEA.HI.X.SX32 R15, R215, R123.reuse, 0x1, P2 ;  /* 0x0000007bd70f7211 */ /* 0x080fe400010f0eff */
[----:B------:R-:W-:Y:S01]  /*5b80*/  LEA.HI.X.SX32 R17, R37, R123, 0x1, P0 ;  /* 0x0000007b25117211 */ /* 0x000fe200000f0eff */
[----:B------:R2:W5:Y:S02]  /*5b90*/  LDG.E.U16 R57, desc[UR6][R12.64] ;  /* 0x000000060c397981 */ /* 0x000564000c1e1500 */
[----:B------:R-:W0:Y:S02]  /*5ba0*/  LDC R23, c[0x0][0x248] ;  /* 0x00009200ff177b82 */ /* 0x000e240000000800 */
[----:B------:R1:W5:Y:S04]  /*5bb0*/  LDG.E.U16 R59, desc[UR6][R14.64] ;  /* 0x000000060e3b7981 */ /* 0x000368000c1e1500 */
[----:B------:R1:W5:Y:S01]  /*5bc0*/  LDG.E.U16 R61, desc[UR6][R16.64] ;  /* 0x00000006103d7981 */ /* 0x000362000c1e1500 */
[----:B------:R-:W-:-:S02]  /*5bd0*/  IMAD R37, R21, 0x18e, RZ ;  /* 0x0000018e15257824 */ /* 0x000fc400078e02ff */
[----:B--2---:R-:W-:Y:S02]  /*5be0*/  IMAD R11, R50, 0x19e, RZ ;  /* 0x0000019e320b7824 */ /* 0x004fe400078e02ff */
[----:B------:R-:W-:Y:S01]  /*5bf0*/  IMAD R19, R3, 0xc7, RZ ;  /* 0x000000c703137824 */ /* 0x000fe200078e02ff */
[-C--:B------:R-:W-:Y:S01]  /*5c00*/  IADD3 R10, P0, R37, R122.reuse, RZ ;  /* 0x0000007a250a7210 */ /* 0x080fe20007f1e0ff */
[----:B------:R-:W-:Y:S02]  /*5c10*/  IMAD R13, R52, 0x1ae, RZ ;  /* 0x000001ae340d7824 */ /* 0x000fe400078e02ff */
[----:B-1----:R-:W-:Y:S01]  /*5c20*/  IMAD R37, R18, 0x1be, RZ ;  /* 0x000001be12257824 */ /* 0x002fe200078e02ff */
[-C--:B------:R-:W-:Y:S01]  /*5c30*/  IADD3 R12, P1, R11, R122.reuse, RZ ;  /* 0x0000007a0b0c7210 */ /* 0x080fe20007f3e0ff */
[----:B------:R-:W-:Y:S01]  /*5c40*/  IMAD R21, R3, 0xcf, RZ ;  /* 0x000000cf03157824 */ /* 0x000fe200078e02ff */
[-C--:B------:R-:W-:Y:S01]  /*5c50*/  LEA.HI.X.SX32 R11, R19, R123.reuse, 0x1, P0 ;  /* 0x0000007b130b7211 */ /* 0x080fe200000f0eff */
[----:B------:R-:W-:Y:S01]  /*5c60*/  IMAD R15, R3, 0xd7, RZ ;  /* 0x000000d7030f7824 */ /* 0x000fe200078e02ff */
[-C--:B------:R-:W-:Y:S01]  /*5c70*/  IADD3 R14, P2, R13, R122.reuse, RZ ;  /* 0x0000007a0d0e7210 */ /* 0x080fe20007f5e0ff */
[----:B------:R-:W-:Y:S01]  /*5c80*/  IMAD R17, R3, 0xdf, RZ ;  /* 0x000000df03117824 */ /* 0x000fe200078e02ff */
[----:B------:R-:W-:Y:S01]  /*5c90*/  IADD3 R16, P0, R37, R122, RZ ;  /* 0x0000007a25107210 */ /* 0x000fe20007f1e0ff */
[----:B0-----:R-:W-:Y:S01]  /*5ca0*/  IMAD R23, R23, 0x1ce, RZ ;  /* 0x000001ce17177824 */ /* 0x001fe200078e02ff */
[-C--:B------:R-:W-:Y:S01]  /*5cb0*/  LEA.HI.X.SX32 R13, R21, R123.reuse, 0x1, P1 ;  /* 0x0000007b150d7211 */ /* 0x080fe200008f0eff */
[----:B------:R0:W2:Y:S01]  /*5cc0*/  LDG.E.U16 R18, desc[UR6][R10.64] ;  /* 0x000000060a127981 */ /* 0x0000a2000c1e1500 */
[-C--:B------:R-:W-:Y:S01]  /*5cd0*/  LEA.HI.X.SX32 R15, R15, R123.reuse, 0x1, P2 ;  /* 0x0000007b0f0f7211 */ /* 0x080fe200010f0eff */
[----:B------:R-:W-:Y:S01]  /*5ce0*/  IMAD R19, R3, 0xe7, RZ ;  /* 0x000000e703137824 */ /* 0x000fe200078e02ff */
[----:B------:R-:W-:Y:S01]  /*5cf0*/  LEA.HI.X.SX32 R17, R17, R123, 0x1, P0 ;  /* 0x0000007b11117211 */ /* 0x000fe200000f0eff */
[----:B------:R-:W-:Y:S01]  /*5d00*/  IMAD R63, R54, 0x1de, RZ ;  /* 0x000001de363f7824 */ /* 0x000fe200078e02ff */
[----:B------:R1:W2:Y:S01]  /*5d10*/  LDG.E.U16 R37, desc[UR6][R12.64] ;  /* 0x000000060c257981 */ /* 0x0002a2000c1e1500 */
[----:B------:R-:W-:-:S02]  /*5d20*/  IMAD R65, R56, 0x1ee, RZ ;  /* 0x000001ee38417824 */ /* 0x000fc400078e02ff */
[----:B------:R-:W-:Y:S01]  /*5d30*/  IMAD R67, R58, 0x1fe, RZ ;  /* 0x000001fe3a437824 */ /* 0x000fe200078e02ff */
[----:B------:R4:W2:Y:S01]  /*5d40*/  LDG.E.U16 R50, desc[UR6][R14.64] ;  /* 0x000000060e327981 */ /* 0x0008a2000c1e1500 */
[-C--:B0-----:R-:W-:Y:S01]  /*5d50*/  IADD3 R10, P0, R23, R122.reuse, RZ ;  /* 0x0000007a170a7210 */ /* 0x081fe20007f1e0ff */
[C---:B------:R-:W-:Y:S02]  /*5d60*/  IMAD R21, R3.reuse, 0xef, RZ ;  /* 0x000000ef03157824 */ /* 0x040fe400078e02ff */
[----:B------:R-:W-:Y:S01]  /*5d70*/  IMAD R23, R3, 0xf7, RZ ;  /* 0x000000f703177824 */ /* 0x000fe200078e02ff */
[----:B------:R0:W2:Y:S01]  /*5d80*/  LDG.E.U16 R52, desc[UR6][R16.64] ;  /* 0x0000000610347981 */ /* 0x0000a2000c1e1500 */
[----:B------:R-:W-:Y:S01]  /*5d90*/  LEA.HI.X.SX32 R11, R19, R123, 0x1, P0 ;  /* 0x0000007b130b7211 */ /* 0x000fe200000f0eff */
[----:B------:R-:W-:Y:S01]  /*5da0*/  IMAD R3, R3, 0xff, RZ ;  /* 0x000000ff03037824 */ /* 0x000fe200078e02ff */
[-C--:B-1----:R-:W-:Y:S02]  /*5db0*/  IADD3 R12, P1, R63, R122.reuse, RZ ;  /* 0x0000007a3f0c7210 */ /* 0x082fe40007f3e0ff */
[-C--:B----4-:R-:W-:Y:S01]  /*5dc0*/  IADD3 R14, P2, R65, R122.reuse, RZ ;  /* 0x0000007a410e7210 */ /* 0x090fe20007f5e0ff */
[----:B------:R-:W4:Y:S01]  /*5dd0*/  LDG.E.U16 R10, desc[UR6][R10.64] ;  /* 0x000000060a0a7981 */ /* 0x000f22000c1e1500 */
[----:B0-----:R-:W-:-:S02]  /*5de0*/  IADD3 R16, P0, R67, R122, RZ ;  /* 0x0000007a43107210 */ /* 0x001fc40007f1e0ff */
[-C--:B------:R-:W-:Y:S02]  /*5df0*/  LEA.HI.X.SX32 R13, R21, R123.reuse, 0x1, P1 ;  /* 0x0000007b150d7211 */ /* 0x080fe400008f0eff */
[-C--:B------:R-:W-:Y:S02]  /*5e00*/  LEA.HI.X.SX32 R15, R23, R123.reuse, 0x1, P2 ;  /* 0x0000007b170f7211 */ /* 0x080fe400010f0eff */
[----:B------:R-:W-:Y:S01]  /*5e10*/  LEA.HI.X.SX32 R17, R3, R123, 0x1, P0 ;  /* 0x0000007b03117211 */ /* 0x000fe200000f0eff */
[----:B------:R-:W4:Y:S04]  /*5e20*/  LDG.E.U16 R12, desc[UR6][R12.64] ;  /* 0x000000060c0c7981 */ /* 0x000f28000c1e1500 */
[----:B------:R-:W4:Y:S04]  /*5e30*/  LDG.E.U16 R14, desc[UR6][R14.64] ;  /* 0x000000060e0e7981 */ /* 0x000f28000c1e1500 */
[----:B------:R-:W4:Y:S01]  /*5e40*/  LDG.E.U16 R16, desc[UR6][R16.64] ;  /* 0x0000000610107981 */ /* 0x000f22000c1e1500 */
[----:B------:R-:W-:-:S03]  /*5e50*/  LOP3.LUT R131, R131, 0x70, RZ, 0x3c, !PT ;  /* 0x0000007083837812 */ /* 0x000fc600078e3cff */
[----:B------:R-:W-:Y:S01]  /*5e60*/  STS.U16 [R0+UR4+0x2300], R202 ;  /* 0x002300ca00007988 */ /* 0x000fe20008000404 */
[----:B------:R-:W-:-:S03]  /*5e70*/  MOV R3, 0x3f800000 ;  /* 0x3f80000000037802 */ /* 0x000fc60000000f00 */
[----:B------:R-:W-:Y:S04]  /*5e80*/  STS.U16 [R0+UR4+0x2b00], R205 ;  /* 0x002b00cd00007988 */ /* 0x000fe80008000404 */
[----:B------:R-:W-:Y:S04]  /*5e90*/  STS.U16 [R0+UR4+0x3300], R207 ;  /* 0x003300cf00007988 */ /* 0x000fe80008000404 */
[----:B------:R-:W-:Y:S04]  /*5ea0*/  STS.U16 [R0+UR4+0x3700], R9 ;  /* 0x0037000900007988 */ /* 0x000fe80008000404 */
[----:B------:R-:W-:Y:S04]  /*5eb0*/  STS.U16 [R0+UR4+0x2f00], R7 ;  /* 0x002f000700007988 */ /* 0x000fe80008000404 */
[----:B------:R-:W-:Y:S04]  /*5ec0*/  STS.U16 [R0+UR4+0x3b00], R209 ;  /* 0x003b00d100007988 */ /* 0x000fe80008000404 */
[----:B------:R-:W-:Y:S04]  /*5ed0*/  STS.U16 [R0+UR4+0x3f00], R39 ;  /* 0x003f002700007988 */ /* 0x000fe80008000404 */
[----:B---3--:R-:W-:Y:S04]  /*5ee0*/  STS.U16 [R0+UR4+0x2700], R5 ;  /* 0x0027000500007988 */ /* 0x008fe80008000404 */
[----:B-----5:R-:W-:Y:S04]  /*5ef0*/  STS.U16 [R0+UR4+0x4300], R41 ;  /* 0x0043002900007988 */ /* 0x020fe80008000404 */
        /* <DEDUP_REMOVED lines=15> */
[----:B------:R1:W-:Y:S01]  /*5ff0*/  STS.U16 [R131+UR4+0x1380], R2 ;  /* 0x0013800283007988 */ /* 0x0003e20008000404 */
[----:B0-----:R-:W-:-:S02]  /*6000*/  IMAD.MOV.U32 R0, RZ, RZ, 0x3f800000 ;  /* 0x3f800000ff007424 */ /* 0x001fc400078e00ff */
[----:B-1----:R-:W-:-:S03]  /*6010*/  IMAD.MOV.U32 R2, RZ, RZ, 0x3f800000 ;  /* 0x3f800000ff027424 */ /* 0x002fc600078e00ff */
[----:B------:R-:W-:Y:S04]  /*6020*/  STL [R1+0x214], R0 ;  /* 0x0002140001007387 */ /* 0x000fe80000100800 */
[----:B------:R-:W-:Y:S04]  /*6030*/  STL [R1+0x21c], R3 ;  /* 0x00021c0301007387 */ /* 0x000fe80000100800 */
[----:B------:R-:W-:Y:S04]  /*6040*/  STL [R1+0x220], R2 ;  /* 0x0002200201007387 */ /* 0x000fe80000100800 */
[----:B------:R-:W-:Y:S04]  /*6050*/  STL [R1], RZ ;  /* 0x000000ff01007387 */ /* 0x000fe80000100800 */
[----:B------:R-:W-:Y:S04]  /*6060*/  STL [R1+0x218], R0 ;  /* 0x0002180001007387 */ /* 0x000fe80000100800 */
[----:B------:R-:W-:Y:S04]  /*6070*/  STL [R1+0x4], RZ ;  /* 0x000004ff01007387 */ /* 0x000fe80000100800 */
        /* <DEDUP_REMOVED lines=119> */
[----:B------:R0:W-:Y:S04]  /*67f0*/  STS.U16 [R131+UR4+0x1780], R4 ;  /* 0x0017800483007988 */ /* 0x0001e80008000404 */
[----:B------:R-:W-:Y:S04]  /*6800*/  STL [R1+0x1e4], RZ ;  /* 0x0001e4ff01007387 */ /* 0x000fe80000100800 */
[----:B------:R-:W-:Y:S01]  /*6810*/  STL [R1+0x1e8], RZ ;  /* 0x0001e8ff01007387 */ /* 0x000fe20000100800 */
[----:B0-----:R-:W-:-:S03]  /*6820*/  SHF.L.U32 R4, R232, 0x8, RZ ;  /* 0x00000008e8047819 */ /* 0x001fc600000006ff */
[----:B------:R-:W-:Y:S04]  /*6830*/  STL [R1+0x1ec], RZ ;  /* 0x0001ecff01007387 */ /* 0x000fe80000100800 */
[----:B------:R-:W-:Y:S01]  /*6840*/  STL [R1+0x1f0], RZ ;  /* 0x0001f0ff01007387 */ /* 0x000fe20000100800 */
[----:B------:R-:W-:-:S03]  /*6850*/  VIADD R0, R4, 0x100 ;  /* 0x0000010004007836 */ /* 0x000fc60000000000 */
[----:B------:R-:W-:Y:S04]  /*6860*/  STL [R1+0x1f4], RZ ;  /* 0x0001f4ff01007387 */ /* 0x000fe80000100800 */
[----:B------:R-:W-:Y:S04]  /*6870*/  STL [R1+0x1f8], RZ ;  /* 0x0001f8ff01007387 */ /* 0x000fe80000100800 */
[----:B------:R-:W-:Y:S01]  /*6880*/  STL [R1+0x1fc], RZ ;  /* 0x0001fcff01007387 */ /* 0x000fe20000100800 */
[----:B------:R-:W-:-:S03]  /*6890*/  ISETP.GE.AND P0, PT, R0, 0x1, PT ;  /* 0x000000010000780c */ /* 0x000fc60003f06270 */
[----:B------:R-:W-:Y:S01]  /*68a0*/  STS.U16 [R131+UR4+0x380], R130 ;  /* 0x0003808283007988 */ /* 0x000fe20008000404 */
[----:B------:R-:W-:-:S03]  /*68b0*/  MOV R7, 0xff800000 ;  /* 0xff80000000077802 */ /* 0x000fc60000000f00 */
[----:B------:R-:W-:Y:S01]  /*68c0*/  STS.U16 [R131+UR4+0x780], R124 ;  /* 0x0007807c83007988 */ /* 0x000fe20008000404 */
[----:B------:R-:W-:-:S03]  /*68d0*/  MOV R5, 0xff800000 ;  /* 0xff80000000057802 */ /* 0x000fc60000000f00 */
[----:B------:R-:W-:Y:S01]  /*68e0*/  STS.U16 [R131+UR4+0xb80], R126 ;  /* 0x000b807e83007988 */ /* 0x000fe20008000404 */
[----:B------:R-:W-:-:S03]  /*68f0*/  CS2R R54, SRZ ;  /* 0x0000000000367805 */ /* 0x000fc6000001ff00 */
[----:B------:R-:W-:Y:S01]  /*6900*/  STS.U16 [R131+UR4+0xf80], R128 ;  /* 0x000f808083007988 */ /* 0x000fe20008000404 */
[----:B------:R-:W-:-:S03]  /*6910*/  CS2R R56, SRZ ;  /* 0x0000000000387805 */ /* 0x000fc6000001ff00 */
[----:B------:R0:W-:Y:S01]  /*6920*/  STS.U16 [R131+UR4+0x1b80], R6 ;  /* 0x001b800683007988 */ /* 0x0001e20008000404 */
[----:B------:R-:W-:-:S03]  /*6930*/  CS2R R58, SRZ ;  /* 0x00000000003a7805 */ /* 0x000fc6000001ff00 */
[----:B------:R1:W-:Y:S01]  /*6940*/  STS.U16 [R131+UR4+0x1f80], R8 ;  /* 0x001f800883007988 */ /* 0x0003e20008000404 */
[----:B------:R-:W-:-:S03]  /*6950*/  CS2R R60, SRZ ;  /* 0x00000000003c7805 */ /* 0x000fc6000001ff00 */
[----:B------:R-:W-:Y:S01]  /*6960*/  STS.U16 [R131+UR4+0x2380], R20 ;  /* 0x0023801483007988 */ /* 0x000fe20008000404 */
[----:B------:R-:W-:-:S03]  /*6970*/  CS2R R62, SRZ ;  /* 0x00000000003e7805 */ /* 0x000fc6000001ff00 */
[----:B------:R-:W-:Y:S01]  /*6980*/  STS.U16 [R131+UR4+0x2780], R22 ;  /* 0x0027801683007988 */ /* 0x000fe20008000404 */
[----:B0-----:R-:W-:-:S03]  /*6990*/  IMAD.MOV.U32 R6, RZ, RZ, -0x800000 ;  /* 0xff800000ff067424 */ /* 0x001fc600078e00ff */
[----:B------:R0:W-:Y:S01]  /*69a0*/  STS.U16 [R131+UR4+0x2b80], R24 ;  /* 0x002b801883007988 */ /* 0x0001e20008000404 */
[----:B-1----:R-:W-:-:S03]  /*69b0*/  IMAD.MOV.U32 R8, RZ, RZ, -0x800000 ;  /* 0xff800000ff087424 */ /* 0x002fc600078e00ff */
[----:B------:R1:W-:Y:S01]  /*69c0*/  STS.U16 [R131+UR4+0x2f80], R26 ;  /* 0x002f801a83007988 */ /* 0x0003e20008000404 */
[----:B------:R-:W-:-:S03]  /*69d0*/  CS2R R64, SRZ ;  /* 0x0000000000407805 */ /* 0x000fc6000001ff00 */
[----:B------:R3:W-:Y:S01]  /*69e0*/  STS.U16 [R131+UR4+0x3380], R28 ;  /* 0x0033801c83007988 */ /* 0x0007e20008000404 */
[----:B------:R-:W-:-:S03]  /*69f0*/  CS2R R66, SRZ ;  /* 0x0000000000427805 */ /* 0x000fc6000001ff00 */
[----:B------:R5:W-:Y:S01]  /*6a00*/  STS.U16 [R131+UR4+0x3780], R30 ;  /* 0x0037801e83007988 */ /* 0x000be20008000404 */
[----:B0-----:R-:W-:-:S03]  /*6a10*/  CS2R R24, SRZ ;  /* 0x0000000000187805 */ /* 0x001fc6000001ff00 */
[----:B------:R0:W-:Y:S01]  /*6a20*/  STS.U16 [R131+UR4+0x3b80], R32 ;  /* 0x003b802083007988 */ /* 0x0001e20008000404 */
[----:B-1----:R-:W-:-:S03]  /*6a30*/  CS2R R26, SRZ ;  /* 0x00000000001a7805 */ /* 0x002fc6000001ff00 */
[----:B------:R1:W-:Y:S01]  /*6a40*/  STS.U16 [R131+UR4+0x3f80], R34 ;  /* 0x003f802283007988 */ /* 0x0003e20008000404 */
[----:B---3--:R-:W-:-:S03]  /*6a50*/  CS2R R28, SRZ ;  /* 0x00000000001c7805 */ /* 0x008fc6000001ff00 */
[----:B------:R-:W-:Y:S01]  /*6a60*/  STS.U16 [R131+UR4+0x4380], R36 ;  /* 0x0043802483007988 */ /* 0x000fe20008000404 */
[----:B-----5:R-:W-:-:S03]  /*6a70*/  CS2R R30, SRZ ;  /* 0x00000000001e7805 */ /* 0x020fc6000001ff00 */
[----:B------:R3:W-:Y:S01]  /*6a80*/  STS.U16 [R131+UR4+0x4780], R38 ;  /* 0x0047802683007988 */ /* 0x0007e20008000404 */
[----:B0-----:R-:W-:-:S03]  /*6a90*/  CS2R R32, SRZ ;  /* 0x0000000000207805 */ /* 0x001fc6000001ff00 */
[----:B------:R0:W-:Y:S01]  /*6aa0*/  STS.U16 [R131+UR4+0x4b80], R40 ;  /* 0x004b802883007988 */ /* 0x0001e20008000404 */
[----:B-1----:R-:W-:-:S03]  /*6ab0*/  CS2R R34, SRZ ;  /* 0x0000000000227805 */ /* 0x002fc6000001ff00 */
[----:B------:R1:W-:Y:S01]  /*6ac0*/  STS.U16 [R131+UR4+0x4f80], R42 ;  /* 0x004f802a83007988 */ /* 0x0003e20008000404 */
[----:B------:R-:W-:-:S03]  /*6ad0*/  CS2R R68, SRZ ;  /* 0x0000000000447805 */ /* 0x000fc6000001ff00 */
[----:B------:R5:W-:Y:S01]  /*6ae0*/  STS.U16 [R131+UR4+0x5380], R44 ;  /* 0x0053802c83007988 */ /* 0x000be20008000404 */
[----:B---3--:R-:W-:-:S03]  /*6af0*/  CS2R R38, SRZ ;  /* 0x0000000000267805 */ /* 0x008fc6000001ff00 */
[----:B------:R-:W-:Y:S01]  /*6b00*/  STS.U16 [R131+UR4+0x5780], R46 ;  /* 0x0057802e83007988 */ /* 0x000fe20008000404 */
[----:B0-----:R-:W-:-:S03]  /*6b10*/  CS2R R40, SRZ ;  /* 0x0000000000287805 */ /* 0x001fc6000001ff00 */
[----:B------:R0:W-:Y:S01]  /*6b20*/  STS.U16 [R131+UR4+0x5b80], R47 ;  /* 0x005b802f83007988 */ /* 0x0001e20008000404 */
[----:B-1----:R-:W-:-:S03]  /*6b30*/  CS2R R42, SRZ ;  /* 0x00000000002a7805 */ /* 0x002fc6000001ff00 */
[----:B------:R1:W-:Y:S01]  /*6b40*/  STS.U16 [R131+UR4+0x5f80], R48 ;  /* 0x005f803083007988 */ /* 0x0003e20008000404 */
[----:B-----5:R-:W-:-:S03]  /*6b50*/  CS2R R44, SRZ ;  /* 0x00000000002c7805 */ /* 0x020fc6000001ff00 */
[----:B--2---:R-:W-:Y:S01]  /*6b60*/  STS.U16 [R131+UR4+0x6380], R18 ;  /* 0x0063801283007988 */ /* 0x004fe20008000404 */
[----:B------:R-:W-:-:S03]  /*6b70*/  CS2R R70, SRZ ;  /* 0x0000000000467805 */ /* 0x000fc6000001ff00 */
[----:B------:R2:W-:Y:S01]  /*6b80*/  STS.U16 [R131+UR4+0x6780], R37 ;  /* 0x0067802583007988 */ /* 0x0005e20008000404 */
[----:B0-----:R-:W-:-:S03]  /*6b90*/  CS2R R46, SRZ ;  /* 0x00000000002e7805 */ /* 0x001fc6000001ff00 */
[----:B------:R0:W-:Y:S01]  /*6ba0*/  STS.U16 [R131+UR4+0x6b80], R50 ;  /* 0x006b803283007988 */ /* 0x0001e20008000404 */
[----:B-1----:R-:W-:-:S03]  /*6bb0*/  CS2R R48, SRZ ;  /* 0x0000000000307805 */ /* 0x002fc6000001ff00 */
[----:B------:R1:W-:Y:S01]  /*6bc0*/  STS.U16 [R131+UR4+0x6f80], R52 ;  /* 0x006f803483007988 */ /* 0x0003e20008000404 */
[----:B------:R-:W-:-:S03]  /*6bd0*/  CS2R R72, SRZ ;  /* 0x0000000000487805 */ /* 0x000fc6000001ff00 */
[----:B----4-:R-:W-:Y:S01]  /*6be0*/  STS.U16 [R131+UR4+0x7380], R10 ;  /* 0x0073800a83007988 */ /* 0x010fe20008000404 */
[----:B--2---:R-:W-:-:S03]  /*6bf0*/  CS2R R36, SRZ ;  /* 0x0000000000247805 */ /* 0x004fc6000001ff00 */
[----:B------:R-:W-:Y:S01]  /*6c00*/  STS.U16 [R131+UR4+0x7780], R12 ;  /* 0x0077800c83007988 */ /* 0x000fe20008000404 */
[----:B0-----:R-:W-:-:S03]  /*6c10*/  CS2R R50, SRZ ;  /* 0x0000000000327805 */ /* 0x001fc6000001ff00 */
[----:B------:R-:W-:Y:S01]  /*6c20*/  STS.U16 [R131+UR4+0x7b80], R14 ;  /* 0x007b800e83007988 */ /* 0x000fe20008000404 */
[----:B-1----:R-:W-:-:S03]  /*6c30*/  CS2R R52, SRZ ;  /* 0x0000000000347805 */ /* 0x002fc6000001ff00 */
[----:B------:R0:W-:Y:S01]  /*6c40*/  STS.U16 [R131+UR4+0x7f80], R16 ;  /* 0x007f801083007988 */ /* 0x0001e20008000404 */
[----:B------:R-:W-:Y:S02]  /*6c50*/  CS2R R74, SRZ ;  /* 0x00000000004a7805 */ /* 0x000fe4000001ff00 */
[----:B------:R-:W-:Y:S02]  /*6c60*/  CS2R R76, SRZ ;  /* 0x00000000004c7805 */ /* 0x000fe4000001ff00 */
[----:B------:R-:W-:Y:S02]  /*6c70*/  CS2R R78, SRZ ;  /* 0x00000000004e7805 */ /* 0x000fe4000001ff00 */
[----:B------:R-:W-:Y:S02]  /*6c80*/  CS2R R80, SRZ ;  /* 0x0000000000507805 */ /* 0x000fe4000001ff00 */
[----:B------:R-:W-:Y:S02]  /*6c90*/  CS2R R82, SRZ ;  /* 0x0000000000527805 */ /* 0x000fe4000001ff00 */
[----:B------:R-:W-:-:S02]  /*6ca0*/  CS2R R84, SRZ ;  /* 0x0000000000547805 */ /* 0x000fc4000001ff00 */
        /* <DEDUP_REMOVED lines=22> */
[----:B0-----:R-:W-:Y:S02]  /*6e10*/  CS2R R130, SRZ ;  /* 0x0000000000827805 */ /* 0x001fe4000001ff00 */
        /* <DEDUP_REMOVED lines=10> */
[C---:B------:R-:W-:Y:S02]  /*6ec0*/  LOP3.LUT R0, R236.reuse, 0xff, RZ, 0xc0, !PT ;  /* 0x000000ffec007812 */ /* 0x040fe400078ec0ff */
[C---:B------:R-:W-:Y:S02]  /*6ed0*/  LOP3.LUT R2, R236.reuse, 0xe0, RZ, 0xc0, !PT ;  /* 0x000000e0ec027812 */ /* 0x040fe400078ec0ff */
[----:B------:R-:W-:Y:S01]  /*6ee0*/  SHF.L.U32 R10, R236, 0x1, RZ ;  /* 0x00000001ec0a7819 */ /* 0x000fe200000006ff */
[----:B------:R-:W-:Y:S06]  /*6ef0*/  @!P0 BRA `(.L_x_0) ;  /* 0x000000ac00548947 */ /* 0x000fec0003800000 */
[----:B------:R-:W0:Y:S01]  /*6f00*/  LDC R39, c[0x0][0x268] ;  /* 0x00009a00ff277b82 */ /* 0x000e220000000800 */
[--C-:B------:R-:W-:Y:S01]  /*6f10*/  SHF.R.U32.HI R3, RZ, 0x6, R236.reuse ;  /* 0x00000006ff037819 */ /* 0x100fe200000116ec */
[----:B------:R-:W-:Y:S01]  /*6f20*/  ULDC UR5, c[0x0][0x258] ;  /* 0x0000960000057ab9 */ /* 0x000fe20000000800 */
[--C-:B------:R-:W-:Y:S01]  /*6f30*/  SHF.R.U32.HI R31, RZ, 0x5, R236.reuse ;  /* 0x00000005ff1f7819 */ /* 0x100fe200000116ec */
[----:B------:R-:W-:Y:S01]  /*6f40*/  IMAD R5, R0, UR5, RZ ;  /* 0x0000000500057c24 */ /* 0x000fe2000f8e02ff */
[----:B------:R-:W-:Y:S01]  /*6f50*/  SGXT.U32 R3, R3, 0x2 ;  /* 0x000000020303781a */ /* 0x000fe20000000000 */
[----:B------:R-:W-:Y:S01]  /*6f60*/  ULDC.64 UR8, c[0x0][0x218] ;  /* 0x0000860000087ab9 */ /* 0x000fe20000000a00 */
[----:B------:R-:W-:Y:S01]  /*6f70*/  R2UR UR5, R31 ;  /* 0x000000001f0572ca */ /* 0x000fe200000e0000 */
[----:B------:R-:W1:Y:S01]  /*6f80*/  LDC.64 R12, c[0x0][0x260] ;  /* 0x00009800ff0c7b82 */ /* 0x000e620000000a00 */
[----:B------:R-:W-:Y:S01]  /*6f90*/  SHF.R.U32.HI R35, RZ, 0x2, R236 ;  /* 0x00000002ff237819 */ /* 0x000fe200000116ec */
[----:B------:R-:W-:Y:S01]  /*6fa0*/  ULDC.64 UR10, c[0x0][0x220] ;  /* 0x00008800000a7ab9 */ /* 0x000fe20000000a00 */
[----:B------:R-:W-:-:S02]  /*6fb0*/  LEA R9, R181, R179, 0x7 ;  /* 0x000000b3b5097211 */ /* 0x000fc400078e38ff */
[----:B------:R-:W-:Y:S02]  /*6fc0*/  CS2R R46, SRZ ;  /* 0x00000000002e7805 */ /* 0x000fe4000001ff00 */
[----:B------:R-:W-:Y:S02]  /*6fd0*/  SGXT.U32 R35, R35, 0x3 ;  /* 0x000000032323781a */ /* 0x000fe40000000000 */
[----:B------:R-:W-:Y:S02]  /*6fe0*/  CS2R R48, SRZ ;  /* 0x0000000000307805 */ /* 0x000fe4000001ff00 */
[----:B------:R-:W-:Y:S01]  /*6ff0*/  CS2R R50, SRZ ;  /* 0x0000000000327805 */ /* 0x000fe2000001ff00 */
[----:B------:R-:W2:Y:S01]  /*7000*/  LDC.64 R16, c[0x0][0x250] ;  /* 0x00009400ff107b82 */ /* 0x000ea20000000a00 */
[----:B------:R-:W-:Y:S01]  /*7010*/  CS2R R52, SRZ ;  /* 0x0000000000347805 */ /* 0x000fe2000001ff00 */
[----:B------:R-:W-:Y:S01]  /*7020*/  UMOV UR5, URZ ;  /* 0x0000003f00057c82 */ /* 0x000fe20008000000 */
[----:B------:R-:W-:-:S02]  /*7030*/  CS2R R54, SRZ ;  /* 0x0000000000367805 */ /* 0x000fc4000001ff00 */
[----:B------:R-:W-:Y:S02]  /*7040*/  CS2R R56, SRZ ;  /* 0x0000000000387805 */ /* 0x000fe4000001ff00 */
[----:B------:R-:W-:Y:S02]  /*7050*/  CS2R R58, SRZ ;  /* 0x00000000003a7805 */ /* 0x000fe4000001ff00 */
[----:B------:R-:W-:Y:S02]  /*7060*/  CS2R R60, SRZ ;  /* 0x00000000003c7805 */ /* 0x000fe4000001ff00 */
[----:B------:R-:W-:Y:S01]  /*7070*/  CS2R R62, SRZ ;  /* 0x00000000003e7805 */ /* 0x000fe2000001ff00 */
[----:B0-----:R-:W-:Y:S01]  /*7080*/  IMAD R6, R3, R39, RZ ;  /* 0x0000002703067224 */ /* 0x001fe200078e02ff */
[----:B------:R-:W0:Y:S01]  /*7090*/  S2UR UR12, SR_CTAID.Y ;  /* 0x00000000000c79c3 */ /* 0x000e220000002600 */
[----:B------:R-:W-:Y:S02]  /*70a0*/  SHF.L.U32 R3, R0, 0x1, RZ ;  /* 0x0000000100037819 */ /* 0x000fe400000006ff */
[----:B------:R-:W-:Y:S01]  /*70b0*/  CS2R R64, SRZ ;  /* 0x0000000000407805 */ /* 0x000fe2000001ff00 */
[----:B------:R-:W-:Y:S01]  /*70c0*/  IMAD R8, R39, 0x4, R6 ;  /* 0x0000000427087824 */ /* 0x000fe200078e0206 */
[----:B------:R-:W-:-:S02]  /*70d0*/  CS2R R66, SRZ ;  /* 0x0000000000427805 */ /* 0x000fc4000001ff00 */
[----:B------:R-:W-:Y:S02]  /*70e0*/  CS2R R68, SRZ ;  /* 0x0000000000447805 */ /* 0x000fe4000001ff00 */
[----:B------:R-:W-:Y:S02]  /*70f0*/  CS2R R70, SRZ ;  /* 0x0000000000467805 */ /* 0x000fe4000001ff00 */
[----:B-1----:R-:W-:Y:S01]  /*7100*/  MOV R10, R12 ;  /* 0x0000000c000a7202 */ /* 0x002fe20000000f00 */
[----:B------:R1:W-:Y:S01]  /*7110*/  STL [R1+0x624], R13 ;  /* 0x0006240d01007387 */ /* 0x0003e20000100800 */
[----:B------:R-:W-:Y:S01]  /*7120*/  LEA R11, R39, R8, 0x2 ;  /* 0x00000008270b7211 */ /* 0x000fe200078e10ff */
[----:B------:R-:W-:Y:S01]  /*7130*/  IMAD.MOV.U32 R7, RZ, RZ, R13 ;  /* 0x000000ffff077224 */ /* 0x000fe200078e000d */
[----:B------:R-:W-:Y:S02]  /*7140*/  SHF.R.U32.HI R12, RZ, 0x2, R181 ;  /* 0x00000002ff0c7819 */ /* 0x000fe400000116b5 */
[----:B------:R-:W-:-:S02]  /*7150*/  CS2R R72, SRZ ;  /* 0x0000000000487805 */ /* 0x000fc4000001ff00 */
[----:B------:R-:W-:Y:S01]  /*7160*/  CS2R R74, SRZ ;  /* 0x00000000004a7805 */ /* 0x000fe2000001ff00 */
[----:B------:R-:W-:Y:S01]  /*7170*/  IMAD R14, R39, 0x4, R11 ;  /* 0x00000004270e7824 */ /* 0x000fe200078e020b */
[----:B------:R-:W-:Y:S01]  /*7180*/  LOP3.LUT R3, R3, R12, RZ, 0x3c, !PT ;  /* 0x0000000c03037212 */ /* 0x000fe200078e3cff */
[----:B------:R-:W-:Y:S01]  /*7190*/  IMAD R191, R191, R7, RZ ;  /* 0x00000007bfbf7224 */ /* 0x000fe200078e02ff */
[----:B--2---:R-:W-:Y:S01]  /*71a0*/  SHF.L.U32 R207, R17, 0x2, RZ ;  /* 0x0000000211cf7819 */ /* 0x004fe200000006ff */
[----:B-1----:R-:W-:Y:S01]  /*71b0*/  IMAD.SHL.U32 R13, R5, 0x2, RZ ;  /* 0x00000002050d7824 */ /* 0x002fe200078e00ff */
[----:B------:R-:W-:Y:S01]  /*71c0*/  LEA R15, R39, R14, 0x2 ;  /* 0x0000000e270f7211 */ /* 0x000fe200078e10ff */
[----:B------:R-:W-:Y:S01]  /*71d0*/  IMAD.HI R5, R5, 0x2, RZ ;  /* 0x0000000205057827 */ /* 0x000fe200078e02ff */
[----:B------:R-:W-:Y:S02]  /*71e0*/  SHF.L.U32 R7, R191, 0x1, RZ ;  /* 0x00000001bf077819 */ /* 0x000fe400000006ff */
[----:B------:R-:W-:-:S02]  /*71f0*/  CS2R R76, SRZ ;  /* 0x00000000004c7805 */ /* 0x000fc4000001ff00 */
[----:B------:R-:W-:Y:S01]  /*7200*/  SHF.L.U32 R205, R17, 0x4, RZ ;  /* 0x0000000411cd7819 */ /* 0x000fe200000006ff */
[C---:B------:R-:W-:Y:S01]  /*7210*/  IMAD R18, R39.reuse, 0x4, R15 ;  /* 0x0000000427127824 */ /* 0x040fe200078e020f */
[----:B------:R-:W-:Y:S01]  /*7220*/  CS2R R78, SRZ ;  /* 0x00000000004e7805 */ /* 0x000fe2000001ff00 */
[----:B0-----:R-:W-:Y:S01]  /*7230*/  IMAD R16, R16, UR12, RZ ;  /* 0x0000000c10107c24 */ /* 0x001fe2000f8e02ff */
[----:B------:R-:W-:Y:S01]  /*7240*/  CS2R R80, SRZ ;  /* 0x0000000000507805 */ /* 0x000fe2000001ff00 */
[----:B------:R-:W-:Y:S01]  /*7250*/  IMAD R0, R10, UR12, RZ ;  /* 0x0000000c0a007c24 */ /* 0x000fe2000f8e02ff */
[----:B------:R-:W-:Y:S01]  /*7260*/  LEA R19, R39, R18, 0x2 ;  /* 0x0000001227137211 */ /* 0x000fe200078e10ff */
[----:B------:R-:W-:Y:S01]  /*7270*/  IMAD.HI R191, R191, 0x2, RZ ;  /* 0x00000002bfbf7827 */ /* 0x000fe200078e02ff */
[----:B------:R-:W-:Y:S02]  /*7280*/  SHF.L.U32 R12, R16, 0x1, RZ ;  /* 0x00000001100c7819 */ /* 0x000fe400000006ff */
[----:B------:R-:W-:-:S02]  /*7290*/  CS2R R82, SRZ ;  /* 0x0000000000527805 */ /* 0x000fc4000001ff00 */
[----:B------:R-:W-:Y:S01]  /*72a0*/  CS2R R84, SRZ ;  /* 0x0000000000547805 */ /* 0x000fe2000001ff00 */
[----:B------:R-:W-:Y:S01]  /*72b0*/  IMAD R20, R39, 0x4, R19 ;  /* 0x0000000427147824 */ /* 0x000fe200078e0213 */
[----:B------:R-:W-:Y:S01]  /*72c0*/  IADD3 R12, P0, P1, R13, UR8, R12 ;  /* 0x000000080d0c7c10 */ /* 0x000fe2000f91e00c */
[----:B------:R-:W-:Y:S01]  /*72d0*/  IMAD.HI R16, R16, 0x2, RZ ;  /* 0x0000000210107827 */ /* 0x000fe200078e02ff */
[----:B------:R-:W-:Y:S01]  /*72e0*/  SHF.R.U32.HI R13, RZ, 0x1, R2 ;  /* 0x00000001ff0d7819 */ /* 0x000fe20000011602 */
[----:B------:R-:W-:Y:S01]  /*72f0*/  UIADD3 UR8, UR4, 0x20000, URZ ;  /* 0x0002000004087890 */ /* 0x000fe2000fffe03f */
[----:B------:R-:W-:Y:S01]  /*7300*/  LEA R21, R39, R20, 0x2 ;  /* 0x0000001427157211 */ /* 0x000fe200078e10ff */
[----:B------:R-:W-:Y:S01]  /*7310*/  IMAD.SHL.U32 R2, R0, 0x2, RZ ;  /* 0x0000000200027824 */ /* 0x000fe200078e00ff */
[----:B------:R-:W-:Y:S01]  /*7320*/  LOP3.LUT R4, R4, R13, R35, 0xfe, !PT ;  /* 0x0000000d04047212 */ /* 0x000fe200078efe23 */
[----:B------:R-:W-:Y:S01]  /*7330*/  IMAD.HI R0, R0, 0x2, RZ ;  /* 0x0000000200007827 */ /* 0x000fe200078e02ff */
[----:B------:R-:W-:Y:S01]  /*7340*/  IADD3.X R13, R5, UR9, R16, P0, P1 ;  /* 0x00000009050d7c10 */ /* 0x000fe200087e2410 */
[----:B------:R-:W-:Y:S01]  /*7350*/  USHF.R.U32.HI UR8, URZ, 0x4, UR8 ;  /* 0x000000043f087899 */ /* 0x000fe20008011608 */
[----:B------:R-:W-:Y:S01]  /*7360*/  IADD3 R37, P2, P3, R7, UR10, R2 ;  /* 0x0000000a07257c10 */ /* 0x000fe2000fb5e002 */
[----:B------:R-:W-:Y:S01]  /*7370*/  IMAD R22, R39, 0x4, R21 ;  /* 0x0000000427167824 */ /* 0x000fe200078e0215 */
[----:B------:R-:W-:Y:S01]  /*7380*/  CS2R R86, SRZ ;  /* 0x0000000000567805 */ /* 0x000fe2000001ff00 */
[----:B------:R-:W-:Y:S01]  /*7390*/  IMAD R131, R17, 0x9, RZ ;  /* 0x0000000911837824 */ /* 0x000fe200078e02ff */
[----:B------:R-:W-:Y:S01]  /*73a0*/  IADD3.X R191, R191, UR11, R0, P2, P3 ;  /* 0x0000000bbfbf7c10 */ /* 0x000fe200097e6400 */
[----:B------:R-:W-:Y:S01]  /*73b0*/  IMAD R138, R17, 0x13, RZ ;  /* 0x00000013118a7824 */ /* 0x000fe200078e02ff */
[----:B------:R-:W-:Y:S01]  /*73c0*/  LEA R23, R39, R22, 0x2 ;  /* 0x0000001627177211 */ /* 0x000fe200078e10ff */
[C---:B------:R-:W-:Y:S01]  /*73d0*/  IMAD R136, R17.reuse, 0x25, RZ ;  /* 0x0000002511887824 */ /* 0x040fe200078e02ff */
[-C--:B------:R-:W-:Y:S01]  /*73e0*/  LEA R44, P0, R6, R37.reuse, 0x1 ;  /* 0x00000025062c7211 */ /* 0x080fe200078008ff */
[----:B------:R-:W-:Y:S01]  /*73f0*/  IMAD R140, R17, 0x27, RZ ;  /* 0x00000027118c7824 */ /* 0x000fe200078e02ff */
[-C--:B------:R-:W-:Y:S01]  /*7400*/  LEA R42, P1, R8, R37.reuse, 0x1 ;  /* 0x00000025082a7211 */ /* 0x080fe200078208ff */
[----:B------:R-:W-:Y:S01]  /*7410*/  IMAD R24, R39, 0x4, R23 ;  /* 0x0000000427187824 */ /* 0x000fe200078e0217 */
[----:B------:R-:W-:Y:S01]  /*7420*/  LEA R40, P2, R11, R37, 0x1 ;  /* 0x000000250b287211 */ /* 0x000fe200078408ff */
[C---:B------:R-:W-:Y:S01]  /*7430*/  IMAD R134, R17.reuse, 0x14, RZ ;  /* 0x0000001411867824 */ /* 0x040fe200078e02ff */
[-C--:B------:R-:W-:Y:S01]  /*7440*/  LEA.HI.X.SX32 R45, R6, R191.reuse, 0x1, P0 ;  /* 0x000000bf062d7211 */ /* 0x080fe200000f0eff */
[----:B------:R-:W-:Y:S01]  /*7450*/  IMAD R132, R17, 0xa, RZ ;  /* 0x0000000a11847824 */ /* 0x000fe200078e02ff */
[----:B------:R-:W-:Y:S01]  /*7460*/  LEA R25, R39, R24, 0x2 ;  /* 0x0000001827197211 */ /* 0x000fe200078e10ff */
[----:B------:R-:W-:Y:S01]  /*7470*/  IMAD R137, R17, 0x28, RZ ;  /* 0x0000002811897824 */ /* 0x000fe200078e02ff */
[-C--:B------:R-:W-:Y:S01]  /*7480*/  LEA.HI.X.SX32 R43, R8, R191.reuse, 0x1, P1 ;  /* 0x000000bf082b7211 */ /* 0x080fe200008f0eff */
[----:B------:R0:W-:Y:S01]  /*7490*/  STL.64 [R1+0x420], R44 ;  /* 0x0004202c01007387 */ /* 0x0001e20000100a00 */
[----:B------:R-:W-:Y:S01]  /*74a0*/  LEA.HI.X.SX32 R41, R11, R191, 0x1, P2 ;  /* 0x000000bf0b297211 */ /* 0x000fe200010f0eff */
[----:B------:R-:W-:Y:S01]  /*74b0*/  IMAD R26, R39, 0x4, R25 ;  /* 0x00000004271a7824 */ /* 0x000fe200078e0219 */
[----:B------:R-:W-:Y:S01]  /*74c0*/  USGXT.U32 UR10, UR8, 0xe ;  /* 0x0000000e080a789a */ /* 0x000fe20008000000 */
[----:B------:R1:W-:Y:S01]  /*74d0*/  STL.64 [R1+0x418], R42 ;  /* 0x0004182a01007387 */ /* 0x0003e20000100a00 */
[----:B------:R-:W-:Y:S01]  /*74e0*/  IMAD R142, R17, 0x5, RZ ;  /* 0x00000005118e7824 */ /* 0x000fe200078e02ff */
[----:B------:R-:W-:Y:S01]  /*74f0*/  CS2R R88, SRZ ;  /* 0x0000000000587805 */ /* 0x000fe2000001ff00 */
[----:B------:R-:W-:Y:S01]  /*7500*/  IMAD R27, R39, 0x4, R26 ;  /* 0x00000004271b7824 */ /* 0x000fe200078e021a */
[----:B------:R2:W-:Y:S01]  /*7510*/  STL.64 [R1+0x410], R40 ;  /* 0x0004102801007387 */ /* 0x0005e20000100a00 */
[----:B------:R-:W-:Y:S01]  /*7520*/  IMAD R130, R17, 0x52, RZ ;  /* 0x0000005211827824 */ /* 0x000fe200078e02ff */
[----:B------:R-:W-:Y:S01]  /*7530*/  UIADD3 UR50, UP0, UR10, 0x2, URZ ;  /* 0x000000020a327890 */ /* 0x000fe2000ff1e03f */
[----:B------:R-:W-:Y:S01]  /*7540*/  IMAD R28, R39, 0x4, R27 ;  /* 0x00000004271c7824 */ /* 0x000fe200078e021b */
[-C--:B0-----:R-:W-:Y:S01]  /*7550*/  LEA R44, P0, R14, R37.reuse, 0x1 ;  /* 0x000000250e2c7211 */ /* 0x081fe200078008ff */
[C---:B------:R-:W-:Y:S01]  /*7560*/  IMAD R139, R17.reuse, 0x2a, RZ ;  /* 0x0000002a118b7824 */ /* 0x040fe200078e02ff */
[----:B------:R-:W-:Y:S01]  /*7570*/  UIADD3.X UR51, UR5, 0x40000040, URZ, UP0, !UPT ;  /* 0x4000004005337890 */ /* 0x000fe200087fe43f */
[----:B------:R-:W-:Y:S01]  /*7580*/  IMAD R133, R17, 0x54, RZ ;  /* 0x0000005411857824 */ /* 0x000fe200078e02ff */
[----:B------:R-:W-:Y:S01]  /*7590*/  LEA R29, R39, R28, 0x2 ;  /* 0x0000001c271d7211 */ /* 0x000fe200078e10ff */
[----:B------:R-:W-:Y:S01]  /*75a0*/  IMAD R148, R17, 0x29, RZ ;  /* 0x0000002911947824 */ /* 0x000fe200078e02ff */
[-C--:B-1----:R-:W-:Y:S01]  /*75b0*/  LEA R42, P1, R15, R37.reuse, 0x1 ;  /* 0x000000250f2a7211 */ /* 0x082fe200078208ff */
[----:B------:R-:W-:Y:S01]  /*75c0*/  IMAD R149, R17, 0x15, RZ ;  /* 0x0000001511957824 */ /* 0x000fe200078e02ff */
[----:B--2---:R-:W-:Y:S01]  /*75d0*/  LEA R40, P2, R18, R37, 0x1 ;  /* 0x0000002512287211 */ /* 0x004fe200078408ff */
[----:B------:R-:W-:Y:S01]  /*75e0*/  IMAD R30, R39, 0x4, R29 ;  /* 0x00000004271e7824 */ /* 0x000fe200078e021d */
[-C--:B------:R-:W-:Y:S01]  /*75f0*/  LEA.HI.X.SX32 R45, R14, R191.reuse, 0x1, P0 ;  /* 0x000000bf0e2d7211 */ /* 0x080fe200000f0eff */
[----:B------:R-:W-:Y:S01]  /*7600*/  IMAD R135, R17, 0x56, RZ ;  /* 0x0000005611877824 */ /* 0x000fe200078e02ff */
[-C--:B------:R-:W-:Y:S01]  /*7610*/  LEA.HI.X.SX32 R43, R15, R191.reuse, 0x1, P1 ;  /* 0x000000bf0f2b7211 */ /* 0x080fe200008f0eff */
[----:B------:R-:W-:Y:S01]  /*7620*/  IMAD R144, R17, 0x16, RZ ;  /* 0x0000001611907824 */ /* 0x000fe200078e02ff */
[----:B------:R-:W-:Y:S01]  /*7630*/  LEA R31, R39, R30, 0x2 ;  /* 0x0000001e271f7211 */ /* 0x000fe200078e10ff */
[----:B------:R0:W-:Y:S01]  /*7640*/  STL.64 [R1+0x408], R44 ;  /* 0x0004082c01007387 */ /* 0x0001e20000100a00 */
[----:B------:R-:W-:Y:S01]  /*7650*/  LEA.HI.X.SX32 R41, R18, R191, 0x1, P2 ;  /* 0x000000bf12297211 */ /* 0x000fe200010f0eff */
[----:B------:R-:W-:Y:S01]  /*7660*/  IMAD R145, R17, 0x2c, RZ ;  /* 0x0000002c11917824 */ /* 0x000fe200078e02ff */
[----:B------:R-:W-:Y:S01]  /*7670*/  LEA R14, P2, R21, R37, 0x1 ;  /* 0x00000025150e7211 */ /* 0x000fe200078408ff */
[----:B------:R-:W-:Y:S01]  /*7680*/  IMAD R32, R39, 0x4, R31 ;  /* 0x0000000427207824 */ /* 0x000fe200078e021f */
[----:B------:R1:W-:Y:S01]  /*7690*/  STL.64 [R1+0x400], R42 ;  /* 0x0004002a01007387 */ /* 0x0003e20000100a00 */
[----:B------:R-:W-:Y:S01]  /*76a0*/  IMAD R152, R17, 0x2b, RZ ;  /* 0x0000002b11987824 */ /* 0x000fe200078e02ff */
[----:B------:R-:W-:Y:S01]  /*76b0*/  LEA.HI.X.SX32 R15, R21, R191, 0x1, P2 ;  /* 0x000000bf150f7211 */ /* 0x000fe200010f0eff */
[----:B------:R-:W-:Y:S01]  /*76c0*/  IMAD R154, R17, 0xb, RZ ;  /* 0x0000000b119a7824 */ /* 0x000fe200078e02ff */
[----:B------:R-:W-:Y:S01]  /*76d0*/  LEA R33, R39, R32, 0x2 ;  /* 0x0000002027217211 */ /* 0x000fe200078e10ff */
[----:B------:R2:W-:Y:S01]  /*76e0*/  STL.64 [R1+0x3f8], R40 ;  /* 0x0003f82801007387 */ /* 0x0005e20000100a00 */
[-C--:B------:R-:W-:Y:S01]  /*76f0*/  LEA R18, P2, R24, R37.reuse, 0x1 ;  /* 0x0000002518127211 */ /* 0x080fe200078408ff */
[----:B------:R-:W-:Y:S01]  /*7700*/  IMAD R141, R17, 0x58, RZ ;  /* 0x00000058118d7824 */ /* 0x000fe200078e02ff */
[----:B0-----:R-:W-:Y:S01]  /*7710*/  CS2R R44, SRZ ;  /* 0x00000000002c7805 */ /* 0x001fe2000001ff00 */
[----:B------:R-:W-:Y:S01]  /*7720*/  IMAD R34, R39, 0x4, R33 ;  /* 0x0000000427227824 */ /* 0x000fe200078e0221 */
[----:B------:R-:W-:Y:S01]  /*7730*/  STL.64 [R1+0x3e0], R14 ;  /* 0x0003e00e01007387 */ /* 0x000fe20000100a00 */
[----:B------:R-:W-:Y:S01]  /*7740*/  IMAD R143, R17, 0x5a, RZ ;  /* 0x0000005a118f7824 */ /* 0x000fe200078e02ff */
[----:B-1----:R-:W-:Y:S01]  /*7750*/  LEA R42, P0, R19, R37, 0x1 ;  /* 0x00000025132a7211 */ /* 0x002fe200078008ff */
[----:B------:R-:W-:Y:S01]  /*7760*/  IMAD R150, R17, 0x2e, RZ ;  /* 0x0000002e11967824 */ /* 0x000fe200078e02ff */
[----:B------:R-:W-:Y:S01]  /*7770*/  LEA R2, R39, R34, 0x2 ;  /* 0x0000002227027211 */ /* 0x000fe200078e10ff */
[----:B------:R-:W-:Y:S01]  /*7780*/  IMAD R160, R17, 0x2d, RZ ;  /* 0x0000002d11a07824 */ /* 0x000fe200078e02ff */
[----:B------:R-:W-:Y:S01]  /*7790*/  LEA.HI.X.SX32 R43, R19, R191, 0x1, P0 ;  /* 0x000000bf132b7211 */ /* 0x000fe200000f0eff */
[----:B------:R-:W-:Y:S01]  /*77a0*/  IMAD R162, R17, 0x17, RZ ;  /* 0x0000001711a27824 */ /* 0x000fe200078e02ff */
[----:B--2---:R-:W-:Y:S01]  /*77b0*/  LEA R40, P1, R20, R37, 0x1 ;  /* 0x0000002514287211 */ /* 0x004fe200078208ff */
[----:B------:R-:W-:Y:S01]  /*77c0*/  IMAD R0, R39, 0x4, R2 ;  /* 0x0000000427007824 */ /* 0x000fe200078e0202 */
[-C--:B------:R-:W-:Y:S01]  /*77d0*/  LEA.HI.X.SX32 R19, R24, R191.reuse, 0x1, P2 ;  /* 0x000000bf18137211 */ /* 0x080fe200010f0eff */
[----:B------:R0:W-:Y:S01]  /*77e0*/  STL.64 [R1+0x3f0], R42 ;  /* 0x0003f02a01007387 */ /* 0x0001e20000100a00 */
[----:B------:R-:W-:Y:S01]  /*77f0*/  LEA.HI.X.SX32 R41, R20, R191, 0x1, P1 ;  /* 0x000000bf14297211 */ /* 0x000fe200008f0eff */
[----:B------:R-:W-:Y:S01]  /*7800*/  IMAD R146, R17, 0x5c, RZ ;  /* 0x0000005c11927824 */ /* 0x000fe200078e02ff */
[----:B------:R-:W-:Y:S01]  /*7810*/  LEA R5, R39, R0, 0x2 ;  /* 0x0000000027057211 */ /* 0x000fe200078e10ff */
[----:B------:R-:W-:Y:S01]  /*7820*/  IMAD R147, R17, 0x5e, RZ ;  /* 0x0000005e11937824 */ /* 0x000fe200078e02ff */
[----:B------:R-:W-:Y:S01]  /*7830*/  LEA R20, P2, R27, R37, 0x1 ;  /* 0x000000251b147211 */ /* 0x000fe200078408ff */
[----:B------:R1:W-:Y:S01]  /*7840*/  STL.64 [R1+0x3e8], R40 ;  /* 0x0003e82801007387 */ /* 0x0003e20000100a00 */
[----:B------:R-:W-:Y:S01]  /*7850*/  IMAD R155, R17, 0x6, RZ ;  /* 0x00000006119b7824 */ /* 0x000fe200078e02ff */
[----:B------:R-:W-:Y:S01]  /*7860*/  CS2R R90, SRZ ;  /* 0x00000000005a7805 */ /* 0x000fe2000001ff00 */
[----:B------:R-:W-:Y:S01]  /*7870*/  IMAD R6, R39, 0x4, R5 ;  /* 0x0000000427067824 */ /* 0x000fe200078e0205 */
[----:B------:R-:W-:Y:S01]  /*7880*/  LEA.HI.X.SX32 R21, R27, R191, 0x1, P2 ;  /* 0x000000bf1b157211 */ /* 0x000fe200010f0eff */
[C---:B------:R-:W-:Y:S01]  /*7890*/  IMAD R163, R17.reuse, 0x2f, RZ ;  /* 0x0000002f11a37824 */ /* 0x040fe200078e02ff */
[C---:B0-----:R-:W-:Y:S01]  /*78a0*/  LEA R42, P0, R22.reuse, R37, 0x1 ;  /* 0x00000025162a7211 */ /* 0x041fe200078008ff */
[----:B------:R-:W-:Y:S01]  /*78b0*/  IMAD R165, R17, 0x3, RZ ;  /* 0x0000000311a57824 */ /* 0x000fe200078e02ff */
[----:B------:R-:W-:Y:S01]  /*78c0*/  LEA R7, R39, R6, 0x2 ;  /* 0x0000000627077211 */ /* 0x000fe200078e10ff */
[C---:B------:R-:W-:Y:S01]  /*78d0*/  IMAD R156, R17.reuse, 0xc, RZ ;  /* 0x0000000c119c7824 */ /* 0x040fe200078e02ff */
[----:B------:R-:W-:Y:S01]  /*78e0*/  LEA.HI.X.SX32 R43, R22, R191, 0x1, P0 ;  /* 0x000000bf162b7211 */ /* 0x000fe200000f0eff */
[----:B------:R-:W-:Y:S01]  /*78f0*/  IMAD R158, R17, 0x18, RZ ;  /* 0x00000018119e7824 */ /* 0x000fe200078e02ff */
[----:B-1----:R-:W-:Y:S01]  /*7900*/  LEA R40, P1, R23, R37, 0x1 ;  /* 0x0000002517287211 */ /* 0x002fe200078208ff */
[----:B------:R-:W-:Y:S01]  /*7910*/  IMAD R8, R39, 0x4, R7 ;  /* 0x0000000427087824 */ /* 0x000fe200078e0207 */
[----:B------:R-:W-:Y:S01]  /*7920*/  CS2R R92, SRZ ;  /* 0x00000000005c7805 */ /* 0x000fe2000001ff00 */
[----:B------:R0:W-:Y:S01]  /*7930*/  STL.64 [R1+0x3d8], R42 ;  /* 0x0003d82a01007387 */ /* 0x0001e20000100a00 */
[----:B------:R-:W-:Y:S01]  /*7940*/  LEA.HI.X.SX32 R41, R23, R191, 0x1, P1 ;  /* 0x000000bf17297211 */ /* 0x000fe200008f0eff */
[----:B------:R-:W-:Y:S01]  /*7950*/  IMAD R161, R17, 0x30, RZ ;  /* 0x0000003011a17824 */ /* 0x000fe200078e02ff */
[----:B------:R-:W-:Y:S01]  /*7960*/  LEA R11, R39, R8, 0x2 ;  /* 0x00000008270b7211 */ /* 0x000fe200078e10ff */
[C---:B------:R-:W-:Y:S01]  /*7970*/  IMAD R151, R17.reuse, 0x60, RZ ;  /* 0x0000006011977824 */ /* 0x040fe200078e02ff */
[C---:B------:R-:W-:Y:S01]  /*7980*/  LEA R22, P1, R26.reuse, R37, 0x1 ;  /* 0x000000251a167211 */ /* 0x040fe200078208ff */
[----:B------:R1:W-:Y:S01]  /*7990*/  STL.64 [R1+0x3d0], R40 ;  /* 0x0003d02801007387 */ /* 0x0003e20000100a00 */
[----:B------:R-:W-:Y:S01]  /*79a0*/  IMAD R153, R17, 0x62, RZ ;  /* 0x0000006211997824 */ /* 0x000fe200078e02ff */
[----:B------:R-:W-:Y:S01]  /*79b0*/  CS2R R94, SRZ ;  /* 0x00000000005e7805 */ /* 0x000fe2000001ff00 */
[----:B------:R-:W-:Y:S01]  /*79c0*/  IMAD R14, R39, 0x4, R11 ;  /* 0x00000004270e7824 */ /* 0x000fe200078e020b */
[----:B------:R2:W-:Y:S01]  /*79d0*/  STL.64 [R1+0x3c8], R18 ;  /* 0x0003c81201007387 */ /* 0x0005e20000100a00 */
[----:B------:R-:W-:Y:S01]  /*79e0*/  LEA.HI.X.SX32 R23, R26, R191, 0x1, P1 ;  /* 0x000000bf1a177211 */ /* 0x000fe200008f0eff */
[----:B------:R-:W-:Y:S01]  /*79f0*/  IMAD R164, R17, 0x32, RZ ;  /* 0x0000003211a47824 */ /* 0x000fe200078e02ff */
[----:B------:R-:W-:Y:S01]  /*7a00*/  LEA R24, P1, R29, R37, 0x1 ;  /* 0x000000251d187211 */ /* 0x000fe200078208ff */
[----:B------:R-:W-:Y:S01]  /*7a10*/  IMAD R157, R17, 0x64, RZ ;  /* 0x00000064119d7824 */ /* 0x000fe200078e02ff */
[----:B------:R-:W-:Y:S01]  /*7a20*/  LEA R15, R39, R14, 0x2 ;  /* 0x0000000e270f7211 */ /* 0x000fe200078e10ff */
[----:B------:R-:W-:Y:S01]  /*7a30*/  IMAD R172, R17, 0x31, RZ ;  /* 0x0000003111ac7824 */ /* 0x000fe200078e02ff */
[----:B0-----:R-:W-:-:S02]  /*7a40*/  CS2R R42, SRZ ;  /* 0x00000000002a7805 */ /* 0x001fc4000001ff00 */
[----:B-1----:R-:W-:Y:S01]  /*7a50*/  LEA R40, P0, R25, R37, 0x1 ;  /* 0x0000002519287211 */ /* 0x002fe200078008ff */
[----:B------:R-:W-:Y:S01]  /*7a60*/  IMAD R174, R17, 0x19, RZ ;  /* 0x0000001911ae7824 */ /* 0x000fe200078e02ff */
[----:B------:R-:W-:Y:S01]  /*7a70*/  CS2R R96, SRZ ;  /* 0x0000000000607805 */ /* 0x000fe2000001ff00 */
[----:B------:R-:W-:Y:S01]  /*7a80*/  IMAD R16, R39, 0x4, R15 ;  /* 0x0000000427107824 */ /* 0x000fe200078e020f */
[-C--:B------:R-:W-:Y:S01]  /*7a90*/  LEA.HI.X.SX32 R41, R25, R191.reuse, 0x1, P0 ;  /* 0x000000bf19297211 */ /* 0x080fe200000f0eff */
[----:B------:R-:W-:Y:S01]  /*7aa0*/  IMAD R159, R17, 0x66, RZ ;  /* 0x00000066119f7824 */ /* 0x000fe200078e02ff */
[----:B------:R-:W-:Y:S01]  /*7ab0*/  LEA.HI.X.SX32 R25, R29, R191, 0x1, P1 ;  /* 0x000000bf1d197211 */ /* 0x000fe200008f0eff */
[----:B------:R-:W-:Y:S01]  /*7ac0*/  IMAD R167, R17, 0x1a, RZ ;  /* 0x0000001a11a77824 */ /* 0x000fe200078e02ff */
[----:B--2---:R-:W-:Y:S01]  /*7ad0*/  LEA R18, R39, R16, 0x2 ;  /* 0x0000001027127211 */ /* 0x004fe200078e10ff */
[----:B------:R0:W-:Y:S01]  /*7ae0*/  STL.64 [R1+0x3c0], R40 ;  /* 0x0003c02801007387 */ /* 0x0001e20000100a00 */
[C---:B------:R-:W-:Y:S01]  /*7af0*/  LEA R26, P1, R32.reuse, R37, 0x1 ;  /* 0x00000025201a7211 */ /* 0x040fe200078208ff */
[----:B------:R-:W-:Y:S01]  /*7b00*/  IMAD R169, R17, 0x34, RZ ;  /* 0x0000003411a97824 */ /* 0x000fe200078e02ff */
[----:B------:R-:W-:Y:S01]  /*7b10*/  CS2R R98, SRZ ;  /* 0x0000000000627805 */ /* 0x000fe2000001ff00 */
[----:B------:R-:W-:Y:S01]  /*7b20*/  IMAD R19, R39, 0x4, R18 ;  /* 0x0000000427137824 */ /* 0x000fe200078e0212 */
[----:B------:R1:W-:Y:S01]  /*7b30*/  STL.64 [R1+0x3b8], R22 ;  /* 0x0003b81601007387 */ /* 0x0003e20000100a00 */
[----:B------:R-:W-:Y:S01]  /*7b40*/  LEA.HI.X.SX32 R27, R32, R191, 0x1, P1 ;  /* 0x000000bf201b7211 */ /* 0x000fe200008f0eff */
[C---:B------:R-:W-:Y:S01]  /*7b50*/  IMAD R176, R17.reuse, 0x33, RZ ;  /* 0x0000003311b07824 */ /* 0x040fe200078e02ff */
[----:B------:R-:W-:Y:S01]  /*7b60*/  CS2R R100, SRZ ;  /* 0x0000000000647805 */ /* 0x000fe2000001ff00 */
[----:B------:R2:W-:Y:S01]  /*7b70*/  STL.64 [R1+0x3b0], R20 ;  /* 0x0003b01401007387 */ /* 0x0005e20000100a00 */
[----:B------:R-:W-:Y:S01]  /*7b80*/  IMAD R179, R17, 0xd, RZ ;  /* 0x0000000d11b37824 */ /* 0x000fe200078e02ff */
[----:B------:R-:W-:-:S02]  /*7b90*/  CS2R R102, SRZ ;  /* 0x0000000000667805 */ /* 0x000fc4000001ff00 */
[C---:B0-----:R-:W-:Y:S01]  /*7ba0*/  LEA R40, P0, R28.reuse, R37, 0x1 ;  /* 0x000000251c287211 */ /* 0x041fe200078008ff */
[C---:B------:R-:W-:Y:S01]  /*7bb0*/  IMAD R166, R17.reuse, 0x68, RZ ;  /* 0x0000006811a67824 */ /* 0x040fe200078e02ff */
[----:B------:R-:W-:Y:S01]  /*7bc0*/  CS2R R104, SRZ ;  /* 0x0000000000687805 */ /* 0x000fe2000001ff00 */
[C---:B------:R-:W-:Y:S01]  /*7bd0*/  IMAD R168, R17.reuse, 0x6a, RZ ;  /* 0x0000006a11a87824 */ /* 0x040fe200078e02ff */
[----:B------:R-:W-:Y:S01]  /*7be0*/  LEA.HI.X.SX32 R41, R28, R191, 0x1, P0 ;  /* 0x000000bf1c297211 */ /* 0x000fe200000f0eff */
[C---:B------:R-:W-:Y:S01]  /*7bf0*/  IMAD R173, R17.reuse, 0x36, RZ ;  /* 0x0000003611ad7824 */ /* 0x040fe200078e02ff */
[CC--:B-1----:R-:W-:Y:S01]  /*7c00*/  LEA R22, P2, R30.reuse, R37.reuse, 0x1 ;  /* 0x000000251e167211 */ /* 0x0c2fe200078408ff */
[----:B------:R-:W-:Y:S01]  /*7c10*/  IMAD R170, R17, 0x6c, RZ ;  /* 0x0000006c11aa7824 */ /* 0x000fe200078e02ff */
[----:B------:R-:W-:Y:S01]  /*7c20*/  LEA R28, P0, R31, R37, 0x1 ;  /* 0x000000251f1c7211 */ /* 0x000fe200078008ff */
[----:B------:R-:W-:Y:S01]  /*7c30*/  STL.64 [R1+0x3a8], R40 ;  /* 0x0003a82801007387 */ /* 0x000fe20000100a00 */
[----:B--2---:R-:W-:Y:S01]  /*7c40*/  LEA R20, R39, R19, 0x2 ;  /* 0x0000001327147211 */ /* 0x004fe200078e10ff */
[----:B------:R-:W-:Y:S01]  /*7c50*/  IMAD R171, R17, 0x6e, RZ ;  /* 0x0000006e11ab7824 */ /* 0x000fe200078e02ff */
[-C--:B------:R-:W-:Y:S01]  /*7c60*/  LEA.HI.X.SX32 R23, R30, R191.reuse, 0x1, P2 ;  /* 0x000000bf1e177211 */ /* 0x080fe200010f0eff */
[----:B------:R0:W-:Y:S01]  /*7c70*/  STL.64 [R1+0x3a0], R24 ;  /* 0x0003a01801007387 */ /* 0x0001e20000100a00 */
[----:B------:R-:W-:Y:S01]  /*7c80*/  LEA.HI.X.SX32 R29, R31, R191, 0x1, P0 ;  /* 0x000000bf1f1d7211 */ /* 0x000fe200000f0eff */
[----:B------:R-:W-:Y:S01]  /*7c90*/  IMAD R21, R39, 0x4, R20 ;  /* 0x0000000427157824 */ /* 0x000fe200078e0214 */
[----:B------:R-:W-:Y:S01]  /*7ca0*/  LEA R30, P0, R34, R37, 0x1 ;  /* 0x00000025221e7211 */ /* 0x000fe200078008ff */
[----:B------:R1:W-:Y:S01]  /*7cb0*/  STL.64 [R1+0x398], R22 ;  /* 0x0003981601007387 */ /* 0x0003e20000100a00 */
[----:B------:R-:W-:Y:S01]  /*7cc0*/  IMAD R184, R17, 0x35, RZ ;  /* 0x0000003511b87824 */ /* 0x000fe200078e02ff */
[----:B------:R-:W-:-:S02]  /*7cd0*/  CS2R R106, SRZ ;  /* 0x00000000006a7805 */ /* 0x000fc4000001ff00 */
[----:B------:R-:W-:Y:S01]  /*7ce0*/  LEA.HI.X.SX32 R31, R34, R191, 0x1, P0 ;  /* 0x000000bf221f7211 */ /* 0x000fe200000f0eff */
[----:B------:R2:W-:Y:S01]  /*7cf0*/  STL.64 [R1+0x390], R28 ;  /* 0x0003901c01007387 */ /* 0x0005e20000100a00 */
[C---:B------:R-:W-:Y:S01]  /*7d00*/  IMAD R185, R17.reuse, 0x1b, RZ ;  /* 0x0000001b11b97824 */ /* 0x040fe200078e02ff */
[----:B------:R-:W-:Y:S01]  /*7d10*/  CS2R R34, SRZ ;  /* 0x0000000000227805 */ /* 0x000fe2000001ff00 */
[----:B------:R-:W-:Y:S01]  /*7d20*/  IMAD R187, R17, 0x37, RZ ;  /* 0x0000003711bb7824 */ /* 0x000fe200078e02ff */
[----:B0-----:R-:W-:Y:S01]  /*7d30*/  LEA R24, P2, R33, R37, 0x1 ;  /* 0x0000002521187211 */ /* 0x001fe200078408ff */
[----:B------:R0:W-:Y:S01]  /*7d40*/  STL.64 [R1+0x388], R26 ;  /* 0x0003881a01007387 */ /* 0x0001e20000100a00 */
[----:B------:R-:W-:Y:S01]  /*7d50*/  IMAD R177, R17, 0xe, RZ ;  /* 0x0000000e11b17824 */ /* 0x000fe200078e02ff */
[----:B------:R-:W-:Y:S02]  /*7d60*/  CS2R R40, SRZ ;  /* 0x0000000000287805 */ /* 0x000fe4000001ff00 */
[----:B-1----:R-:W-:Y:S01]  /*7d70*/  LEA R22, R39, R21, 0x2 ;  /* 0x0000001527167211 */ /* 0x002fe200078e10ff */
[----:B------:R-:W-:Y:S01]  /*7d80*/  IMAD R180, R17, 0x1c, RZ ;  /* 0x0000001c11b47824 */ /* 0x000fe200078e02ff */
[----:B------:R-:W-:Y:S01]  /*7d90*/  LEA.HI.X.SX32 R25, R33, R191, 0x1, P2 ;  /* 0x000000bf21197211 */ /* 0x000fe200010f0eff */
[----:B------:R-:W-:Y:S01]  /*7da0*/  IMAD R181, R17, 0x38, RZ ;  /* 0x0000003811b57824 */ /* 0x000fe200078e02ff */
[C---:B--2---:R-:W-:Y:S01]  /*7db0*/  LEA R28, P1, R2.reuse, R37, 0x1 ;  /* 0x00000025021c7211 */ /* 0x044fe200078208ff */
[----:B------:R-:W-:Y:S01]  /*7dc0*/  IMAD R23, R39, 0x4, R22 ;  /* 0x0000000427177824 */ /* 0x000fe200078e0216 */
[----:B------:R-:W-:Y:S01]  /*7dd0*/  CS2R R32, SRZ ;  /* 0x0000000000207805 */ /* 0x000fe2000001ff00 */
[----:B------:R1:W-:Y:S01]  /*7de0*/  STL.64 [R1+0x380], R24 ;  /* 0x0003801801007387 */ /* 0x0003e20000100a00 */
[----:B------:R-:W-:Y:S01]  /*7df0*/  LEA.HI.X.SX32 R29, R2, R191, 0x1, P1 ;  /* 0x000000bf021d7211 */ /* 0x000fe200008f0eff */
[C---:B------:R-:W-:Y:S01]  /*7e00*/  IMAD R189, R17.reuse, 0x7, RZ ;  /* 0x0000000711bd7824 */ /* 0x040fe200078e02ff */
[----:B0-----:R-:W-:Y:S01]  /*7e10*/  LEA R26, P2, R0, R37, 0x1 ;  /* 0x00000025001a7211 */ /* 0x001fe200078408ff */
        /* <DEDUP_REMOVED lines=8> */
[----:B-1----:R-:W-:Y:S01]  /*7ea0*/  LEA R24, R39, R23, 0x2 ;  /* 0x0000001727187211 */ /* 0x002fe200078e10ff */
[----:B------:R1:W-:Y:S01]  /*7eb0*/  STL.64 [R1+0x368], R26 ;  /* 0x0003681a01007387 */ /* 0x0003e20000100a00 */
[----:B------:R-:W-:Y:S01]  /*7ec0*/  IMAD R182, R17, 0x74, RZ ;  /* 0x0000007411b67824 */ /* 0x000fe200078e02ff */
[----:B------:R-:W-:Y:S02]  /*7ed0*/  CS2R R112, SRZ ;  /* 0x0000000000707805 */ /* 0x000fe4000001ff00 */
[-C--:B0-----:R-:W-:Y:S01]  /*7ee0*/  LEA R30, P0, R5, R37.reuse, 0x1 ;  /* 0x00000025051e7211 */ /* 0x081fe200078008ff */
[----:B------:R-:W-:Y:S01]  /*7ef0*/  IMAD R0, R39, 0x4, R24 ;  /* 0x0000000427007824 */ /* 0x000fe200078e0218 */
[----:B------:R-:W-:Y:S01]  /*7f00*/  CS2R R114, SRZ ;  /* 0x0000000000727805 */ /* 0x000fe2000001ff00 */
[C---:B------:R-:W-:Y:S01]  /*7f10*/  IMAD R196, R17.reuse, 0x1d, RZ ;  /* 0x0000001d11c47824 */ /* 0x040fe200078e02ff */
[C---:B--2---:R-:W-:Y:S01]  /*7f20*/  LEA R28, P1, R6.reuse, R37, 0x1 ;  /* 0x00000025061c7211 */ /* 0x044fe200078208ff */
[----:B------:R-:W-:Y:S01]  /*7f30*/  IMAD R195, R17, 0x39, RZ ;  /* 0x0000003911c37824 */ /* 0x000fe200078e02ff */
[-C--:B------:R-:W-:Y:S01]  /*7f40*/  LEA.HI.X.SX32 R31, R5, R191.reuse, 0x1, P0 ;  /* 0x000000bf051f7211 */ /* 0x080fe200000f0eff */
[C---:B------:R-:W-:Y:S01]  /*7f50*/  IMAD R183, R17.reuse, 0x76, RZ ;  /* 0x0000007611b77824 */ /* 0x040fe200078e02ff */
[----:B------:R-:W-:Y:S01]  /*7f60*/  LEA.HI.X.SX32 R29, R6, R191, 0x1, P1 ;  /* 0x000000bf061d7211 */ /* 0x000fe200008f0eff */
[----:B------:R-:W-:Y:S01]  /*7f70*/  IMAD R198, R17, 0x3b, RZ ;  /* 0x0000003b11c67824 */ /* 0x000fe200078e02ff */
[----:B-1----:R-:W-:Y:S01]  /*7f80*/  LEA R26, P2, R7, R37, 0x1 ;  /* 0x00000025071a7211 */ /* 0x002fe200078408ff */
[----:B------:R0:W-:Y:S01]  /*7f90*/  STL.64 [R1+0x360], R30 ;  /* 0x0003601e01007387 */ /* 0x0001e20000100a00 */
[----:B------:R-:W-:Y:S01]  /*7fa0*/  LEA R2, R39, R0, 0x2 ;  /* 0x0000000027027211 */ /* 0x000fe200078e10ff */
[----:B------:R-:W-:Y:S01]  /*7fb0*/  IMAD R190, R17, 0x1e, RZ ;  /* 0x0000001e11be7824 */ /* 0x000fe200078e02ff */
[----:B------:R-:W-:Y:S01]  /*7fc0*/  LEA.HI.X.SX32 R27, R7, R191, 0x1, P2 ;  /* 0x000000bf071b7211 */ /* 0x000fe200010f0eff */
[----:B------:R1:W-:Y:S01]  /*7fd0*/  STL.64 [R1+0x358], R28 ;  /* 0x0003581c01007387 */ /* 0x0003e20000100a00 */
[----:B------:R-:W-:Y:S01]  /*7fe0*/  IMAD R192, R17, 0x3c, RZ ;  /* 0x0000003c11c07824 */ /* 0x000fe200078e02ff */
[----:B------:R-:W-:Y:S01]  /*7ff0*/  CS2R R116, SRZ ;  /* 0x0000000000747805 */ /* 0x000fe2000001ff00 */
[----:B------:R-:W-:Y:S01]  /*8000*/  IMAD R5, R39, 0x4, R2 ;  /* 0x0000000427057824 */ /* 0x000fe200078e0202 */
[----:B------:R2:W-:Y:S01]  /*8010*/  STL.64 [R1+0x350], R26 ;  /* 0x0003501a01007387 */ /* 0x0005e20000100a00 */
[C---:B------:R-:W-:Y:S01]  /*8020*/  IMAD R188, R17.reuse, 0x78, RZ ;  /* 0x0000007811bc7824 */ /* 0x040fe200078e02ff */
[----:B------:R-:W-:Y:S01]  /*8030*/  CS2R R118, SRZ ;  /* 0x0000000000767805 */ /* 0x000fe2000001ff00 */
[C---:B------:R-:W-:Y:S01]  /*8040*/  IMAD R199, R17.reuse, 0xf, RZ ;  /* 0x0000000f11c77824 */ /* 0x040fe200078e02ff */
[C---:B0-----:R-:W-:Y:S01]  /*8050*/  LEA R30, P0, R8.reuse, R37, 0x1 ;  /* 0x00000025081e7211 */ /* 0x041fe200078008ff */
[----:B------:R-:W-:Y:S01]  /*8060*/  IMAD R197, R17, 0x3e, RZ ;  /* 0x0000003e11c57824 */ /* 0x000fe200078e02ff */
[----:B------:R-:W-:Y:S01]  /*8070*/  LEA R6, R39, R5, 0x2 ;  /* 0x0000000527067211 */ /* 0x000fe200078e10ff */
[----:B------:R-:W-:Y:S01]  /*8080*/  IMAD R193, R17, 0x7c, RZ ;  /* 0x0000007c11c17824 */ /* 0x000fe200078e02ff */
[----:B-1----:R-:W-:Y:S01]  /*8090*/  LEA R28, P1, R11, R37, 0x1 ;  /* 0x000000250b1c7211 */ /* 0x002fe200078208ff */
[----:B------:R-:W-:Y:S01]  /*80a0*/  IMAD R201, R17, 0x3d, RZ ;  /* 0x0000003d11c97824 */ /* 0x000fe200078e02ff */
[----:B------:R-:W-:Y:S01]  /*80b0*/  LEA.HI.X.SX32 R31, R8, R191, 0x1, P0 ;  /* 0x000000bf081f7211 */ /* 0x000fe200000f0eff */
[----:B------:R-:W-:Y:S01]  /*80c0*/  IMAD R7, R39, 0x4, R6 ;  /* 0x0000000427077824 */ /* 0x000fe200078e0206 */
[C---:B--2---:R-:W-:Y:S01]  /*80d0*/  LEA R26, P2, R14.reuse, R37, 0x1 ;  /* 0x000000250e1a7211 */ /* 0x044fe200078408ff */
[----:B------:R-:W-:Y:S01]  /*80e0*/  IMAD R202, R17, 0x1f, RZ ;  /* 0x0000001f11ca7824 */ /* 0x000fe200078e02ff */
[-C--:B------:R-:W-:Y:S01]  /*80f0*/  LEA.HI.X.SX32 R29, R11, R191.reuse, 0x1, P1 ;  /* 0x000000bf0b1d7211 */ /* 0x080fe200008f0eff */
[----:B------:R-:W-:Y:S01]  /*8100*/  STL.64 [R1+0x348], R30 ;  /* 0x0003481e01007387 */ /* 0x000fe20000100a00 */
[----:B------:R-:W-:Y:S01]  /*8110*/  LEA.HI.X.SX32 R27, R14, R191, 0x1, P2 ;  /* 0x000000bf0e1b7211 */ /* 0x000fe200010f0eff */
[----:B------:R-:W-:Y:S01]  /*8120*/  IMAD R194, R17, 0x7e, RZ ;  /* 0x0000007e11c27824 */ /* 0x000fe200078e02ff */
[C---:B------:R-:W-:Y:S01]  /*8130*/  LEA R10, P2, R18.reuse, R37, 0x1 ;  /* 0x00000025120a7211 */ /* 0x040fe200078408ff */
[----:B------:R0:W-:Y:S01]  /*8140*/  STL.64 [R1+0x340], R28 ;  /* 0x0003401c01007387 */ /* 0x0001e20000100a00 */
[----:B------:R-:W-:Y:S01]  /*8150*/  LEA R8, R39, R7, 0x2 ;  /* 0x0000000727087211 */ /* 0x000fe200078e10ff */
[C---:B------:R-:W-:Y:S01]  /*8160*/  IMAD R203, R17.reuse, 0x3f, RZ ;  /* 0x0000003f11cb7824 */ /* 0x040fe200078e02ff */
[----:B------:R-:W-:Y:S01]  /*8170*/  LEA.HI.X.SX32 R11, R18, R191, 0x1, P2 ;  /* 0x000000bf120b7211 */ /* 0x000fe200010f0eff */
[----:B------:R1:W-:Y:S01]  /*8180*/  STL.64 [R1+0x338], R26 ;  /* 0x0003381a01007387 */ /* 0x0003e20000100a00 */
[C---:B------:R-:W-:Y:S01]  /*8190*/  IMAD.SHL.U32 R200, R17.reuse, 0x2, RZ ;  /* 0x0000000211c87824 */ /* 0x040fe200078e00ff */
[----:B------:R-:W-:Y:S01]  /*81a0*/  CS2R R120, SRZ ;  /* 0x0000000000787805 */ /* 0x000fe2000001ff00 */
[C---:B------:R-:W-:Y:S01]  /*81b0*/  IMAD.SHL.U32 R206, R17.reuse, 0x8, RZ ;  /* 0x0000000811ce7824 */ /* 0x040fe200078e00ff */
[----:B------:R2:W-:Y:S01]  /*81c0*/  STL.64 [R1+0x320], R10 ;  /* 0x0003200a01007387 */ /* 0x0005e20000100a00 */
[----:B------:R-:W-:Y:S01]  /*81d0*/  IMAD.SHL.U32 R204, R17, 0x20, RZ ;  /* 0x0000002011cc7824 */ /* 0x000fe200078e00ff */
[----:B------:R-:W-:-:S02]  /*81e0*/  CS2R R122, SRZ ;  /* 0x00000000007a7805 */ /* 0x000fc4000001ff00 */
[----:B------:R-:W-:Y:S02]  /*81f0*/  CS2R R124, SRZ ;  /* 0x00000000007c7805 */ /* 0x000fe4000001ff00 */
[CC--:B0-----:R-:W-:Y:S02]  /*8200*/  LEA R28, P0, R15.reuse, R37.reuse, 0x1 ;  /* 0x000000250f1c7211 */ /* 0x0c1fe400078008ff */
[----:B------:R-:W-:Y:S02]  /*8210*/  CS2R R126, SRZ ;  /* 0x00000000007e7805 */ /* 0x000fe4000001ff00 */
[----:B------:R-:W-:Y:S01]  /*8220*/  CS2R R128, SRZ ;  /* 0x0000000000807805 */ /* 0x000fe2000001ff00 */
[----:B------:R-:W-:Y:S01]  /*8230*/  UIADD3.64 UR12, UR50, 0x1fe, URZ ;  /* 0x000001fe320c7897 */ /* 0x000fe2000fffe03f */
[C---:B-1----:R-:W-:Y:S01]  /*8240*/  LEA R26, P1, R16.reuse, R37, 0x1 ;  /* 0x00000025101a7211 */ /* 0x042fe200078208ff */
[----:B------:R-:W-:Y:S01]  /*8250*/  UIADD3.64 UR8, UR50, 0x200, URZ ;  /* 0x0000020032087897 */ /* 0x000fe2000fffe03f */
[-C--:B------:R-:W-:Y:S01]  /*8260*/  LEA.HI.X.SX32 R29, R15, R191.reuse, 0x1, P0 ;  /* 0x000000bf0f1d7211 */ /* 0x080fe200000f0eff */
[----:B------:R-:W-:Y:S01]  /*8270*/  UMOV UR61, URZ ;  /* 0x0000003f003d7c82 */ /* 0x000fe20008000000 */
[----:B------:R-:W-:Y:S01]  /*8280*/  LEA.HI.X.SX32 R27, R16, R191, 0x1, P1 ;  /* 0x000000bf101b7211 */ /* 0x000fe200008f0eff */
[----:B--2---:R-:W-:Y:S01]  /*8290*/  IMAD R11, R39, 0x4, R8 ;  /* 0x00000004270b7824 */ /* 0x004fe200078e0208 */
[C---:B------:R-:W-:Y:S01]  /*82a0*/  LEA R30, P0, R19.reuse, R37, 0x1 ;  /* 0x00000025131e7211 */ /* 0x040fe200078008ff */
[----:B------:R0:W-:Y:S01]  /*82b0*/  STL.64 [R1+0x330], R28 ;  /* 0x0003301c01007387 */ /* 0x0001e20000100a00 */
[----:B------:R-:W-:Y:S01]  /*82c0*/  UMOV UR60, URZ ;  /* 0x0000003f003c7c82 */ /* 0x000fe20008000000 */
[----:B------:R-:W-:Y:S01]  /*82d0*/  UIADD3.64 UR14, UR50, 0x2, URZ ;  /* 0x00000002320e7897 */ /* 0x000fe2000fffe03f */
[----:B------:R-:W-:Y:S01]  /*82e0*/  LEA.HI.X.SX32 R31, R19, R191, 0x1, P0 ;  /* 0x000000bf131f7211 */ /* 0x000fe200000f0eff */
[----:B------:R1:W-:Y:S01]  /*82f0*/  STL.64 [R1+0x328], R26 ;  /* 0x0003281a01007387 */ /* 0x0003e20000100a00 */
[----:B------:R-:W-:Y:S01]  /*8300*/  LEA R14, R39, R11, 0x2 ;  /* 0x0000000b270e7211 */ /* 0x000fe200078e10ff */
[----:B------:R-:W-:-:S02]  /*8310*/  UIADD3.64 UR18, UR50, 0x4, URZ ;  /* 0x0000000432127897 */ /* 0x000fc4000fffe03f */
[----:B------:R2:W-:Y:S01]  /*8320*/  STL.64 [R1+0x318], R30 ;  /* 0x0003181e01007387 */ /* 0x0005e20000100a00 */
[----:B------:R-:W-:Y:S01]  /*8330*/  UIADD3.64 UR12, UR50, 0x202, URZ ;  /* 0x00000202320c7897 */ /* 0x000fe2000fffe03f */
[C---:B------:R-:W-:Y:S01]  /*8340*/  IMAD R15, R39.reuse, 0x4, R14 ;  /* 0x00000004270f7824 */ /* 0x040fe200078e020e */
[----:B------:R-:W-:Y:S01]  /*8350*/  UIADD3.64 UR8, UR50, 0x204, URZ ;  /* 0x0000020432087897 */ /* 0x000fe2000fffe03f */
[C---:B0-----:R-:W-:Y:S01]  /*8360*/  LEA R28, P1, R20.reuse, R37, 0x1 ;  /* 0x00000025141c7211 */ /* 0x041fe200078208ff */
[----:B------:R-:W-:Y:S02]  /*8370*/  UIADD3.64 UR58, UR50, 0x3fe, URZ ;  /* 0x000003fe323a7897 */ /* 0x000fe4000fffe03f */
[----:B------:R-:W-:Y:S01]  /*8380*/  LEA R16, R39, R15, 0x2 ;  /* 0x0000000f27107211 */ /* 0x000fe200078e10ff */
[----:B------:R-:W-:Y:S01]  /*8390*/  UIADD3.64 UR22, UR50, 0x400, URZ ;  /* 0x0000040032167897 */ /* 0x000fe2000fffe03f */
[----:B-1----:R-:W-:Y:S01]  /*83a0*/  LEA R26, P2, R21, R37, 0x1 ;  /* 0x00000025151a7211 */ /* 0x002fe200078408ff */
[----:B------:R-:W-:Y:S01]  /*83b0*/  UIADD3.64 UR26, UR50, 0x402, URZ ;  /* 0x00000402321a7897 */ /* 0x000fe2000fffe03f */
[----:B------:R-:W-:-:S02]  /*83c0*/  LEA.HI.X.SX32 R29, R20, R191, 0x1, P1 ;  /* 0x000000bf141d7211 */ /* 0x000fc400008f0eff */
[----:B--2---:R-:W-:Y:S02]  /*83d0*/  CS2R R30, SRZ ;  /* 0x00000000001e7805 */ /* 0x004fe4000001ff00 */
[----:B------:R-:W-:Y:S01]  /*83e0*/  LEA.HI.X.SX32 R27, R21, R191, 0x1, P2 ;  /* 0x000000bf151b7211 */ /* 0x000fe200010f0eff */
[----:B------:R-:W-:Y:S01]  /*83f0*/  UIADD3.64 UR30, UR50, 0x404, URZ ;  /* 0x00000404321e7897 */ /* 0x000fe2000fffe03f */
[C---:B------:R-:W-:Y:S01]  /*8400*/  LEA R18, P2, R24.reuse, R37, 0x1 ;  /* 0x0000002518127211 */ /* 0x040fe200078408ff */
[----:B------:R0:W-:Y:S01]  /*8410*/  STL.64 [R1+0x310], R28 ;  /* 0x0003101c01007387 */ /* 0x0001e20000100a00 */
[----:B------:R-:W-:Y:S02]  /*8420*/  UIADD3.64 UR34, UR50, 0x5fe, URZ ;  /* 0x000005fe32227897 */ /* 0x000fe4000fffe03f */
[----:B------:R-:W-:Y:S01]  /*8430*/  LEA.HI.X.SX32 R19, R24, R191, 0x1, P2 ;  /* 0x000000bf18137211 */ /* 0x000fe200010f0eff */
[----:B------:R1:W-:Y:S01]  /*8440*/  STL.64 [R1+0x308], R26 ;  /* 0x0003081a01007387 */ /* 0x0003e20000100a00 */
[----:B------:R-:W-:Y:S01]  /*8450*/  LEA R20, P2, R5, R37, 0x1 ;  /* 0x0000002505147211 */ /* 0x000fe200078408ff */
[----:B------:R-:W-:-:S02]  /*8460*/  UIADD3.64 UR38, UR50, 0x600, URZ ;  /* 0x0000060032267897 */ /* 0x000fc4000fffe03f */
[----:B------:R2:W-:Y:S01]  /*8470*/  STL.64 [R1+0x2f0], R18 ;  /* 0x0002f01201007387 */ /* 0x0005e20000100a00 */
[----:B------:R-:W-:Y:S01]  /*8480*/  LEA.HI.X.SX32 R21, R5, R191, 0x1, P2 ;  /* 0x000000bf05157211 */ /* 0x000fe200010f0eff */
[----:B------:R-:W-:Y:S01]  /*8490*/  UIADD3.64 UR42, UR50, 0x602, URZ ;  /* 0x00000602322a7897 */ /* 0x000fe2000fffe03f */
[CC--:B0-----:R-:W-:Y:S01]  /*84a0*/  LEA R28, P0, R22.reuse, R37.reuse, 0x1 ;  /* 0x00000025161c7211 */ /* 0x0c1fe200078008ff */
[----:B------:R-:W-:Y:S01]  /*84b0*/  UIADD3.64 UR46, UR50, 0x604, URZ ;  /* 0x00000604322e7897 */ /* 0x000fe2000fffe03f */
[----:B------:R-:W-:Y:S01]  /*84c0*/  ULDC UR5, c[0x0][0x238] ;  /* 0x00008e0000057ab9 */ /* 0x000fe20000000800 */
[C---:B-1----:R-:W-:Y:S01]  /*84d0*/  LEA R26, P1, R23.reuse, R37, 0x1 ;  /* 0x00000025171a7211 */ /* 0x042fe200078208ff */
[----:B------:R-:W-:Y:S01]  /*84e0*/  UMOV UR11, 0x40000040 ;  /* 0x40000040000b7882 */ /* 0x000fe20000000000 */
[-C--:B------:R-:W-:Y:S02]  /*84f0*/  LEA.HI.X.SX32 R29, R22, R191.reuse, 0x1, P0 ;  /* 0x000000bf161d7211 */ /* 0x080fe400000f0eff */
[----:B------:R-:W-:Y:S01]  /*8500*/  LEA.HI.X.SX32 R27, R23, R191, 0x1, P1 ;  /* 0x000000bf171b7211 */ /* 0x000fe200008f0eff */
[C---:B--2---:R-:W-:Y:S01]  /*8510*/  IMAD R18, R39.reuse, 0x4, R16 ;  /* 0x0000000427127824 */ /* 0x044fe200078e0210 */
[C---:B------:R-:W-:Y:S01]  /*8520*/  LEA R22, P1, R2.reuse, R37, 0x1 ;  /* 0x0000002502167211 */ /* 0x040fe200078208ff */
[----:B------:R0:W-:Y:S03]  /*8530*/  STL.64 [R1+0x300], R28 ;  /* 0x0003001c01007387 */ /* 0x0001e60000100a00 */
[----:B------:R-:W-:Y:S01]  /*8540*/  LEA R19, R39, R18, 0x2 ;  /* 0x0000001227137211 */ /* 0x000fe200078e10ff */
[----:B------:R1:W-:Y:S01]  /*8550*/  STL.64 [R1+0x2f8], R26 ;  /* 0x0002f81a01007387 */ /* 0x0003e20000100a00 */
[----:B------:R-:W-:-:S02]  /*8560*/  LEA.HI.X.SX32 R23, R2, R191, 0x1, P1 ;  /* 0x000000bf02177211 */ /* 0x000fc400008f0eff */
[----:B0-----:R-:W-:Y:S02]  /*8570*/  CS2R R28, SRZ ;  /* 0x00000000001c7805 */ /* 0x001fe4000001ff00 */
[----:B-1----:R-:W-:-:S04]  /*8580*/  LEA R26, P0, R0, R37, 0x1 ;  /* 0x00000025001a7211 */ /* 0x002fc800078008ff */
[----:B------:R-:W-:Y:S01]  /*8590*/  LEA.HI.X.SX32 R27, R0, R191, 0x1, P0 ;  /* 0x000000bf001b7211 */ /* 0x000fe200000f0eff */
[----:B------:R-:W-:Y:S01]  /*85a0*/  IMAD R0, R39, 0x4, R19 ;  /* 0x0000000427007824 */ /* 0x000fe200078e0213 */
[----:B------:R-:W-:-:S03]  /*85b0*/  LEA R24, P0, R6, R37, 0x1 ;  /* 0x0000002506187211 */ /* 0x000fc600078008ff */
[----:B------:R0:W-:Y:S01]  /*85c0*/  STL.64 [R1+0x2e8], R26 ;  /* 0x0002e81a01007387 */ /* 0x0001e20000100a00 */
[----:B------:R-:W-:Y:S02]  /*85d0*/  LEA.HI.X.SX32 R25, R6, R191, 0x1, P0 ;  /* 0x000000bf06197211 */ /* 0x000fe400000f0eff */
[C---:B------:R-:W-:Y:S01]  /*85e0*/  LEA R2, R39.reuse, R0, 0x2 ;  /* 0x0000000027027211 */ /* 0x040fe200078e10ff */
[----:B------:R1:W-:Y:S04]  /*85f0*/  STL.64 [R1+0x2e0], R22 ;  /* 0x0002e01601007387 */ /* 0x0003e80000100a00 */
[----:B------:R2:W-:Y:S01]  /*8600*/  STL.64 [R1+0x2d8], R20 ;  /* 0x0002d81401007387 */ /* 0x0005e20000100a00 */
[----:B------:R-:W-:-:S03]  /*8610*/  IMAD R5, R39, 0x4, R2 ;  /* 0x0000000427057824 */ /* 0x000fc600078e0202 */
[----:B------:R3:W-:Y:S01]  /*8620*/  STL.64 [R1+0x2d0], R24 ;  /* 0x0002d01801007387 */ /* 0x0007e20000100a00 */
[----:B0-----:R-:W-:Y:S02]  /*8630*/  CS2R R26, SRZ ;  /* 0x00000000001a7805 */ /* 0x001fe4000001ff00 */
[----:B------:R-:W-:Y:S02]  /*8640*/  LEA R6, R39, R5, 0x2 ;  /* 0x0000000527067211 */ /* 0x000fe400078e10ff */
[CC--:B-1----:R-:W-:Y:S02]  /*8650*/  LEA R22, P1, R7.reuse, R37.reuse, 0x1 ;  /* 0x0000002507167211 */ /* 0x0c2fe400078208ff */
[C---:B--2---:R-:W-:Y:S02]  /*8660*/  LEA R20, P2, R8.reuse, R37, 0x1 ;  /* 0x0000002508147211 */ /* 0x044fe400078408ff */
[-C--:B------:R-:W-:Y:S01]  /*8670*/  LEA.HI.X.SX32 R23, R7, R191.reuse, 0x1, P1 ;  /* 0x000000bf07177211 */ /* 0x080fe200008f0eff */
[----:B------:R-:W-:Y:S01]  /*8680*/  IMAD R7, R39, 0x4, R6 ;  /* 0x0000000427077824 */ /* 0x000fe200078e0206 */
[----:B------:R-:W-:-:S02]  /*8690*/  LEA.HI.X.SX32 R21, R8, R191, 0x1, P2 ;  /* 0x000000bf08157211 */ /* 0x000fc400010f0eff */
[----:B---3--:R-:W-:Y:S01]  /*86a0*/  LEA R24, P0, R11, R37, 0x1 ;  /* 0x000000250b187211 */ /* 0x008fe200078008ff */
[----:B------:R0:W-:Y:S01]  /*86b0*/  STL.64 [R1+0x2c8], R22 ;  /* 0x0002c81601007387 */ /* 0x0001e20000100a00 */
[----:B------:R-:W-:Y:S02]  /*86c0*/  LEA R8, R39, R7, 0x2 ;  /* 0x0000000727087211 */ /* 0x000fe400078e10ff */
[----:B------:R-:W-:Y:S01]  /*86d0*/  LEA.HI.X.SX32 R25, R11, R191, 0x1, P0 ;  /* 0x000000bf0b197211 */ /* 0x000fe200000f0eff */
[----:B------:R1:W-:Y:S04]  /*86e0*/  STL.64 [R1+0x2c0], R20 ;  /* 0x0002c01401007387 */ /* 0x0003e80000100a00 */
[----:B------:R-:W-:Y:S01]  /*86f0*/  STL.64 [R1+0x2b8], R24 ;  /* 0x0002b81801007387 */ /* 0x000fe20000100a00 */
[----:B0-----:R-:W-:-:S02]  /*8700*/  LEA R22, P1, R14, R37, 0x1 ;  /* 0x000000250e167211 */ /* 0x001fc400078208ff */
[C---:B-1----:R-:W-:Y:S02]  /*8710*/  LEA R20, P2, R15.reuse, R37, 0x1 ;  /* 0x000000250f147211 */ /* 0x042fe400078408ff */
[-C--:B------:R-:W-:Y:S02]  /*8720*/  LEA.HI.X.SX32 R23, R14, R191.reuse, 0x1, P1 ;  /* 0x000000bf0e177211 */ /* 0x080fe400008f0eff */
[----:B------:R-:W-:Y:S02]  /*8730*/  LEA.HI.X.SX32 R21, R15, R191, 0x1, P2 ;  /* 0x000000bf0f157211 */ /* 0x000fe400010f0eff */
[C---:B------:R-:W-:Y:S01]  /*8740*/  LEA R10, P2, R19.reuse, R37, 0x1 ;  /* 0x00000025130a7211 */ /* 0x040fe200078408ff */
[----:B------:R0:W-:Y:S03]  /*8750*/  STL.64 [R1+0x2b0], R22 ;  /* 0x0002b01601007387 */ /* 0x0001e60000100a00 */
[----:B------:R-:W-:Y:S01]  /*8760*/  LEA.HI.X.SX32 R11, R19, R191, 0x1, P2 ;  /* 0x000000bf130b7211 */ /* 0x000fe200010f0eff */
[----:B------:R1:W-:Y:S04]  /*8770*/  STL.64 [R1+0x2a8], R20 ;  /* 0x0002a81401007387 */ /* 0x0003e80000100a00 */
[----:B------:R2:W-:Y:S01]  /*8780*/  STL.64 [R1+0x290], R10 ;  /* 0x0002900a01007387 */ /* 0x0005e20000100a00 */
[----:B0-----:R-:W-:-:S02]  /*8790*/  LEA R22, P0, R16, R37, 0x1 ;  /* 0x0000002510167211 */ /* 0x001fc400078008ff */
[----:B-1----:R-:W-:Y:S02]  /*87a0*/  LEA R20, P1, R18, R37, 0x1 ;  /* 0x0000002512147211 */ /* 0x002fe400078208ff */
[-C--:B------:R-:W-:Y:S01]  /*87b0*/  LEA.HI.X.SX32 R23, R16, R191.reuse, 0x1, P0 ;  /* 0x000000bf10177211 */ /* 0x080fe200000f0eff */
[----:B------:R-:W-:Y:S01]  /*87c0*/  IMAD R16, R17, 0x24, RZ ;  /* 0x0000002411107824 */ /* 0x000fe200078e02ff */
[----:B------:R-:W-:Y:S01]  /*87d0*/  LEA.HI.X.SX32 R21, R18, R191, 0x1, P1 ;  /* 0x000000bf12157211 */ /* 0x000fe200008f0eff */
[C---:B--2---:R-:W-:Y:S01]  /*87e0*/  IMAD R11, R39.reuse, 0x4, R8 ;  /* 0x00000004270b7824 */ /* 0x044fe200078e0208 */
[C---:B------:R-:W-:Y:S01]  /*87f0*/  LEA R24, P0, R0.reuse, R37, 0x1 ;  /* 0x0000002500187211 */ /* 0x040fe200078008ff */
[----:B------:R0:W-:Y:S03]  /*8800*/  STL.64 [R1+0x2a0], R22 ;  /* 0x0002a01601007387 */ /* 0x0001e60000100a00 */
[----:B------:R-:W-:Y:S01]  /*8810*/  LEA.HI.X.SX32 R25, R0, R191, 0x1, P0 ;  /* 0x000000bf00197211 */ /* 0x000fe200000f0eff */
[----:B------:R1:W-:Y:S01]  /*8820*/  STL.64 [R1+0x298], R20 ;  /* 0x0002981401007387 */ /* 0x0003e20000100a00 */
[----:B------:R-:W-:-:S03]  /*8830*/  LEA R14, R39, R11, 0x2 ;  /* 0x0000000b270e7211 */ /* 0x000fc600078e10ff */
[----:B------:R2:W-:Y:S02]  /*8840*/  STL.64 [R1+0x288], R24 ;  /* 0x0002881801007387 */ /* 0x0005e40000100a00 */
[----:B------:R-:W-:Y:S01]  /*8850*/  IMAD R0, R39, 0x4, R14 ;  /* 0x0000000427007824 */ /* 0x000fe200078e020e */
[CC--:B0-----:R-:W-:Y:S02]  /*8860*/  LEA R22, P1, R2.reuse, R37.reuse, 0x1 ;  /* 0x0000002502167211 */ /* 0x0c1fe400078208ff */
[C---:B-1----:R-:W-:Y:S02]  /*8870*/  LEA R20, P2, R5.reuse, R37, 0x1 ;  /* 0x0000002505147211 */ /* 0x042fe400078408ff */
[-C--:B------:R-:W-:Y:S02]  /*8880*/  LEA.HI.X.SX32 R23, R2, R191.reuse, 0x1, P1 ;  /* 0x000000bf02177211 */ /* 0x080fe400008f0eff */
[----:B------:R-:W-:Y:S02]  /*8890*/  LEA.HI.X.SX32 R21, R5, R191, 0x1, P2 ;  /* 0x000000bf05157211 */ /* 0x000fe400010f0eff */
[----:B--2---:R-:W-:-:S02]  /*88a0*/  CS2R R24, SRZ ;  /* 0x0000000000187805 */ /* 0x004fc4000001ff00 */
[C---:B------:R-:W-:Y:S01]  /*88b0*/  LEA R18, P2, R8.reuse, R37, 0x1 ;  /* 0x0000002508127211 */ /* 0x040fe200078408ff */
[----:B------:R0:W-:Y:S01]  /*88c0*/  STL.64 [R1+0x280], R22 ;  /* 0x0002801601007387 */ /* 0x0001e20000100a00 */
[----:B------:R-:W-:Y:S02]  /*88d0*/  LEA R2, R39, R0, 0x2 ;  /* 0x0000000027027211 */ /* 0x000fe400078e10ff */
[----:B------:R-:W-:Y:S01]  /*88e0*/  LEA.HI.X.SX32 R19, R8, R191, 0x1, P2 ;  /* 0x000000bf08137211 */ /* 0x000fe200010f0eff */
[----:B------:R1:W-:Y:S01]  /*88f0*/  STL.64 [R1+0x278], R20 ;  /* 0x0002781401007387 */ /* 0x0003e20000100a00 */
[----:B------:R-:W-:Y:S02]  /*8900*/  IMAD R8, R17, 0x22, RZ ;  /* 0x0000002211087824 */ /* 0x000fe400078e02ff */
[----:B------:R-:W-:-:S03]  /*8910*/  IMAD R5, R39, 0x4, R2 ;  /* 0x0000000427057824 */ /* 0x000fc600078e0202 */
[----:B------:R-:W-:Y:S02]  /*8920*/  IADD3 R218, P6, R8, R12, RZ ;  /* 0x0000000c08da7210 */ /* 0x000fe40007fde0ff */
[CC--:B0-----:R-:W-:Y:S02]  /*8930*/  LEA R22, P0, R6.reuse, R37.reuse, 0x1 ;  /* 0x0000002506167211 */ /* 0x0c1fe400078008ff */
[C---:B-1----:R-:W-:Y:S02]  /*8940*/  LEA R20, P1, R7.reuse, R37, 0x1 ;  /* 0x0000002507147211 */ /* 0x042fe400078208ff */
[-C--:B------:R-:W-:Y:S02]  /*8950*/  LEA.HI.X.SX32 R23, R6, R191.reuse, 0x1, P0 ;  /* 0x000000bf06177211 */ /* 0x080fe400000f0eff */
[----:B------:R-:W-:Y:S02]  /*8960*/  LEA.HI.X.SX32 R21, R7, R191, 0x1, P1 ;  /* 0x000000bf07157211 */ /* 0x000fe400008f0eff */
[----:B------:R-:W-:Y:S01]  /*8970*/  LEA R6, R39, R5, 0x2 ;  /* 0x0000000527067211 */ /* 0x000fe200078e10ff */
[----:B------:R0:W-:Y:S01]  /*8980*/  STL.64 [R1+0x270], R22 ;  /* 0x0002701601007387 */ /* 0x0001e20000100a00 */
[----:B------:R-:W-:-:S03]  /*8990*/  MOV R7, 0x3f800000 ;  /* 0x3f80000000077802 */ /* 0x000fc60000000f00 */
[----:B------:R1:W-:Y:S04]  /*89a0*/  STL.64 [R1+0x268], R20 ;  /* 0x0002681401007387 */ /* 0x0003e80000100a00 */
[----:B------:R2:W-:Y:S01]  /*89b0*/  STL.64 [R1+0x260], R18 ;  /* 0x0002601201007387 */ /* 0x0005e20000100a00 */
[CC--:B0-----:R-:W-:Y:S02]  /*89c0*/  LEA R22, P0, R11.reuse, R37.reuse, 0x1 ;  /* 0x000000250b167211 */ /* 0x0c1fe400078008ff */
[----:B-1----:R-:W-:Y:S02]  /*89d0*/  LEA R20, P1, R14, R37, 0x1 ;  /* 0x000000250e147211 */ /* 0x002fe400078208ff */
[----:B------:R-:W-:Y:S02]  /*89e0*/  LEA.HI.X.SX32 R23, R11, R191, 0x1, P0 ;  /* 0x000000bf0b177211 */ /* 0x000fe400000f0eff */
[----:B--2---:R-:W-:-:S02]  /*89f0*/  LEA R18, P2, R0, R37, 0x1 ;  /* 0x0000002500127211 */ /* 0x004fc400078408ff */
[-C--:B------:R-:W-:Y:S01]  /*8a00*/  LEA.HI.X.SX32 R21, R14, R191.reuse, 0x1, P1 ;  /* 0x000000bf0e157211 */ /* 0x080fe200008f0eff */
[----:B------:R0:W-:Y:S01]  /*8a10*/  STL.64 [R1+0x258], R22 ;  /* 0x0002581601007387 */ /* 0x0001e20000100a00 */
[----:B------:R-:W-:Y:S01]  /*8a20*/  LEA.HI.X.SX32 R19, R0, R191, 0x1, P2 ;  /* 0x000000bf00137211 */ /* 0x000fe200010f0eff */
[----:B------:R-:W-:Y:S01]  /*8a30*/  IMAD R0, R39, 0x4, R6 ;  /* 0x0000000427007824 */ /* 0x000fe200078e0206 */
[-C--:B------:R-:W-:Y:S01]  /*8a40*/  LEA R14, P2, R6, R37.reuse, 0x1 ;  /* 0x00000025060e7211 */ /* 0x080fe200078408ff */
[----:B------:R1:W-:Y:S01]  /*8a50*/  STL.64 [R1+0x250], R20 ;  /* 0x0002501401007387 */ /* 0x0003e20000100a00 */
[----:B------:R-:W-:Y:S02]  /*8a60*/  CS2R R38, SRZ ;  /* 0x0000000000267805 */ /* 0x000fe4000001ff00 */
[----:B------:R-:W-:Y:S01]  /*8a70*/  LEA R10, P3, R0, R37, 0x1 ;  /* 0x00000025000a7211 */ /* 0x000fe200078608ff */
[----:B------:R2:W-:Y:S01]  /*8a80*/  STL.64 [R1+0x248], R18 ;  /* 0x0002481201007387 */ /* 0x0005e20000100a00 */
[-C--:B------:R-:W-:Y:S01]  /*8a90*/  LEA.HI.X.SX32 R15, R6, R191.reuse, 0x1, P2 ;  /* 0x000000bf060f7211 */ /* 0x080fe200010f0eff */
[----:B------:R-:W-:Y:S01]  /*8aa0*/  IMAD.MOV.U32 R6, RZ, RZ, 0x3f800000 ;  /* 0x3f800000ff067424 */ /* 0x000fe200078e00ff */
[----:B------:R-:W-:Y:S01]  /*8ab0*/  LEA.HI.X.SX32 R11, R0, R191, 0x1, P3 ;  /* 0x000000bf000b7211 */ /* 0x000fe200018f0eff */
[C---:B0-----:R-:W-:Y:S01]  /*8ac0*/  IMAD R23, R17.reuse, 0x23, RZ ;  /* 0x0000002311177824 */ /* 0x041fe200078e02ff */
[----:B------:R-:W-:Y:S01]  /*8ad0*/  MOV R0, 0xff800000 ;  /* 0xff80000000007802 */ /* 0x000fe20000000f00 */
[----:B------:R-:W-:Y:S01]  /*8ae0*/  IMAD R22, R17, 0x50, RZ ;  /* 0x0000005011167824 */ /* 0x000fe200078e02ff */
[----:B-1----:R-:W-:-:S02]  /*8af0*/  LEA R20, P0, R2, R37, 0x1 ;  /* 0x0000002502147211 */ /* 0x002fc400078008ff */
[C---:B--2---:R-:W-:Y:S02]  /*8b00*/  LEA R18, P1, R5.reuse, R37, 0x1 ;  /* 0x0000002505127211 */ /* 0x044fe400078208ff */
[----:B------:R-:W-:Y:S02]  /*8b10*/  CS2R R36, SRZ ;  /* 0x0000000000247805 */ /* 0x000fe4000001ff00 */
[-C--:B------:R-:W-:Y:S02]  /*8b20*/  LEA.HI.X.SX32 R21, R2, R191.reuse, 0x1, P0 ;  /* 0x000000bf02157211 */ /* 0x080fe400000f0eff */
[----:B------:R-:W-:Y:S01]  /*8b30*/  LEA.HI.X.SX32 R19, R5, R191, 0x1, P1 ;  /* 0x000000bf05137211 */ /* 0x000fe200008f0eff */
[----:B------:R-:W-:Y:S01]  /*8b40*/  IMAD.MOV.U32 R5, RZ, RZ, 0x3f800000 ;  /* 0x3f800000ff057424 */ /* 0x000fe200078e00ff */
[----:B------:R-:W-:Y:S01]  /*8b50*/  MOV R2, RZ ;  /* 0x000000ff00027202 */ /* 0x000fe20000000f00 */
[----:B------:R0:W-:Y:S01]  /*8b60*/  STL.64 [R1+0x240], R20 ;  /* 0x0002401401007387 */ /* 0x0001e20000100a00 */
[----:B------:R-:W-:-:S03]  /*8b70*/  IMAD R191, R17, 0x7a, RZ ;  /* 0x0000007a11bf7824 */ /* 0x000fc600078e02ff */
[----:B------:R1:W-:Y:S04]  /*8b80*/  STL.64 [R1+0x238], R18 ;  /* 0x0002381201007387 */ /* 0x0003e80000100a00 */
[----:B------:R2:W-:Y:S04]  /*8b90*/  STL.64 [R1+0x230], R14 ;  /* 0x0002300e01007387 */ /* 0x0005e80000100a00 */
[----:B------:R3:W-:Y:S01]  /*8ba0*/  STL.64 [R1+0x228], R10 ;  /* 0x0002280a01007387 */ /* 0x0007e20000100a00 */
[C---:B0-----:R-:W-:Y:S02]  /*8bb0*/  IMAD R20, R17.reuse, 0x11, RZ ;  /* 0x0000001111147824 */ /* 0x041fe400078e02ff */
[C---:B------:R-:W-:Y:S01]  /*8bc0*/  IMAD R21, R17.reuse, 0x26, RZ ;  /* 0x0000002611157824 */ /* 0x040fe200078e02ff */
[----:B------:R0:W-:Y:S01]  /*8bd0*/  STL [R1+0x204], R0 ;  /* 0x0002040001007387 */ /* 0x0001e20000100800 */
[C---:B-1----:R-:W-:Y:S01]  /*8be0*/  IMAD R19, R17.reuse, 0x21, RZ ;  /* 0x0000002111137824 */ /* 0x042fe200078e02ff */
[----:B------:R-:W-:Y:S01]  /*8bf0*/  LEA.HI.X.SX32 R219, R20, R13, 0x1, P6 ;  /* 0x0000000d14db7211 */ /* 0x000fe200030f0eff */
[C---:B------:R-:W-:Y:S01]  /*8c00*/  IMAD R18, R17.reuse, 0x4e, RZ ;  /* 0x0000004e11127824 */ /* 0x040fe200078e02ff */
[----:B------:R-:W-:Y:S01]  /*8c10*/  STL [R1+0x214], R5 ;  /* 0x0002140501007387 */ /* 0x000fe20000100800 */
[----:B--2---:R-:W-:-:S02]  /*8c20*/  IMAD R14, R17, 0x12, RZ ;  /* 0x00000012110e7824 */ /* 0x004fc400078e02ff */
[C---:B------:R-:W-:Y:S01]  /*8c30*/  IMAD R15, R17.reuse, 0x4c, RZ ;  /* 0x0000004c110f7824 */ /* 0x040fe200078e02ff */
[----:B------:R1:W-:Y:S01]  /*8c40*/  STL [R1+0x21c], R7 ;  /* 0x00021c0701007387 */ /* 0x0003e20000100800 */
[C---:B---3--:R-:W-:Y:S02]  /*8c50*/  IMAD R10, R17.reuse, 0x48, RZ ;  /* 0x00000048110a7824 */ /* 0x048fe400078e02ff */
[----:B------:R-:W-:Y:S01]  /*8c60*/  IMAD R11, R17, 0x4a, RZ ;  /* 0x0000004a110b7824 */ /* 0x000fe200078e02ff */
[----:B------:R2:W-:Y:S01]  /*8c70*/  STL [R1+0x220], R6 ;  /* 0x0002200601007387 */ /* 0x0005e20000100800 */
[-C--:B------:R-:W-:Y:S01]  /*8c80*/  IADD3 R210, P2, R15, R12.reuse, RZ ;  /* 0x0000000c0fd27210 */ /* 0x080fe20007f5e0ff */
[----:B0-----:R-:W-:Y:S01]  /*8c90*/  IMAD.MOV.U32 R0, RZ, RZ, RZ ;  /* 0x000000ffff007224 */ /* 0x001fe200078e00ff */
[-C--:B------:R-:W-:Y:S01]  /*8ca0*/  IADD3 R214, P5, R10, R12.reuse, RZ ;  /* 0x0000000c0ad67210 */ /* 0x080fe20007fbe0ff */
[----:B------:R0:W-:Y:S01]  /*8cb0*/  STL [R1+0x218], R5 ;  /* 0x0002180501007387 */ /* 0x0001e20000100800 */
[----:B------:R-:W-:-:S02]  /*8cc0*/  IADD3 R212, P4, R11, R12, RZ ;  /* 0x0000000c0bd47210 */ /* 0x000fc40007f9e0ff */
[----:B-1----:R-:W-:Y:S02]  /*8cd0*/  MOV R7, 0xff800000 ;  /* 0xff80000000077802 */ /* 0x002fe40000000f00 */
[-C--:B------:R-:W-:Y:S01]  /*8ce0*/  LEA.HI.X.SX32 R215, R16, R13.reuse, 0x1, P5 ;  /* 0x0000000d10d77211 */ /* 0x080fe200028f0eff */
[----:B--2---:R-:W-:Y:S01]  /*8cf0*/  IMAD.MOV.U32 R6, RZ, RZ, -0x800000 ;  /* 0xff800000ff067424 */ /* 0x004fe200078e00ff */
[-C--:B------:R-:W-:Y:S01]  /*8d00*/  LEA.HI.X.SX32 R213, R136, R13.reuse, 0x1, P4 ;  /* 0x0000000d88d57211 */ /* 0x080fe200020f0eff */
[----:B------:R1:W-:Y:S01]  /*8d10*/  STL [R1+0x208], R7 ;  /* 0x0002080701007387 */ /* 0x0003e20000100800 */
[----:B------:R-:W-:Y:S02]  /*8d20*/  LEA.HI.X.SX32 R211, R21, R13, 0x1, P2 ;  /* 0x0000000d15d37211 */ /* 0x000fe400010f0eff */
[----:B0-----:R-:W-:Y:S01]  /*8d30*/  MOV R5, 0xff800000 ;  /* 0xff80000000057802 */ /* 0x001fe20000000f00 */
[----:B------:R0:W-:Y:S04]  /*8d40*/  STL [R1+0x20c], R6 ;  /* 0x00020c0601007387 */ /* 0x0001e80000100800 */
[----:B------:R-:W-:Y:S01]  /*8d50*/  STL [R1], RZ ;  /* 0x000000ff01007387 */ /* 0x000fe20000100800 */
[----:B-1----:R-:W-:-:S03]  /*8d60*/  IMAD R7, R17, 0x46, RZ ;  /* 0x0000004611077824 */ /* 0x002fc600078e02ff */
[----:B------:R1:W-:Y:S01]  /*8d70*/  STL [R1+0x210], R5 ;  /* 0x0002100501007387 */ /* 0x0003e20000100800 */
[----:B0-----:R-:W-:Y:S01]  /*8d80*/  IMAD R6, R17, 0x44, RZ ;  /* 0x0000004411067824 */ /* 0x001fe200078e02ff */
[-C--:B------:R-:W-:Y:S02]  /*8d90*/  IADD3 R208, P0, R7, R12.reuse, RZ ;  /* 0x0000000c07d07210 */ /* 0x080fe40007f1e0ff */
[----:B------:R-:W-:Y:S02]  /*8da0*/  STL [R1+0x4], RZ ;  /* 0x000004ff01007387 */ /* 0x000fe40000100800 */
[-C--:B------:R-:W-:Y:S02]  /*8db0*/  IADD3 R216, P1, R6, R12.reuse, RZ ;  /* 0x0000000c06d87210 */ /* 0x080fe40007f3e0ff */
[----:B------:R-:W-:Y:S01]  /*8dc0*/  STL [R1+0x8], RZ ;  /* 0x000008ff01007387 */ /* 0x000fe20000100800 */
[-C--:B------:R-:W-:Y:S01]  /*8dd0*/  LEA.HI.X.SX32 R209, R23, R13.reuse, 0x1, P0 ;  /* 0x0000000d17d17211 */ /* 0x080fe200000f0eff */
[----:B-1----:R-:W-:Y:S01]  /*8de0*/  IMAD R5, R17, 0x42, RZ ;  /* 0x0000004211057824 */ /* 0x002fe200078e02ff */
[----:B------:R-:W-:Y:S01]  /*8df0*/  LEA.HI.X.SX32 R217, R8, R13, 0x1, P1 ;  /* 0x0000000d08d97211 */ /* 0x000fe200008f0eff */
[----:B------:R-:W-:Y:S01]  /*8e00*/  STL [R1+0xc], RZ ;  /* 0x00000cff01007387 */ /* 0x000fe20000100800 */
[----:B------:R-:W-:-:S02]  /*8e10*/  IADD3 R6, P1, R16, R12, RZ ;  /* 0x0000000c10067210 */ /* 0x000fc40007f3e0ff */
[-C--:B------:R-:W-:Y:S01]  /*8e20*/  IADD3 R220, P3, R5, R12.reuse, RZ ;  /* 0x0000000c05dc7210 */ /* 0x080fe20007f7e0ff */
[----:B------:R-:W-:Y:S01]  /*8e30*/  STL [R1+0x10], RZ ;  /* 0x000010ff01007387 */ /* 0x000fe20000100800 */
[-C--:B------:R-:W-:Y:S02]  /*8e40*/  LEA.HI.X.SX32 R7, R14, R13.reuse, 0x1, P1 ;  /* 0x0000000d0e077211 */ /* 0x080fe400008f0eff */
[-C--:B------:R-:W-:Y:S01]  /*8e50*/  LEA.HI.X.SX32 R221, R19, R13.reuse, 0x1, P3 ;  /* 0x0000000d13dd7211 */ /* 0x080fe200018f0eff */
[----:B------:R-:W-:Y:S01]  /*8e60*/  STL [R1+0x14], RZ ;  /* 0x000014ff01007387 */ /* 0x000fe20000100800 */
[-C--:B------:R-:W-:Y:S02]  /*8e70*/  IADD3 R10, P3, R18, R12.reuse, RZ ;  /* 0x0000000c120a7210 */ /* 0x080fe40007f7e0ff */
[----:B------:R-:W-:Y:S01]  /*8e80*/  IADD3 R18, P6, R14, R12, RZ ;  /* 0x0000000c0e127210 */ /* 0x000fe20007fde0ff */
[----:B------:R-:W-:Y:S01]  /*8e90*/  STL [R1+0x18], RZ ;  /* 0x000018ff01007387 */ /* 0x000fe20000100800 */
[----:B------:R-:W-:-:S02]  /*8ea0*/  LEA.HI.X.SX32 R11, R140, R13, 0x1, P3 ;  /* 0x0000000d8c0b7211 */ /* 0x000fc400018f0eff */
[-C--:B------:R-:W-:Y:S01]  /*8eb0*/  LEA.HI.X.SX32 R19, R131, R13.reuse, 0x1, P6 ;  /* 0x0000000d83137211 */ /* 0x080fe200030f0eff */
[----:B------:R-:W-:Y:S01]  /*8ec0*/  STL [R1+0x1c], RZ ;  /* 0x00001cff01007387 */ /* 0x000fe20000100800 */
[----:B------:R-:W-:Y:S02]  /*8ed0*/  IADD3 R14, P2, R134, R12, RZ ;  /* 0x0000000c860e7210 */ /* 0x000fe40007f5e0ff */
[C---:B------:R-:W-:Y:S01]  /*8ee0*/  LOP3.LUT R5, R9.reuse, 0x20, RZ, 0x3c, !PT ;  /* 0x0000002009057812 */ /* 0x040fe200078e3cff */
[----:B------:R-:W-:Y:S01]  /*8ef0*/  STL [R1+0x20], RZ ;  /* 0x000020ff01007387 */ /* 0x000fe20000100800 */
[----:B------:R-:W-:Y:S02]  /*8f00*/  LEA.HI.X.SX32 R15, R132, R13, 0x1, P2 ;  /* 0x0000000d840f7211 */ /* 0x000fe400010f0eff */
[----:B------:R-:W-:Y:S01]  /*8f10*/  LOP3.LUT R5, R9, 0x50, RZ, 0x3c, !PT ;  /* 0x0000005009057812 */ /* 0x000fe200078e3cff */
[----:B------:R-:W-:Y:S01]  /*8f20*/  STL [R1+0x24], RZ ;  /* 0x000024ff01007387 */ /* 0x000fe20000100800 */
[----:B------:R-:W-:-:S02]  /*8f30*/  LOP3.LUT R5, R3, 0x40, RZ, 0x3c, !PT ;  /* 0x0000004003057812 */ /* 0x000fc400078e3cff */
[----:B------:R-:W-:Y:S01]  /*8f40*/  LOP3.LUT R5, R4, 0x8, RZ, 0xfc, !PT ;  /* 0x0000000804057812 */ /* 0x000fe200078efcff */
        /* <DEDUP_REMOVED lines=118> */
[----:B------:R-:W-:Y:S04]  /*96b0*/  STL.64 [R1+0x518], R220 ;  /* 0x000518dc01007387 */ /* 0x000fe80000100a00 */
[----:B------:R-:W-:Y:S04]  /*96c0*/  STL.64 [R1+0x598], R218 ;  /* 0x000598da01007387 */ /* 0x000fe80000100a00 */
[----:B------:R0:W-:Y:S04]  /*96d0*/  STL.64 [R1+0x508], R208 ;  /* 0x000508d001007387 */ /* 0x0001e80000100a00 */
[----:B------:R-:W-:Y:S04]  /*96e0*/  STL.64 [R1+0x510], R216 ;  /* 0x000510d801007387 */ /* 0x000fe80000100a00 */
[----:B------:R1:W-:Y:S01]  /*96f0*/  STL.64 [R1+0x5d8], R18 ;  /* 0x0005d81201007387 */ /* 0x0003e20000100a00 */
[----:B0-----:R-:W-:-:S03]  /*9700*/  IADD3 R208, P0, R22, R12, RZ ;  /* 0x0000000c16d07210 */ /* 0x001fc60007f1e0ff */
[----:B------:R0:W-:Y:S01]  /*9710*/  STL.64 [R1+0x590], R6 ;  /* 0x0005900601007387 */ /* 0x0001e20000100a00 */
[-C--:B------:R-:W-:Y:S02]  /*9720*/  IADD3 R22, P1, R21, R12.reuse, RZ ;  /* 0x0000000c15167210 */ /* 0x080fe40007f3e0ff */
[-C--:B------:R-:W-:Y:S01]  /*9730*/  LEA.HI.X.SX32 R209, R137, R13.reuse, 0x1, P0 ;  /* 0x0000000d89d17211 */ /* 0x080fe200000f0eff */
[----:B------:R-:W-:Y:S01]  /*9740*/  STL.64 [R1+0x500], R214 ;  /* 0x000500d601007387 */ /* 0x000fe20000100a00 */
[-C--:B------:R-:W-:Y:S02]  /*9750*/  LEA.HI.X.SX32 R23, R138, R13.reuse, 0x1, P1 ;  /* 0x0000000d8a177211 */ /* 0x080fe400008f0eff */
[-C--:B-1----:R-:W-:Y:S02]  /*9760*/  IADD3 R18, P6, R130, R12.reuse, RZ ;  /* 0x0000000c82127210 */ /* 0x082fe40007fde0ff */
[----:B------:R-:W-:Y:S01]  /*9770*/  IADD3 R130, P5, R133, R12, RZ ;  /* 0x0000000c85827210 */ /* 0x000fe20007fbe0ff */
[----:B------:R1:W-:Y:S01]  /*9780*/  STL.64 [R1+0x588], R22 ;  /* 0x0005881601007387 */ /* 0x0003e20000100a00 */
[----:B------:R-:W-:-:S02]  /*9790*/  LEA.HI.X.SX32 R19, R148, R13, 0x1, P6 ;  /* 0x0000000d94137211 */ /* 0x000fc400030f0eff */
[----:B------:R-:W-:Y:S01]  /*97a0*/  LEA.HI.X.SX32 R131, R139, R13, 0x1, P5 ;  /* 0x0000000d8b837211 */ /* 0x000fe200028f0eff */
[----:B------:R-:W-:Y:S01]  /*97b0*/  STL.64 [R1+0x4f8], R212 ;  /* 0x0004f8d401007387 */ /* 0x000fe20000100a00 */
[----:B0-----:R-:W-:-:S03]  /*97c0*/  IADD3 R6, P4, R135, R12, RZ ;  /* 0x0000000c87067210 */ /* 0x001fc60007f9e0ff */
[----:B------:R0:W-:Y:S01]  /*97d0*/  STL.64 [R1+0x4e8], R10 ;  /* 0x0004e80a01007387 */ /* 0x0001e20000100a00 */
[-C--:B------:R-:W-:Y:S02]  /*97e0*/  LEA.HI.X.SX32 R7, R152, R13.reuse, 0x1, P4 ;  /* 0x0000000d98077211 */ /* 0x080fe400020f0eff */
[-C--:B-1----:R-:W-:Y:S01]  /*97f0*/  IADD3 R22, P1, R132, R12.reuse, RZ ;  /* 0x0000000c84167210 */ /* 0x082fe20007f3e0ff */
[----:B------:R-:W-:Y:S03]  /*9800*/  STL.64 [R1+0x4f0], R210 ;  /* 0x0004f0d201007387 */ /* 0x000fe60000100a00 */
[----:B------:R-:W-:Y:S01]  /*9810*/  LEA.HI.X.SX32 R23, R142, R13, 0x1, P1 ;  /* 0x0000000d8e177211 */ /* 0x000fe200008f0eff */
[----:B------:R1:W-:Y:S01]  /*9820*/  STL.64 [R1+0x5d0], R14 ;  /* 0x0005d00e01007387 */ /* 0x0003e20000100a00 */
[----:B------:R-:W-:Y:S02]  /*9830*/  IADD3 R20, P1, R141, R12, RZ ;  /* 0x0000000c8d147210 */ /* 0x000fe40007f3e0ff */
[----:B------:R-:W-:-:S02]  /*9840*/  CS2R R140, SRZ ;  /* 0x00000000008c7805 */ /* 0x000fc4000001ff00 */
[----:B0-----:R-:W-:Y:S01]  /*9850*/  IADD3 R10, P3, R137, R12, RZ ;  /* 0x0000000c890a7210 */ /* 0x001fe20007f7e0ff */
[----:B------:R0:W-:Y:S01]  /*9860*/  STL.64 [R1+0x5f8], R22 ;  /* 0x0005f81601007387 */ /* 0x0001e20000100a00 */
[-C--:B------:R-:W-:Y:S02]  /*9870*/  LEA.HI.X.SX32 R21, R145, R13.reuse, 0x1, P1 ;  /* 0x0000000d91157211 */ /* 0x080fe400008f0eff */
[----:B------:R-:W-:Y:S02]  /*9880*/  CS2R R136, SRZ ;  /* 0x0000000000887805 */ /* 0x000fe4000001ff00 */
[----:B------:R-:W-:Y:S02]  /*9890*/  LEA.HI.X.SX32 R11, R134, R13, 0x1, P3 ;  /* 0x0000000d860b7211 */ /* 0x000fe400018f0eff */
[----:B------:R-:W-:-:S03]  /*98a0*/  CS2R R134, SRZ ;  /* 0x0000000000867805 */ /* 0x000fc6000001ff00 */
[----:B------:R2:W-:Y:S01]  /*98b0*/  STL.64 [R1+0x580], R10 ;  /* 0x0005800a01007387 */ /* 0x0005e20000100a00 */
[-C--:B-1----:R-:W-:Y:S02]  /*98c0*/  IADD3 R14, P2, R143, R12.reuse, RZ ;  /* 0x0000000c8f0e7210 */ /* 0x082fe40007f5e0ff */
[----:B------:R-:W-:Y:S01]  /*98d0*/  CS2R R142, SRZ ;  /* 0x00000000008e7805 */ /* 0x000fe2000001ff00 */
[----:B------:R1:W-:Y:S01]  /*98e0*/  STL.64 [R1+0x4d8], R18 ;  /* 0x0004d81201007387 */ /* 0x0003e20000100a00 */
[-C--:B------:R-:W-:Y:S02]  /*98f0*/  LEA.HI.X.SX32 R15, R160, R13.reuse, 0x1, P2 ;  /* 0x0000000da00f7211 */ /* 0x080fe400010f0eff */
[----:B0-----:R-:W-:Y:S01]  /*9900*/  IADD3 R22, P0, R146, R12, RZ ;  /* 0x0000000c92167210 */ /* 0x001fe20007f1e0ff */
[----:B------:R-:W-:Y:S03]  /*9910*/  STL.64 [R1+0x4e0], R208 ;  /* 0x0004e0d001007387 */ /* 0x000fe60000100a00 */
[----:B------:R-:W-:-:S02]  /*9920*/  LEA.HI.X.SX32 R23, R150, R13, 0x1, P0 ;  /* 0x0000000d96177211 */ /* 0x000fc400000f0eff */
[-C--:B--2---:R-:W-:Y:S02]  /*9930*/  IADD3 R10, P3, R139, R12.reuse, RZ ;  /* 0x0000000c8b0a7210 */ /* 0x084fe40007f7e0ff */
[----:B------:R-:W-:Y:S02]  /*9940*/  CS2R R138, SRZ ;  /* 0x00000000008a7805 */ /* 0x000fe4000001ff00 */
[----:B-1----:R-:W-:Y:S02]  /*9950*/  IADD3 R18, P6, R147, R12, RZ ;  /* 0x0000000c93127210 */ /* 0x002fe40007fde0ff */
[----:B------:R-:W-:Y:S02]  /*9960*/  CS2R R146, SRZ ;  /* 0x0000000000927805 */ /* 0x000fe4000001ff00 */
[----:B------:R-:W-:Y:S02]  /*9970*/  LEA.HI.X.SX32 R11, R149, R13, 0x1, P3 ;  /* 0x0000000d950b7211 */ /* 0x000fe400018f0eff */
[----:B------:R-:W-:-:S02]  /*9980*/  CS2R R148, SRZ ;  /* 0x0000000000947805 */ /* 0x000fc4000001ff00 */
[----:B------:R-:W-:Y:S01]  /*9990*/  LEA.HI.X.SX32 R19, R163, R13, 0x1, P6 ;  /* 0x0000000da3137211 */ /* 0x000fe200030f0eff */
[----:B------:R0:W-:Y:S04]  /*99a0*/  STL.64 [R1+0x578], R10 ;  /* 0x0005780a01007387 */ /* 0x0001e80000100a00 */
[----:B------:R1:W-:Y:S04]  /*99b0*/  STL.64 [R1+0x4d0], R130 ;  /* 0x0004d08201007387 */ /* 0x0003e80000100a00 */
[----:B------:R2:W-:Y:S01]  /*99c0*/  STL.64 [R1+0x4c8], R6 ;  /* 0x0004c80601007387 */ /* 0x0005e20000100a00 */
[----:B0-----:R-:W-:-:S02]  /*99d0*/  IADD3 R10, P3, R144, R12, RZ ;  /* 0x0000000c900a7210 */ /* 0x001fc40007f7e0ff */
[-C--:B-1----:R-:W-:Y:S02]  /*99e0*/  IADD3 R130, P5, R145, R12.reuse, RZ ;  /* 0x0000000c91827210 */ /* 0x082fe40007fbe0ff */
[-C--:B------:R-:W-:Y:S02]  /*99f0*/  LEA.HI.X.SX32 R11, R154, R13.reuse, 0x1, P3 ;  /* 0x0000000d9a0b7211 */ /* 0x080fe400018f0eff */
[-C--:B------:R-:W-:Y:S02]  /*9a00*/  LEA.HI.X.SX32 R131, R144, R13.reuse, 0x1, P5 ;  /* 0x0000000d90837211 */ /* 0x080fe400028f0eff */
[----:B------:R-:W-:Y:S02]  /*9a10*/  CS2R R144, SRZ ;  /* 0x0000000000907805 */ /* 0x000fe4000001ff00 */
[-C--:B--2---:R-:W-:Y:S01]  /*9a20*/  IADD3 R6, P4, R151, R12.reuse, RZ ;  /* 0x0000000c97067210 */ /* 0x084fe20007f9e0ff */
[----:B------:R0:W-:Y:S03]  /*9a30*/  STL.64 [R1+0x5c8], R10 ;  /* 0x0005c80a01007387 */ /* 0x0001e60000100a00 */
[----:B------:R-:W-:Y:S01]  /*9a40*/  LEA.HI.X.SX32 R7, R161, R13, 0x1, P4 ;  /* 0x0000000da1077211 */ /* 0x000fe200020f0eff */
[----:B------:R1:W-:Y:S04]  /*9a50*/  STL.64 [R1+0x570], R130 ;  /* 0x0005708201007387 */ /* 0x0003e80000100a00 */
[----:B------:R2:W-:Y:S04]  /*9a60*/  STL.64 [R1+0x4c0], R20 ;  /* 0x0004c01401007387 */ /* 0x0005e80000100a00 */
[----:B------:R3:W-:Y:S01]  /*9a70*/  STL.64 [R1+0x4b8], R14 ;  /* 0x0004b80e01007387 */ /* 0x0007e20000100a00 */
[----:B0-----:R-:W-:-:S02]  /*9a80*/  IADD3 R10, P3, R153, R12, RZ ;  /* 0x0000000c990a7210 */ /* 0x001fc40007f7e0ff */
[-C--:B-1----:R-:W-:Y:S02]  /*9a90*/  IADD3 R130, P5, R150, R12.reuse, RZ ;  /* 0x0000000c96827210 */ /* 0x082fe40007fbe0ff */
[----:B------:R-:W-:Y:S02]  /*9aa0*/  CS2R R150, SRZ ;  /* 0x0000000000967805 */ /* 0x000fe4000001ff00 */
[-C--:B------:R-:W-:Y:S02]  /*9ab0*/  LEA.HI.X.SX32 R11, R172, R13.reuse, 0x1, P3 ;  /* 0x0000000dac0b7211 */ /* 0x080fe400018f0eff */
[-C--:B------:R-:W-:Y:S02]  /*9ac0*/  LEA.HI.X.SX32 R131, R162, R13.reuse, 0x1, P5 ;  /* 0x0000000da2837211 */ /* 0x080fe400028f0eff */
[-C--:B--2---:R-:W-:Y:S02]  /*9ad0*/  IADD3 R20, P1, R157, R12.reuse, RZ ;  /* 0x0000000c9d147210 */ /* 0x084fe40007f3e0ff */
[----:B---3--:R-:W-:Y:S01]  /*9ae0*/  IADD3 R14, P2, R159, R12, RZ ;  /* 0x0000000c9f0e7210 */ /* 0x008fe20007f5e0ff */
[----:B------:R0:W-:Y:S01]  /*9af0*/  STL.64 [R1+0x568], R130 ;  /* 0x0005688201007387 */ /* 0x0001e20000100a00 */
[----:B------:R-:W-:-:S02]  /*9b00*/  LEA.HI.X.SX32 R21, R164, R13, 0x1, P1 ;  /* 0x0000000da4157211 */ /* 0x000fc400008f0eff */
[----:B------:R-:W-:Y:S01]  /*9b10*/  LEA.HI.X.SX32 R15, R176, R13, 0x1, P2 ;  /* 0x0000000db00f7211 */ /* 0x000fe200010f0eff */
[----:B------:R1:W-:Y:S04]  /*9b20*/  STL.64 [R1+0x4b0], R22 ;  /* 0x0004b01601007387 */ /* 0x0003e80000100a00 */
[----:B------:R2:W-:Y:S01]  /*9b30*/  STL.64 [R1+0x4a8], R18 ;  /* 0x0004a81201007387 */ /* 0x0005e20000100a00 */
[----:B0-----:R-:W-:-:S04]  /*9b40*/  IADD3 R130, P5, R155, R12, RZ ;  /* 0x0000000c9b827210 */ /* 0x001fc80007fbe0ff */
[-C--:B------:R-:W-:Y:S02]  /*9b50*/  LEA.HI.X.SX32 R131, R165, R13.reuse, 0x1, P5 ;  /* 0x0000000da5837211 */ /* 0x080fe400028f0eff */
[-C--:B-1----:R-:W-:Y:S02]  /*9b60*/  IADD3 R22, P0, R156, R12.reuse, RZ ;  /* 0x0000000c9c167210 */ /* 0x082fe40007f1e0ff */
[----:B--2---:R-:W-:Y:S01]  /*9b70*/  IADD3 R18, P6, R158, R12, RZ ;  /* 0x0000000c9e127210 */ /* 0x004fe20007fde0ff */
[----:B------:R0:W-:Y:S01]  /*9b80*/  STL.64 [R1+0x608], R130 ;  /* 0x0006088201007387 */ /* 0x0001e20000100a00 */
[-C--:B------:R-:W-:Y:S02]  /*9b90*/  LEA.HI.X.SX32 R23, R155, R13.reuse, 0x1, P0 ;  /* 0x0000000d9b177211 */ /* 0x080fe400000f0eff */
[----:B------:R-:W-:-:S03]  /*9ba0*/  LEA.HI.X.SX32 R19, R156, R13, 0x1, P6 ;  /* 0x0000000d9c137211 */ /* 0x000fc600030f0eff */
[----:B------:R1:W-:Y:S04]  /*9bb0*/  STL.64 [R1+0x5f0], R22 ;  /* 0x0005f01601007387 */ /* 0x0003e80000100a00 */
[----:B------:R2:W-:Y:S01]  /*9bc0*/  STL.64 [R1+0x5c0], R18 ;  /* 0x0005c01201007387 */ /* 0x0005e20000100a00 */
[----:B0-----:R-:W-:-:S04]  /*9bd0*/  IADD3 R130, P5, R161, R12, RZ ;  /* 0x0000000ca1827210 */ /* 0x001fc80007fbe0ff */
[----:B------:R-:W-:Y:S02]  /*9be0*/  LEA.HI.X.SX32 R131, R158, R13, 0x1, P5 ;  /* 0x0000000d9e837211 */ /* 0x000fe400028f0eff */
[----:B-1----:R-:W-:-:S03]  /*9bf0*/  IADD3 R22, P0, R166, R12, RZ ;  /* 0x0000000ca6167210 */ /* 0x002fc60007f1e0ff */
[----:B------:R0:W-:Y:S01]  /*9c00*/  STL.64 [R1+0x560], R130 ;  /* 0x0005608201007387 */ /* 0x0001e20000100a00 */
[----:B--2---:R-:W-:Y:S02]  /*9c10*/  IADD3 R18, P6, R168, R12, RZ ;  /* 0x0000000ca8127210 */ /* 0x004fe40007fde0ff */
[-C--:B------:R-:W-:Y:S01]  /*9c20*/  LEA.HI.X.SX32 R23, R169, R13.reuse, 0x1, P0 ;  /* 0x0000000da9177211 */ /* 0x080fe200000f0eff */
[----:B------:R1:W-:Y:S01]  /*9c30*/  STL.64 [R1+0x4a0], R6 ;  /* 0x0004a00601007387 */ /* 0x0003e20000100a00 */
[----:B------:R-:W-:-:S03]  /*9c40*/  LEA.HI.X.SX32 R19, R184, R13, 0x1, P6 ;  /* 0x0000000db8137211 */ /* 0x000fc600030f0eff */
[----:B------:R2:W-:Y:S01]  /*9c50*/  STL.64 [R1+0x498], R10 ;  /* 0x0004980a01007387 */ /* 0x0005e20000100a00 */
[----:B0-----:R-:W-:-:S04]  /*9c60*/  IADD3 R130, P5, R164, R12, RZ ;  /* 0x0000000ca4827210 */ /* 0x001fc80007fbe0ff */
[-C--:B------:R-:W-:Y:S02]  /*9c70*/  LEA.HI.X.SX32 R131, R174, R13.reuse, 0x1, P5 ;  /* 0x0000000dae837211 */ /* 0x080fe400028f0eff */
[-C--:B-1----:R-:W-:Y:S02]  /*9c80*/  IADD3 R6, P4, R170, R12.reuse, RZ ;  /* 0x0000000caa067210 */ /* 0x082fe40007f9e0ff */
[-C--:B--2---:R-:W-:Y:S01]  /*9c90*/  IADD3 R10, P3, R171, R12.reuse, RZ ;  /* 0x0000000cab0a7210 */ /* 0x084fe20007f7e0ff */
[----:B------:R0:W-:Y:S01]  /*9ca0*/  STL.64 [R1+0x558], R130 ;  /* 0x0005588201007387 */ /* 0x0001e20000100a00 */
[-C--:B------:R-:W-:Y:S02]  /*9cb0*/  LEA.HI.X.SX32 R7, R173, R13.reuse, 0x1, P4 ;  /* 0x0000000dad077211 */ /* 0x080fe400020f0eff */
[----:B------:R-:W-:Y:S01]  /*9cc0*/  LEA.HI.X.SX32 R11, R187, R13, 0x1, P3 ;  /* 0x0000000dbb0b7211 */ /* 0x000fe200018f0eff */
[----:B------:R1:W-:Y:S04]  /*9cd0*/  STL.64 [R1+0x490], R20 ;  /* 0x0004901401007387 */ /* 0x0003e80000100a00 */
[----:B------:R2:W-:Y:S01]  /*9ce0*/  STL.64 [R1+0x488], R14 ;  /* 0x0004880e01007387 */ /* 0x0005e20000100a00 */
[----:B0-----:R-:W-:-:S02]  /*9cf0*/  IADD3 R130, P5, R167, R12, RZ ;  /* 0x0000000ca7827210 */ /* 0x001fc40007fbe0ff */
[-C--:B-1----:R-:W-:Y:S02]  /*9d00*/  IADD3 R20, P1, R169, R12.reuse, RZ ;  /* 0x0000000ca9147210 */ /* 0x082fe40007f3e0ff */
[-C--:B------:R-:W-:Y:S02]  /*9d10*/  LEA.HI.X.SX32 R131, R179, R13.reuse, 0x1, P5 ;  /* 0x0000000db3837211 */ /* 0x080fe400028f0eff */
[-C--:B------:R-:W-:Y:S02]  /*9d20*/  LEA.HI.X.SX32 R21, R167, R13.reuse, 0x1, P1 ;  /* 0x0000000da7157211 */ /* 0x080fe400008f0eff */
        /* <DEDUP_REMOVED lines=10> */
[-C--:B--2---:R-:W-:Y:S02]  /*9dd0*/  IADD3 R22, P0, R182, R12.reuse, RZ ;  /* 0x0000000cb6167210 */ /* 0x084fe40007f1e0ff */
[----:B---3--:R-:W-:Y:S01]  /*9de0*/  IADD3 R18, P6, R183, R12, RZ ;  /* 0x0000000cb7127210 */ /* 0x008fe20007fde0ff */
[----:B------:R0:W-:Y:S01]  /*9df0*/  STL.64 [R1+0x548], R20 ;  /* 0x0005481401007387 */ /* 0x0001e20000100a00 */
[----:B------:R-:W-:-:S02]  /*9e00*/  LEA.HI.X.SX32 R23, R186, R13, 0x1, P0 ;  /* 0x0000000dba177211 */ /* 0x000fc400000f0eff */
[----:B------:R-:W-:Y:S01]  /*9e10*/  LEA.HI.X.SX32 R19, R198, R13, 0x1, P6 ;  /* 0x0000000dc6137211 */ /* 0x000fe200030f0eff */
[----:B------:R1:W-:Y:S01]  /*9e20*/  STL.64 [R1+0x470], R6 ;  /* 0x0004700601007387 */ /* 0x0003e20000100a00 */
[----:B------:R-:W-:-:S03]  /*9e30*/  IADD3 R132, P5, R194, R12, RZ ;  /* 0x0000000cc2847210 */ /* 0x000fc60007fbe0ff */
[----:B------:R2:W-:Y:S01]  /*9e40*/  STL.64 [R1+0x468], R10 ;  /* 0x0004680a01007387 */ /* 0x0005e20000100a00 */
[-C--:B------:R-:W-:Y:S02]  /*9e50*/  LEA.HI.X.SX32 R133, R203, R13.reuse, 0x1, P5 ;  /* 0x0000000dcb857211 */ /* 0x080fe400028f0eff */
[-C--:B0-----:R-:W-:Y:S02]  /*9e60*/  IADD3 R20, P1, R177, R12.reuse, RZ ;  /* 0x0000000cb1147210 */ /* 0x081fe40007f3e0ff */
[CC--:B-1----:R-:W-:Y:S02]  /*9e70*/  IADD3 R6, P4, R180.reuse, R12.reuse, RZ ;  /* 0x0000000cb4067210 */ /* 0x0c2fe40007f9e0ff */
[-C--:B------:R-:W-:Y:S02]  /*9e80*/  LEA.HI.X.SX32 R21, R189, R13.reuse, 0x1, P1 ;  /* 0x0000000dbd157211 */ /* 0x080fe400008f0eff */
[----:B--2---:R-:W-:Y:S02]  /*9e90*/  IADD3 R10, P3, R181, R12, RZ ;  /* 0x0000000cb50a7210 */ /* 0x004fe40007f7e0ff */
[-C--:B------:R-:W-:Y:S01]  /*9ea0*/  LEA.HI.X.SX32 R7, R177, R13.reuse, 0x1, P4 ;  /* 0x0000000db1077211 */ /* 0x080fe200020f0eff */
[----:B------:R0:W-:Y:S01]  /*9eb0*/  STL.64 [R1+0x5e8], R20 ;  /* 0x0005e81401007387 */ /* 0x0001e20000100a00 */
[----:B------:R-:W-:-:S03]  /*9ec0*/  LEA.HI.X.SX32 R11, R180, R13, 0x1, P3 ;  /* 0x0000000db40b7211 */ /* 0x000fc600018f0eff */
[----:B------:R1:W-:Y:S04]  /*9ed0*/  STL.64 [R1+0x5b0], R6 ;  /* 0x0005b00601007387 */ /* 0x0003e80000100a00 */
[----:B------:R2:W-:Y:S04]  /*9ee0*/  STL.64 [R1+0x540], R10 ;  /* 0x0005400a01007387 */ /* 0x0005e80000100a00 */
[----:B------:R3:W-:Y:S01]  /*9ef0*/  STL.64 [R1+0x460], R14 ;  /* 0x0004600e01007387 */ /* 0x0007e20000100a00 */
[-C--:B0-----:R-:W-:Y:S02]  /*9f00*/  IADD3 R20, P1, R188, R12.reuse, RZ ;  /* 0x0000000cbc147210 */ /* 0x081fe40007f3e0ff */
[----:B-1----:R-:W-:-:S02]  /*9f10*/  IADD3 R6, P4, R191, R12, RZ ;  /* 0x0000000cbf067210 */ /* 0x002fc40007f9e0ff */
[-C--:B------:R-:W-:Y:S02]  /*9f20*/  LEA.HI.X.SX32 R21, R192, R13.reuse, 0x1, P1 ;  /* 0x0000000dc0157211 */ /* 0x080fe400008f0eff */
[-C--:B--2---:R-:W-:Y:S02]  /*9f30*/  IADD3 R10, P3, R186, R12.reuse, RZ ;  /* 0x0000000cba0a7210 */ /* 0x084fe40007f7e0ff */
[-C--:B------:R-:W-:Y:S02]  /*9f40*/  LEA.HI.X.SX32 R7, R201, R13.reuse, 0x1, P4 ;  /* 0x0000000dc9077211 */ /* 0x080fe400020f0eff */
[----:B------:R-:W-:Y:S02]  /*9f50*/  LEA.HI.X.SX32 R11, R196, R13, 0x1, P3 ;  /* 0x0000000dc40b7211 */ /* 0x000fe400018f0eff */
[----:B---3--:R-:W-:-:S03]  /*9f60*/  IADD3 R14, P2, R193, R12, RZ ;  /* 0x0000000cc10e7210 */ /* 0x008fc60007f5e0ff */
[----:B------:R0:W-:Y:S01]  /*9f70*/  STL.64 [R1+0x538], R10 ;  /* 0x0005380a01007387 */ /* 0x0001e20000100a00 */
[----:B------:R-:W-:-:S03]  /*9f80*/  LEA.HI.X.SX32 R15, R197, R13, 0x1, P2 ;  /* 0x0000000dc50f7211 */ /* 0x000fc600010f0eff */
[----:B------:R-:W-:Y:S04]  /*9f90*/  STL.64 [R1+0x458], R130 ;  /* 0x0004588201007387 */ /* 0x000fe80000100a00 */
[----:B------:R1:W-:Y:S01]  /*9fa0*/  STL.64 [R1+0x450], R22 ;  /* 0x0004501601007387 */ /* 0x0003e20000100a00 */
[----:B0-----:R-:W-:-:S03]  /*9fb0*/  IADD3 R10, P3, R190, R12, RZ ;  /* 0x0000000cbe0a7210 */ /* 0x001fc60007f7e0ff */
[----:B------:R0:W-:Y:S01]  /*9fc0*/  STL.64 [R1+0x448], R18 ;  /* 0x0004481201007387 */ /* 0x0001e20000100a00 */
[----:B------:R-:W-:Y:S02]  /*9fd0*/  LEA.HI.X.SX32 R11, R199, R13, 0x1, P3 ;  /* 0x0000000dc70b7211 */ /* 0x000fe400018f0eff */
[----:B-1----:R-:W-:-:S03]  /*9fe0*/  IADD3 R22, P0, R192, R12, RZ ;  /* 0x0000000cc0167210 */ /* 0x002fc60007f1e0ff */
[----:B------:R1:W-:Y:S01]  /*9ff0*/  STL.64 [R1+0x5a8], R10 ;  /* 0x0005a80a01007387 */ /* 0x0003e20000100a00 */
[-C--:B------:R-:W-:Y:S02]  /*a000*/  LEA.HI.X.SX32 R23, R190, R13.reuse, 0x1, P0 ;  /* 0x0000000dbe177211 */ /* 0x080fe400000f0eff */
[-C--:B0-----:R-:W-:Y:S02]  /*a010*/  IADD3 R18, P6, R197, R12.reuse, RZ ;  /* 0x0000000cc5127210 */ /* 0x081fe40007fde0ff */
[-C--:B------:R-:W-:Y:S01]  /*a020*/  LEA R130, P0, R17, R12.reuse, 0x2 ;  /* 0x0000000c11827211 */ /* 0x080fe200078010ff */
[----:B------:R0:W-:Y:S01]  /*a030*/  STL.64 [R1+0x530], R22 ;  /* 0x0005301601007387 */ /* 0x0001e20000100a00 */
[-C--:B------:R-:W-:Y:S02]  /*a040*/  LEA.HI.X.SX32 R19, R202, R13.reuse, 0x1, P6 ;  /* 0x0000000dca137211 */ /* 0x080fe400030f0eff */
[C---:B------:R-:W-:Y:S01]  /*a050*/  LEA.HI.X.SX32 R131, R200.reuse, R13, 0x1, P0 ;  /* 0x0000000dc8837211 */ /* 0x040fe200000f0eff */
[----:B------:R2:W-:Y:S01]  /*a060*/  STL.64 [R1+0x440], R20 ;  /* 0x0004401401007387 */ /* 0x0005e20000100a00 */
[----:B-1----:R-:W-:-:S03]  /*a070*/  IADD3 R10, P3, R200, R12, RZ ;  /* 0x0000000cc80a7210 */ /* 0x002fc60007f7e0ff */
[----:B------:R1:W-:Y:S01]  /*a080*/  STL.64 [R1+0x438], R6 ;  /* 0x0004380601007387 */ /* 0x0003e20000100a00 */
[C---:B------:R-:W-:Y:S02]  /*a090*/  LEA.HI.X.SX32 R11, R17.reuse, R13, 0x1, P3 ;  /* 0x0000000d110b7211 */ /* 0x040fe400018f0eff */
[CC--:B0-----:R-:W-:Y:S01]  /*a0a0*/  LEA R22, P1, R17.reuse, R12.reuse, 0x3 ;  /* 0x0000000c11167211 */ /* 0x0c1fe200078218ff */
[----:B------:R0:W-:Y:S01]  /*a0b0*/  STL.64 [R1+0x528], R18 ;  /* 0x0005281201007387 */ /* 0x0001e20000100a00 */
[----:B--2---:R-:W-:-:S03]  /*a0c0*/  LEA R20, P4, R17, R12, 0x4 ;  /* 0x0000000c11147211 */ /* 0x004fc600078820ff */
[----:B------:R2:W-:Y:S01]  /*a0d0*/  STL.64 [R1+0x430], R14 ;  /* 0x0004300e01007387 */ /* 0x0005e20000100a00 */
[-C--:B------:R-:W-:Y:S02]  /*a0e0*/  LEA.HI.X.SX32 R23, R207, R13.reuse, 0x1, P1 ;  /* 0x0000000dcf177211 */ /* 0x080fe400008f0eff */
[----:B------:R-:W-:Y:S01]  /*a0f0*/  LEA.HI.X.SX32 R21, R206, R13, 0x1, P4 ;  /* 0x0000000dce157211 */ /* 0x000fe200020f0eff */
[----:B------:R3:W-:Y:S01]  /*a100*/  STL.64 [R1+0x428], R132 ;  /* 0x0004288401007387 */ /* 0x0007e20000100a00 */
[C---:B-1----:R-:W-:Y:S02]  /*a110*/  LOP3.LUT R6, R9.reuse, 0x10, RZ, 0x3c, !PT ;  /* 0x0000001009067812 */ /* 0x042fe400078e3cff */
[----:B------:R-:W-:Y:S01]  /*a120*/  LOP3.LUT R7, R9, 0x30, RZ, 0x3c, !PT ;  /* 0x0000003009077812 */ /* 0x000fe200078e3cff */
[----:B------:R1:W-:Y:S01]  /*a130*/  STL.64 [R1+0x610], R130 ;  /* 0x0006108201007387 */ /* 0x0003e20000100a00 */
[-C--:B0-----:R-:W-:Y:S02]  /*a140*/  LEA R18, P6, R17, R12.reuse, 0x5 ;  /* 0x0000000c11127211 */ /* 0x081fe400078c28ff */
[----:B------:R-:W-:Y:S01]  /*a150*/  LOP3.LUT R6, R9, 0x40, RZ, 0x3c, !PT ;  /* 0x0000004009067812 */ /* 0x000fe200078e3cff */
[----:B------:R0:W-:Y:S01]  /*a160*/  STL.64 [R1+0x600], R22 ;  /* 0x0006001601007387 */ /* 0x0001e20000100a00 */
[----:B--2---:R-:W-:-:S02]  /*a170*/  LEA R14, P2, R17, R12, 0x6 ;  /* 0x0000000c110e7211 */ /* 0x004fc400078430ff */
[-C--:B------:R-:W-:Y:S01]  /*a180*/  LEA.HI.X.SX32 R19, R205, R13.reuse, 0x1, P6 ;  /* 0x0000000dcd137211 */ /* 0x080fe200030f0eff */
[----:B------:R0:W-:Y:S01]  /*a190*/  STL.64 [R1+0x5e0], R20 ;  /* 0x0005e01401007387 */ /* 0x0001e20000100a00 */
[----:B------:R-:W-:Y:S02]  /*a1a0*/  LEA.HI.X.SX32 R15, R204, R13, 0x1, P2 ;  /* 0x0000000dcc0f7211 */ /* 0x000fe400010f0eff */
[----:B---3--:R-:W-:Y:S02]  /*a1b0*/  CS2R R132, SRZ ;  /* 0x0000000000847805 */ /* 0x008fe4000001ff00 */
[C---:B------:R-:W-:Y:S01]  /*a1c0*/  LOP3.LUT R7, R9.reuse, 0x60, RZ, 0x3c, !PT ;  /* 0x0000006009077812 */ /* 0x040fe200078e3cff */
[----:B------:R0:W-:Y:S01]  /*a1d0*/  STL.64 [R1+0x5a0], R18 ;  /* 0x0005a01201007387 */ /* 0x0001e20000100a00 */
[----:B------:R-:W-:Y:S02]  /*a1e0*/  LOP3.LUT R6, R9, 0x70, RZ, 0x3c, !PT ;  /* 0x0000007009067812 */ /* 0x000fe400078e3cff */
[----:B-1----:R-:W-:-:S02]  /*a1f0*/  CS2R R130, SRZ ;  /* 0x0000000000827805 */ /* 0x002fc4000001ff00 */
[C---:B------:R-:W-:Y:S01]  /*a200*/  LOP3.LUT R7, R4.reuse, 0x88, RZ, 0xfc, !PT ;  /* 0x0000008804077812 */ /* 0x040fe200078efcff */
[----:B------:R0:W-:Y:S01]  /*a210*/  STL.64 [R1+0x520], R14 ;  /* 0x0005200e01007387 */ /* 0x0001e20000100a00 */
[----:B------:R-:W-:-:S03]  /*a220*/  LOP3.LUT R6, R4, 0x80, RZ, 0xfc, !PT ;  /* 0x0000008004067812 */ /* 0x000fc600078efcff */
[----:B------:R0:W-:Y:S04]  /*a230*/  STL.64 [R1+0x618], R10 ;  /* 0x0006180a01007387 */ /* 0x0001e80000100a00 */
.L_x_1:
[----:B------:R-:W2:Y:S04]  /*a240*/  LDL.64 R6, [R1+0x608] ;  /* 0x0006080001067983 */ /* 0x000ea80000100a00 */
[----:B0-----:R-:W3:Y:S04]  /*a250*/  LDL.64 R22, [R1+0x5e0] ;  /* 0x0005e00001167983 */ /* 0x001ee80000100a00 */
[----:B------:R-:W4:Y:S04]  /*a260*/  LDL.64 R14, [R1+0x618] ;  /* 0x00061800010e7983 */ /* 0x000f280000100a00 */
[----:B------:R-:W5:Y:S04]  /*a270*/  LDL.64 R10, [R1+0x610] ;  /* 0x00061000010a7983 */ /* 0x000f680000100a00 */
        /* <DEDUP_REMOVED lines=8> */
[----:B------:R-:W-:Y:S04]  /*a300*/  STL.64 [R1+0x858], R150 ;  /* 0x0008589601007387 */ /* 0x000fe80000100a00 */
        /* <DEDUP_REMOVED lines=54> */
[----:B------:R0:W-:Y:S04]  /*a670*/  STL.64 [R1+0x6a0], R40 ;  /* 0x0006a02801007387 */ /* 0x0001e80000100a00 */
[----:B------:R1:W-:Y:S04]  /*a680*/  STL.64 [R1+0x698], R38 ;  /* 0x0006982601007387 */ /* 0x0003e80000100a00 */
[----:B------:R1:W-:Y:S04]  /*a690*/  STL.64 [R1+0x690], R36 ;  /* 0x0006902401007387 */ /* 0x0003e80000100a00 */
[----:B------:R1:W-:Y:S04]  /*a6a0*/  STL.64 [R1+0x688], R34 ;  /* 0x0006882201007387 */ /* 0x0003e80000100a00 */
[----:B------:R3:W-:Y:S04]  /*a6b0*/  STL.64 [R1+0x680], R32 ;  /* 0x0006802001007387 */ /* 0x0007e80000100a00 */
[----:B------:R4:W-:Y:S04]  /*a6c0*/  STL.64 [R1+0x678], R30 ;  /* 0x0006781e01007387 */ /* 0x0009e80000100a00 */
[----:B------:R4:W-:Y:S04]  /*a6d0*/  STL.64 [R1+0x670], R28 ;  /* 0x0006701c01007387 */ /* 0x0009e80000100a00 */
[----:B------:R4:W-:Y:S04]  /*a6e0*/  STL.64 [R1+0x668], R26 ;  /* 0x0006681a01007387 */ /* 0x0009e80000100a00 */
[----:B------:R4:W-:Y:S01]  /*a6f0*/  STL.64 [R1+0x660], R24 ;  /* 0x0006601801007387 */ /* 0x0009e20000100a00 */
[----:B--2---:R-:W-:-:S03]  /*a700*/  IMAD.WIDE R6, R2, 0x2, R6 ;  /* 0x0000000202067825 */ /* 0x004fc600078e0206 */
[----:B0-----:R-:W2:Y:S04]  /*a710*/  LDL.64 R40, [R1+0x5b8] ;  /* 0x0005b80001287983 */ /* 0x001ea80000100a00 */
[----:B-1----:R-:W2:Y:S04]  /*a720*/  LDL.64 R38, [R1+0x5b0] ;  /* 0x0005b00001267983 */ /* 0x002ea80000100a00 */
[----:B------:R-:W2:Y:S04]  /*a730*/  LDL.64 R36, [R1+0x5a8] ;  /* 0x0005a80001247983 */ /* 0x000ea80000100a00 */
[----:B------:R-:W2:Y:S04]  /*a740*/  LDL.64 R34, [R1+0x5a0] ;  /* 0x0005a00001227983 */ /* 0x000ea80000100a00 */
[----:B------:R0:W2:Y:S04]  /*a750*/  LDG.E.U16 R202, desc[UR6][R6.64] ;  /* 0x0000000606ca7981 */ /* 0x0000a8000c1e1500 */
[----:B---3--:R-:W3:Y:S04]  /*a760*/  LDL.64 R32, [R1+0x598] ;  /* 0x0005980001207983 */ /* 0x008ee80000100a00 */
[----:B------:R-:W3:Y:S01]  /*a770*/  LDL.64 R42, [R1+0x590] ;  /* 0x00059000012a7983 */ /* 0x000ee20000100a00 */
[----:B0-----:R-:W-:-:S03]  /*a780*/  IMAD.WIDE R6, R2, 0x2, R22 ;  /* 0x0000000202067825 */ /* 0x001fc600078e0216 */
[----:B------:R-:W3:Y:S04]  /*a790*/  LDL.64 R22, [R1+0x578] ;  /* 0x0005780001167983 */ /* 0x000ee80000100a00 */
[----:B----4-:R-:W4:Y:S04]  /*a7a0*/  LDL.64 R30, [R1+0x588] ;  /* 0x00058800011e7983 */ /* 0x010f280000100a00 */
[----:B------:R-:W4:Y:S04]  /*a7b0*/  LDL.64 R28, [R1+0x580] ;  /* 0x00058000011c7983 */ /* 0x000f280000100a00 */
[----:B------:R-:W4:Y:S04]  /*a7c0*/  LDL.64 R26, [R1+0x570] ;  /* 0x00057000011a7983 */ /* 0x000f280000100a00 */
[----:B------:R-:W4:Y:S01]  /*a7d0*/  LDL.64 R24, [R1+0x568] ;  /* 0x0005680001187983 */ /* 0x000f220000100a00 */
[----:B------:R-:W-:-:S03]  /*a7e0*/  IMAD.WIDE R18, R2, 0x2, R12 ;  /* 0x0000000202127825 */ /* 0x000fc600078e020c */
[----:B------:R-:W4:Y:S01]  /*a7f0*/  LDG.E.U16 R197, desc[UR6][R6.64] ;  /* 0x0000000606c57981 */ /* 0x000f22000c1e1500 */
[----:B------:R-:W-:-:S03]  /*a800*/  IMAD.WIDE R14, R2, 0x2, R14 ;  /* 0x00000002020e7825 */ /* 0x000fc600078e020e */
[----:B------:R0:W4:Y:S01]  /*a810*/  LDG.E.U16 R205, desc[UR6][R18.64] ;  /* 0x0000000612cd7981 */ /* 0x000122000c1e1500 */
[----:B-----5:R-:W-:-:S03]  /*a820*/  IMAD.WIDE R20, R2, 0x2, R20 ;  /* 0x0000000202147825 */ /* 0x020fc600078e0214 */
[----:B------:R1:W5:Y:S01]  /*a830*/  LDG.E.U16 R204, desc[UR6][R14.64] ;  /* 0x000000060ecc7981 */ /* 0x000362000c1e1500 */
[----:B------:R-:W-:-:S03]  /*a840*/  IMAD.WIDE R10, R2, 0x2, R10 ;  /* 0x00000002020a7825 */ /* 0x000fc600078e020a */
[----:B------:R1:W5:Y:S01]  /*a850*/  LDG.E.U16 R201, desc[UR6][R20.64] ;  /* 0x0000000614c97981 */ /* 0x000362000c1e1500 */
[----:B0-----:R-:W-:-:S03]  /*a860*/  IMAD.WIDE R18, R2, 0x2, R164 ;  /* 0x0000000202127825 */ /* 0x001fc600078e02a4 */
[----:B------:R0:W5:Y:S01]  /*a870*/  LDG.E.U16 R203, desc[UR6][R10.64] ;  /* 0x000000060acb7981 */ /* 0x000162000c1e1500 */
[----:B-1----:R-:W-:-:S03]  /*a880*/  IMAD.WIDE R14, R2, 0x2, R162 ;  /* 0x00000002020e7825 */ /* 0x002fc600078e02a2 */
[----:B------:R1:W5:Y:S01]  /*a890*/  LDG.E.U16 R200, desc[UR6][R18.64] ;  /* 0x0000000612c87981 */ /* 0x000362000c1e1500 */
[----:B------:R-:W-:-:S03]  /*a8a0*/  IMAD.WIDE R20, R2, 0x2, R158 ;  /* 0x0000000202147825 */ /* 0x000fc600078e029e */
[----:B------:R1:W5:Y:S01]  /*a8b0*/  LDG.E.U16 R199, desc[UR6][R14.64] ;  /* 0x000000060ec77981 */ /* 0x000362000c1e1500 */
[----:B0-----:R-:W-:-:S03]  /*a8c0*/  IMAD.WIDE R10, R2, 0x2, R160 ;  /* 0x00000002020a7825 */ /* 0x001fc600078e02a0 */
[----:B------:R-:W5:Y:S01]  /*a8d0*/  LDG.E.U16 R196, desc[UR6][R20.64] ;  /* 0x0000000614c47981 */ /* 0x000f62000c1e1500 */
[----:B-1----:R-:W-:-:S03]  /*a8e0*/  IMAD.WIDE R18, R2, 0x2, R156 ;  /* 0x0000000202127825 */ /* 0x002fc600078e029c */
[----:B------:R0:W5:Y:S01]  /*a8f0*/  LDG.E.U16 R198, desc[UR6][R10.64] ;  /* 0x000000060ac67981 */ /* 0x000162000c1e1500 */
[----:B------:R-:W-:-:S03]  /*a900*/  IMAD.WIDE R14, R2, 0x2, R154 ;  /* 0x00000002020e7825 */ /* 0x000fc600078e029a */
[----:B------:R1:W5:Y:S04]  /*a910*/  LDG.E.U16 R195, desc[UR6][R18.64] ;  /* 0x0000000612c37981 */ /* 0x000368000c1e1500 */
[----:B------:R1:W5:Y:S01]  /*a920*/  LDG.E.U16 R194, desc[UR6][R14.64] ;  /* 0x000000060ec27981 */ /* 0x000362000c1e1500 */
[----:B0-----:R-:W-:-:S03]  /*a930*/  IMAD.WIDE R10, R2, 0x2, R152 ;  /* 0x00000002020a7825 */ /* 0x001fc600078e0298 */
[----:B------:R-:W5:Y:S04]  /*a940*/  LDL.64 R48, [R1+0x538] ;  /* 0x0005380001307983 */ /* 0x000f680000100a00 */
[----:B------:R3:W5:Y:S04]  /*a950*/  LDG.E.U16 R193, desc[UR6][R10.64] ;  /* 0x000000060ac17981 */ /* 0x000768000c1e1500 */
[----:B------:R-:W5:Y:S04]  /*a960*/  LDL.64 R46, [R1+0x520] ;  /* 0x00052000012e7983 */ /* 0x000f680000100a00 */
[----:B------:R-:W5:Y:S04]  /*a970*/  LDL.64 R44, [R1+0x518] ;  /* 0x00051800012c7983 */ /* 0x000f680000100a00 */
[----:B------:R-:W5:Y:S04]  /*a980*/  LDL.64 R52, [R1+0x448] ;  /* 0x0004480001347983 */ /* 0x000f680000100a00 */
[----:B------:R-:W5:Y:S01]  /*a990*/  LDL.64 R50, [R1+0x4b8] ;  /* 0x0004b80001327983 */ /* 0x000f620000100a00 */
[----:B------:R-:W0:Y:S01]  /*a9a0*/  S2R R206, SR_TID.X ;  /* 0x0000000000ce7919 */ /* 0x000e220000002100 */
[----:B------:R-:W-:Y:S01]  /*a9b0*/  UMOV UR9, 0x40000040 ;  /* 0x4000004000097882 */ /* 0x000fe20000000000 */
[----:B------:R-:W-:-:S02]  /*a9c0*/  MOV R217, UR47 ;  /* 0x0000002f00d97c02 */ /* 0x000fc40008000f00 */
[----:B------:R-:W-:Y:S02]  /*a9d0*/  MOV R216, UR46 ;  /* 0x0000002e00d87c02 */ /* 0x000fe40008000f00 */
[----:B------:R-:W-:Y:S02]  /*a9e0*/  MOV R219, UR43 ;  /* 0x0000002b00db7c02 */ /* 0x000fe40008000f00 */
[----:B------:R-:W-:Y:S01]  /*a9f0*/  MOV R218, UR42 ;  /* 0x0000002a00da7c02 */ /* 0x000fe20008000f00 */
[----:B------:R-:W-:Y:S01]  /*aa00*/  UIADD3.64 UR54, UR50, 0x204, URZ ;  /* 0x0000020432367897 */ /* 0x000fe2000fffe03f */
[----:B------:R-:W5:Y:S04]  /*aa10*/  LDL.64 R68, [R1+0x308] ;  /* 0x0003080001447983 */ /* 0x000f680000100a00 */
[----:B------:R-:W5:Y:S04]  /*aa20*/  LDL.64 R66, [R1+0x2f8] ;  /* 0x0002f80001427983 */ /* 0x000f680000100a00 */
[----:B------:R-:W5:Y:S04]  /*aa30*/  LDL.64 R64, [R1+0x2d8] ;  /* 0x0002d80001407983 */ /* 0x000f680000100a00 */
[----:B------:R-:W5:Y:S04]  /*aa40*/  LDL.64 R62, [R1+0x2c8] ;  /* 0x0002c800013e7983 */ /* 0x000f680000100a00 */
[----:B------:R-:W5:Y:S04]  /*aa50*/  LDL.64 R60, [R1+0x2a8] ;  /* 0x0002a800013c7983 */ /* 0x000f680000100a00 */
[----:B------:R-:W5:Y:S04]  /*aa60*/  LDL.64 R58, [R1+0x298] ;  /* 0x00029800013a7983 */ /* 0x000f680000100a00 */
[----:B------:R-:W5:Y:S04]  /*aa70*/  LDL.64 R56, [R1+0x288] ;  /* 0x0002880001387983 */ /* 0x000f680000100a00 */
[----:B------:R-:W5:Y:S01]  /*aa80*/  LDL.64 R54, [R1+0x278] ;  /* 0x0002780001367983 */ /* 0x000f620000100a00 */
[----:B--2---:R-:W-:-:S03]  /*aa90*/  IMAD.WIDE R6, R2, 0x2, R40 ;  /* 0x0000000202067825 */ /* 0x004fc600078e0228 */
[----:B------:R-:W2:Y:S01]  /*aaa0*/  LDL.64 R40, [R1+0x560] ;  /* 0x0005600001287983 */ /* 0x000ea20000100a00 */
[----:B------:R-:W-:-:S03]  /*aab0*/  IMAD.WIDE R20, R2, 0x2, R38 ;  /* 0x0000000202147825 */ /* 0x000fc600078e0226 */
[----:B------:R-:W5:Y:S01]  /*aac0*/  LDL.64 R38, [R1+0x558] ;  /* 0x0005580001267983 */ /* 0x000f620000100a00 */
[----:B-1----:R-:W-:-:S03]  /*aad0*/  IMAD.WIDE R18, R2, 0x2, R36 ;  /* 0x0000000202127825 */ /* 0x002fc600078e0224 */
[----:B------:R-:W5:Y:S01]  /*aae0*/  LDL.64 R36, [R1+0x550] ;  /* 0x0005500001247983 */ /* 0x000f620000100a00 */
[----:B------:R-:W-:-:S03]  /*aaf0*/  IMAD.WIDE R14, R2, 0x2, R34 ;  /* 0x00000002020e7825 */ /* 0x000fc600078e0222 */
[----:B------:R-:W5:Y:S04]  /*ab00*/  LDL.64 R34, [R1+0x548] ;  /* 0x0005480001227983 */ /* 0x000f680000100a00 */
[----:B------:R1:W5:Y:S01]  /*ab10*/  LDG.E.U16 R189, desc[UR6][R14.64] ;  /* 0x000000060ebd7981 */ /* 0x000362000c1e1500 */
[----:B---3--:R-:W-:-:S03]  /*ab20*/  IMAD.WIDE R10, R2, 0x2, R32 ;  /* 0x00000002020a7825 */ /* 0x008fc600078e0220 */
[----:B------:R3:W5:Y:S04]  /*ab30*/  LDG.E.U16 R192, desc[UR6][R6.64] ;  /* 0x0000000606c07981 */ /* 0x000768000c1e1500 */
[----:B------:R-:W5:Y:S01]  /*ab40*/  LDL.64 R32, [R1+0x540] ;  /* 0x0005400001207983 */ /* 0x000f620000100a00 */
[----:B-1----:R-:W-:-:S03]  /*ab50*/  IMAD.WIDE R14, R2, 0x2, R22 ;  /* 0x00000002020e7825 */ /* 0x002fc600078e0216 */
[----:B------:R-:W5:Y:S01]  /*ab60*/  LDL.64 R22, [R1+0x510] ;  /* 0x0005100001167983 */ /* 0x000f620000100a00 */
[----:B---3--:R-:W-:-:S03]  /*ab70*/  IMAD.WIDE R6, R2, 0x2, R42 ;  /* 0x0000000202067825 */ /* 0x008fc600078e022a */
[----:B------:R4:W3:Y:S04]  /*ab80*/  LDG.E.U16 R191, desc[UR6][R20.64] ;  /* 0x0000000614bf7981 */ /* 0x0008e8000c1e1500 */
[----:B------:R1:W3:Y:S04]  /*ab90*/  LDG.E.U16 R190, desc[UR6][R18.64] ;  /* 0x0000000612be7981 */ /* 0x0002e8000c1e1500 */
[----:B------:R0:W3:Y:S01]  /*aba0*/  LDG.E.U16 R188, desc[UR6][R10.64] ;  /* 0x000000060abc7981 */ /* 0x0000e2000c1e1500 */
[----:B----4-:R-:W-:-:S03]  /*abb0*/  IMAD.WIDE R20, R2, 0x2, R30 ;  /* 0x0000000202147825 */ /* 0x010fc600078e021e */
[----:B------:R-:W4:Y:S01]  /*abc0*/  LDL.64 R30, [R1+0x500] ;  /* 0x00050000011e7983 */ /* 0x000f220000100a00 */
[----:B-1----:R-:W-:-:S03]  /*abd0*/  IMAD.WIDE R18, R2, 0x2, R28 ;  /* 0x0000000202127825 */ /* 0x002fc600078e021c */
[----:B------:R1:W3:Y:S01]  /*abe0*/  LDG.E.U16 R187, desc[UR6][R6.64] ;  /* 0x0000000606bb7981 */ /* 0x0002e2000c1e1500 */
[----:B0-----:R-:W-:-:S03]  /*abf0*/  IMAD.WIDE R10, R2, 0x2, R26 ;  /* 0x00000002020a7825 */ /* 0x001fc600078e021a */
[----:B------:R-:W3:Y:S04]  /*ac00*/  LDL.64 R28, [R1+0x4f8] ;  /* 0x0004f800011c7983 */ /* 0x000ee80000100a00 */
[----:B------:R-:W3:Y:S01]  /*ac10*/  LDL.64 R26, [R1+0x4e0] ;  /* 0x0004e000011a7983 */ /* 0x000ee20000100a00 */
[----:B-1----:R-:W-:-:S03]  /*ac20*/  IMAD.WIDE R6, R2, 0x2, R24 ;  /* 0x0000000202067825 */ /* 0x002fc600078e0218 */
[----:B------:R-:W3:Y:S04]  /*ac30*/  LDL.64 R24, [R1+0x4d8] ;  /* 0x0004d80001187983 */ /* 0x000ee80000100a00 */
[----:B------:R-:W3:Y:S04]  /*ac40*/  LDL.64 R42, [R1+0x508] ;  /* 0x00050800012a7983 */ /* 0x000ee80000100a00 */
[----:B------:R2:W3:Y:S04]  /*ac50*/  LDG.E.U16 R186, desc[UR6][R20.64] ;  /* 0x0000000614ba7981 */ /* 0x0004e8000c1e1500 */
[----:B------:R5:W3:Y:S04]  /*ac60*/  LDG.E.U16 R185, desc[UR6][R18.64] ;  /* 0x0000000612b97981 */ /* 0x000ae8000c1e1500 */
[----:B------:R0:W3:Y:S04]  /*ac70*/  LDG.E.U16 R184, desc[UR6][R14.64] ;  /* 0x000000060eb87981 */ /* 0x0000e8000c1e1500 */
[----:B------:R1:W3:Y:S04]  /*ac80*/  LDG.E.U16 R183, desc[UR6][R10.64] ;  /* 0x000000060ab77981 */ /* 0x0002e8000c1e1500 */
[----:B------:R-:W3:Y:S01]  /*ac90*/  LDG.E.U16 R182, desc[UR6][R6.64] ;  /* 0x0000000606b67981 */ /* 0x000ee2000c1e1500 */
[----:B--2---:R-:W-:-:S03]  /*aca0*/  IMAD.WIDE R20, R2, 0x2, R40 ;  /* 0x0000000202147825 */ /* 0x004fc600078e0228 */
[----:B------:R-:W2:Y:S01]  /*acb0*/  LDL.64 R40, [R1+0x4d0] ;  /* 0x0004d00001287983 */ /* 0x000ea20000100a00 */
[----:B-----5:R-:W-:-:S03]  /*acc0*/  IMAD.WIDE R18, R2, 0x2, R38 ;  /* 0x0000000202127825 */ /* 0x020fc600078e0226 */
[----:B------:R5:W2:Y:S01]  /*acd0*/  LDG.E.U16 R181, desc[UR6][R20.64] ;  /* 0x0000000614b57981 */ /* 0x000aa2000c1e1500 */
[----:B0-----:R-:W-:-:S03]  /*ace0*/  IMAD.WIDE R14, R2, 0x2, R36 ;  /* 0x00000002020e7825 */ /* 0x001fc600078e0224 */
[----:B------:R-:W2:Y:S01]  /*acf0*/  LDL.64 R38, [R1+0x4c8] ;  /* 0x0004c80001267983 */ /* 0x000ea20000100a00 */
[----:B-1----:R-:W-:-:S03]  /*ad00*/  IMAD.WIDE R10, R2, 0x2, R34 ;  /* 0x00000002020a7825 */ /* 0x002fc600078e0222 */
[----:B------:R0:W2:Y:S01]  /*ad10*/  LDG.E.U16 R180, desc[UR6][R18.64] ;  /* 0x0000000612b47981 */ /* 0x0000a2000c1e1500 */
[----:B-----5:R-:W-:-:S03]  /*ad20*/  IMAD.WIDE R20, R2, 0x2, R48 ;  /* 0x0000000202147825 */ /* 0x020fc600078e0230 */
[----:B------:R-:W5:Y:S04]  /*ad30*/  LDL.64 R36, [R1+0x4a0] ;  /* 0x0004a00001247983 */ /* 0x000f680000100a00 */
[----:B------:R1:W5:Y:S01]  /*ad40*/  LDG.E.U16 R179, desc[UR6][R14.64] ;  /* 0x000000060eb37981 */ /* 0x000362000c1e1500 */
[----:B0-----:R-:W-:-:S03]  /*ad50*/  IMAD.WIDE R18, R2, 0x2, R46 ;  /* 0x0000000202127825 */ /* 0x001fc600078e022e */
[----:B------:R0:W5:Y:S01]  /*ad60*/  LDG.E.U16 R178, desc[UR6][R10.64] ;  /* 0x000000060ab27981 */ /* 0x000162000c1e1500 */
[----:B------:R-:W-:-:S03]  /*ad70*/  IMAD.WIDE R6, R2, 0x2, R32 ;  /* 0x0000000202067825 */ /* 0x000fc600078e0220 */
[----:B------:R-:W5:Y:S01]  /*ad80*/  LDL.64 R34, [R1+0x498] ;  /* 0x0004980001227983 */ /* 0x000f620000100a00 */
[----:B-1----:R-:W-:-:S03]  /*ad90*/  IMAD.WIDE R14, R2, 0x2, R44 ;  /* 0x00000002020e7825 */ /* 0x002fc600078e022c */
[----:B------:R-:W5:Y:S01]  /*ada0*/  LDL.64 R32, [R1+0x460] ;  /* 0x0004600001207983 */ /* 0x000f620000100a00 */
[----:B0-----:R-:W-:-:S03]  /*adb0*/  IMAD.WIDE R10, R2, 0x2, R22 ;  /* 0x00000002020a7825 */ /* 0x001fc600078e0216 */
[----:B------:R-:W5:Y:S04]  /*adc0*/  LDL.64 R22, [R1+0x458] ;  /* 0x0004580001167983 */ /* 0x000f680000100a00 */
[----:B------:R4:W5:Y:S04]  /*add0*/  LDG.E.U16 R176, desc[UR6][R20.64] ;  /* 0x0000000614b07981 */ /* 0x000968000c1e1500 */
[----:B------:R3:W5:Y:S04]  /*ade0*/  LDG.E.U16 R175, desc[UR6][R18.64] ;  /* 0x0000000612af7981 */ /* 0x000768000c1e1500 */
[----:B------:R0:W5:Y:S01]  /*adf0*/  LDG.E.U16 R174, desc[UR6][R14.64] ;  /* 0x000000060eae7981 */ /* 0x000162000c1e1500 */
[----:B----4-:R-:W-:-:S03]  /*ae00*/  IMAD.WIDE R20, R2, 0x2, R30 ;  /* 0x0000000202147825 */ /* 0x010fc600078e021e */
[----:B------:R-:W4:Y:S01]  /*ae10*/  LDL.64 R30, [R1+0x4c0] ;  /* 0x0004c000011e7983 */ /* 0x000f220000100a00 */
[----:B---3--:R-:W-:-:S03]  /*ae20*/  IMAD.WIDE R18, R2, 0x2, R28 ;  /* 0x0000000202127825 */ /* 0x008fc600078e021c */
[----:B------:R1:W3:Y:S01]  /*ae30*/  LDG.E.U16 R173, desc[UR6][R10.64] ;  /* 0x000000060aad7981 */ /* 0x0002e2000c1e1500 */
[----:B0-----:R-:W-:-:S03]  /*ae40*/  IMAD.WIDE R14, R2, 0x2, R26 ;  /* 0x00000002020e7825 */ /* 0x001fc600078e021a */
[----:B------:R-:W3:Y:S04]  /*ae50*/  LDL.64 R28, [R1+0x490] ;  /* 0x00049000011c7983 */ /* 0x000ee80000100a00 */
[----:B------:R-:W3:Y:S01]  /*ae60*/  LDL.64 R26, [R1+0x488] ;  /* 0x00048800011a7983 */ /* 0x000ee20000100a00 */
[----:B-1----:R-:W-:-:S03]  /*ae70*/  IMAD.WIDE R10, R2, 0x2, R24 ;  /* 0x00000002020a7825 */ /* 0x002fc600078e0218 */
[----:B------:R-:W3:Y:S04]  /*ae80*/  LDL.64 R24, [R1+0x450] ;  /* 0x0004500001187983 */ /* 0x000ee80000100a00 */
[----:B------:R-:W3:Y:S04]  /*ae90*/  LDL.64 R48, [R1+0x480] ;  /* 0x0004800001307983 */ /* 0x000ee80000100a00 */
[----:B------:R-:W3:Y:S04]  /*aea0*/  LDL.64 R44, [R1+0x440] ;  /* 0x00044000012c7983 */ /* 0x000ee80000100a00 */
[----:B------:R0:W3:Y:S04]  /*aeb0*/  LDG.E.U16 R177, desc[UR6][R6.64] ;  /* 0x0000000606b17981 */ /* 0x0000e8000c1e1500 */
[----:B------:R-:W3:Y:S04]  /*aec0*/  LDL.64 R46, [R1+0x478] ;  /* 0x00047800012e7983 */ /* 0x000ee80000100a00 */
[----:B------:R-:W3:Y:S01]  /*aed0*/  LDG.E.U16 R171, desc[UR6][R20.64] ;  /* 0x0000000614ab7981 */ /* 0x000ee2000c1e1500 */
[----:B0-----:R-:W-:-:S03]  /*aee0*/  IMAD.WIDE R6, R2, 0x2, R42 ;  /* 0x0000000202067825 */ /* 0x001fc600078e022a */
[----:B------:R-:W3:Y:S04]  /*aef0*/  LDL.64 R42, [R1+0x438] ;  /* 0x00043800012a7983 */ /* 0x000ee80000100a00 */
[----:B------:R2:W3:Y:S04]  /*af00*/  LDG.E.U16 R172, desc[UR6][R6.64] ;  /* 0x0000000606ac7981 */ /* 0x0004e8000c1e1500 */
[----:B------:R5:W3:Y:S04]  /*af10*/  LDG.E.U16 R170, desc[UR6][R18.64] ;  /* 0x0000000612aa7981 */ /* 0x000ae8000c1e1500 */
[----:B------:R0:W3:Y:S04]  /*af20*/  LDG.E.U16 R169, desc[UR6][R14.64] ;  /* 0x000000060ea97981 */ /* 0x0000e8000c1e1500 */
[----:B------:R1:W3:Y:S01]  /*af30*/  LDG.E.U16 R168, desc[UR6][R10.64] ;  /* 0x000000060aa87981 */ /* 0x0002e2000c1e1500 */
[----:B--2---:R-:W-:-:S03]  /*af40*/  IMAD.WIDE R6, R2, 0x2, R40 ;  /* 0x0000000202067825 */ /* 0x004fc600078e0228 */
[----:B------:R-:W2:Y:S04]  /*af50*/  LDL.64 R40, [R1+0x530] ;  /* 0x0005300001287983 */ /* 0x000ea80000100a00 */
[----:B------:R1:W2:Y:S01]  /*af60*/  LDG.E.U16 R167, desc[UR6][R6.64] ;  /* 0x0000000606a77981 */ /* 0x0002a2000c1e1500 */
[----:B------:R-:W-:-:S03]  /*af70*/  IMAD.WIDE R20, R2, 0x2, R38 ;  /* 0x0000000202147825 */ /* 0x000fc600078e0226 */
[----:B------:R-:W2:Y:S04]  /*af80*/  LDL.64 R38, [R1+0x4f0] ;  /* 0x0004f00001267983 */ /* 0x000ea80000100a00 */
[----:B------:R4:W2:Y:S01]  /*af90*/  LDG.E.U16 R166, desc[UR6][R20.64] ;  /* 0x0000000614a67981 */ /* 0x0008a2000c1e1500 */
[----:B-----5:R-:W-:-:S03]  /*afa0*/  IMAD.WIDE R18, R2, 0x2, R36 ;  /* 0x0000000202127825 */ /* 0x020fc600078e0224 */
[----:B------:R-:W5:Y:S04]  /*afb0*/  LDL.64 R36, [R1+0x4b0] ;  /* 0x0004b00001247983 */ /* 0x000f680000100a00 */
[----:B------:R3:W5:Y:S01]  /*afc0*/  LDG.E.U16 R165, desc[UR6][R18.64] ;  /* 0x0000000612a57981 */ /* 0x000762000c1e1500 */
[----:B0-----:R-:W-:-:S03]  /*afd0*/  IMAD.WIDE R14, R2, 0x2, R34 ;  /* 0x00000002020e7825 */ /* 0x001fc600078e0222 */
[----:B------:R-:W5:Y:S01]  /*afe0*/  LDL.64 R34, [R1+0x470] ;  /* 0x0004700001227983 */ /* 0x000f620000100a00 */
[----:B-1----:R-:W-:-:S03]  /*aff0*/  IMAD.WIDE R10, R2, 0x2, R32 ;  /* 0x00000002020a7825 */ /* 0x002fc600078e0220 */
[----:B------:R-:W5:Y:S01]  /*b000*/  LDL.64 R32, [R1+0x528] ;  /* 0x0005280001207983 */ /* 0x000f620000100a00 */
[----:B------:R-:W-:-:S03]  /*b010*/  IMAD.WIDE R6, R2, 0x2, R22 ;  /* 0x0000000202067825 */ /* 0x000fc600078e0216 */
[----:B------:R-:W5:Y:S04]  /*b020*/  LDL.64 R22, [R1+0x430] ;  /* 0x0004300001167983 */ /* 0x000f680000100a00 */
[----:B------:R0:W5:Y:S04]  /*b030*/  LDG.E.U16 R164, desc[UR6][R14.64] ;  /* 0x000000060ea47981 */ /* 0x000168000c1e1500 */
[----:B------:R1:W5:Y:S04]  /*b040*/  LDG.E.U16 R163, desc[UR6][R10.64] ;  /* 0x000000060aa37981 */ /* 0x000368000c1e1500 */
[----:B------:R1:W5:Y:S01]  /*b050*/  LDG.E.U16 R162, desc[UR6][R6.64] ;  /* 0x0000000606a27981 */ /* 0x000362000c1e1500 */
[----:B----4-:R-:W-:-:S03]  /*b060*/  IMAD.WIDE R20, R2, 0x2, R30 ;  /* 0x0000000202147825 */ /* 0x010fc600078e021e */
[----:B------:R-:W4:Y:S04]  /*b070*/  LDL.64 R30, [R1+0x4e8] ;  /* 0x0004e800011e7983 */ /* 0x000f280000100a00 */
[----:B------:R-:W4:Y:S01]  /*b080*/  LDG.E.U16 R161, desc[UR6][R20.64] ;  /* 0x0000000614a17981 */ /* 0x000f22000c1e1500 */
[----:B---3--:R-:W-:-:S03]  /*b090*/  IMAD.WIDE R18, R2, 0x2, R28 ;  /* 0x0000000202127825 */ /* 0x008fc600078e021c */
[----:B------:R-:W3:Y:S01]  /*b0a0*/  LDL.64 R28, [R1+0x4a8] ;  /* 0x0004a800011c7983 */ /* 0x000ee20000100a00 */
[----:B0-----:R-:W-:-:S03]  /*b0b0*/  IMAD.WIDE R14, R2, 0x2, R26 ;  /* 0x00000002020e7825 */ /* 0x001fc600078e021a */
[----:B------:R-:W3:Y:S01]  /*b0c0*/  LDL.64 R26, [R1+0x468] ;  /* 0x00046800011a7983 */ /* 0x000ee20000100a00 */
[----:B-1----:R-:W-:-:S03]  /*b0d0*/  IMAD.WIDE R10, R2, 0x2, R24 ;  /* 0x00000002020a7825 */ /* 0x002fc600078e0218 */
[----:B------:R-:W3:Y:S04]  /*b0e0*/  LDL.64 R24, [R1+0x428] ;  /* 0x0004280001187983 */ /* 0x000ee80000100a00 */
[----:B------:R0:W3:Y:S01]  /*b0f0*/  LDG.E.U16 R160, desc[UR6][R18.64] ;  /* 0x0000000612a07981 */ /* 0x0000e2000c1e1500 */
[----:B------:R-:W-:-:S03]  /*b100*/  IMAD.WIDE R6, R2, 0x2, R52 ;  /* 0x0000000202067825 */ /* 0x000fc600078e0234 */
[----:B------:R1:W3:Y:S04]  /*b110*/  LDG.E.U16 R158, desc[UR6][R10.64] ;  /* 0x000000060a9e7981 */ /* 0x0002e8000c1e1500 */
[----:B------:R1:W3:Y:S01]  /*b120*/  LDG.E.U16 R159, desc[UR6][R14.64] ;  /* 0x000000060e9f7981 */ /* 0x0002e2000c1e1500 */
[----:B0-----:R-:W-:-:S03]  /*b130*/  IMAD.WIDE R18, R2, 0x2, R48 ;  /* 0x0000000202127825 */ /* 0x001fc600078e0230 */
[----:B------:R0:W3:Y:S01]  /*b140*/  LDG.E.U16 R157, desc[UR6][R6.64] ;  /* 0x00000006069d7981 */ /* 0x0000e2000c1e1500 */
[----:B-1----:R-:W-:-:S03]  /*b150*/  IMAD.WIDE R10, R2, 0x2, R44 ;  /* 0x00000002020a7825 */ /* 0x002fc600078e022c */
[----:B------:R-:W3:Y:S01]  /*b160*/  LDG.E.U16 R155, desc[UR6][R18.64] ;  /* 0x00000006129b7981 */ /* 0x000ee2000c1e1500 */
[----:B------:R-:W-:-:S03]  /*b170*/  IMAD.WIDE R20, R2, 0x2, R50 ;  /* 0x0000000202147825 */ /* 0x000fc600078e0232 */
[----:B------:R-:W3:Y:S01]  /*b180*/  LDG.E.U16 R153, desc[UR6][R10.64] ;  /* 0x000000060a997981 */ /* 0x000ee2000c1e1500 */
[----:B------:R-:W-:-:S03]  /*b190*/  IMAD.WIDE R14, R2, 0x2, R46 ;  /* 0x00000002020e7825 */ /* 0x000fc600078e022e */
[----:B------:R2:W3:Y:S01]  /*b1a0*/  LDG.E.U16 R156, desc[UR6][R20.64] ;  /* 0x00000006149c7981 */ /* 0x0004e2000c1e1500 */
[----:B0-----:R-:W-:-:S03]  /*b1b0*/  IMAD.WIDE R6, R2, 0x2, R42 ;  /* 0x0000000202067825 */ /* 0x001fc600078e022a */
[----:B------:R5:W3:Y:S04]  /*b1c0*/  LDG.E.U16 R154, desc[UR6][R14.64] ;  /* 0x000000060e9a7981 */ /* 0x000ae8000c1e1500 */
[----:B------:R0:W3:Y:S01]  /*b1d0*/  LDG.E.U16 R152, desc[UR6][R6.64] ;  /* 0x0000000606987981 */ /* 0x0000e2000c1e1500 */
[----:B------:R-:W-:Y:S02]  /*b1e0*/  UIADD3.64 UR46, UR50, 0x1fe, URZ ;  /* 0x000001fe322e7897 */ /* 0x000fe4000fffe03f */
[----:B------:R-:W-:Y:S01]  /*b1f0*/  UIADD3.64 UR42, UR50, 0x200, URZ ;  /* 0x00000200322a7897 */ /* 0x000fe2000fffe03f */
[----:B------:R-:W3:Y:S04]  /*b200*/  LDL.64 R48, [R1+0x3a0] ;  /* 0x0003a00001307983 */ /* 0x000ee80000100a00 */
[----:B------:R-:W3:Y:S04]  /*b210*/  LDL.64 R46, [R1+0x390] ;  /* 0x00039000012e7983 */ /* 0x000ee80000100a00 */
[----:B------:R-:W3:Y:S04]  /*b220*/  LDL.64 R44, [R1+0x380] ;  /* 0x00038000012c7983 */ /* 0x000ee80000100a00 */
[----:B------:R-:W3:Y:S04]  /*b230*/  LDL.64 R42, [R1+0x370] ;  /* 0x00037000012a7983 */ /* 0x000ee80000100a00 */
[----:B------:R-:W3:Y:S04]  /*b240*/  LDL.64 R52, [R1+0x268] ;  /* 0x0002680001347983 */ /* 0x000ee80000100a00 */
[----:B------:R-:W3:Y:S01]  /*b250*/  LDL.64 R50, [R1+0x248] ;  /* 0x0002480001327983 */ /* 0x000ee20000100a00 */
[----:B--2---:R-:W-:-:S03]  /*b260*/  IMAD.WIDE R20, R2, 0x2, R40 ;  /* 0x0000000202147825 */ /* 0x004fc600078e0228 */
[----:B------:R-:W2:Y:S01]  /*b270*/  LDL.64 R40, [R1+0x360] ;  /* 0x0003600001287983 */ /* 0x000ea20000100a00 */
[----:B------:R-:W-:-:S03]  /*b280*/  IMAD.WIDE R18, R2, 0x2, R38 ;  /* 0x0000000202127825 */ /* 0x000fc600078e0226 */
[----:B------:R-:W2:Y:S01]  /*b290*/  LDL.64 R38, [R1+0x340] ;  /* 0x0003400001267983 */ /* 0x000ea20000100a00 */
[----:B-----5:R-:W-:-:S03]  /*b2a0*/  IMAD.WIDE R14, R2, 0x2, R36 ;  /* 0x00000002020e7825 */ /* 0x020fc600078e0224 */
[----:B------:R-:W5:Y:S04]  /*b2b0*/  LDL.64 R36, [R1+0x350] ;  /* 0x0003500001247983 */ /* 0x000f680000100a00 */
[----:B------:R-:W2:Y:S01]  /*b2c0*/  LDG.E.U16 R16, desc[UR6][R14.64] ;  /* 0x000000060e107981 */ /* 0x000ea2000c1e1500 */
[----:B------:R-:W-:-:S03]  /*b2d0*/  IMAD.WIDE R10, R2, 0x2, R34 ;  /* 0x00000002020a7825 */ /* 0x000fc600078e0222 */
[----:B------:R-:W5:Y:S04]  /*b2e0*/  LDL.64 R34, [R1+0x330] ;  /* 0x0003300001227983 */ /* 0x000f680000100a00 */
[----:B------:R-:W5:Y:S01]  /*b2f0*/  LDG.E.U16 R8, desc[UR6][R10.64] ;  /* 0x000000060a087981 */ /* 0x000f62000c1e1500 */
[----:B0-----:R-:W-:-:S03]  /*b300*/  IMAD.WIDE R6, R2, 0x2, R22 ;  /* 0x0000000202067825 */ /* 0x001fc600078e0216 */
[----:B------:R0:W2:Y:S04]  /*b310*/  LDG.E.U16 R23, desc[UR6][R20.64] ;  /* 0x0000000614177981 */ /* 0x0000a8000c1e1500 */
[----:B------:R4:W5:Y:S04]  /*b320*/  LDG.E.U16 R22, desc[UR6][R18.64] ;  /* 0x0000000612167981 */ /* 0x000968000c1e1500 */
[----:B------:R1:W5:Y:S01]  /*b330*/  LDG.E.U16 R5, desc[UR6][R6.64] ;  /* 0x0000000606057981 */ /* 0x000362000c1e1500 */
[----:B0-----:R-:W-:-:S03]  /*b340*/  IMAD.WIDE R20, R2, 0x2, R32 ;  /* 0x0000000202147825 */ /* 0x001fc600078e0220 */
[----:B------:R-:W5:Y:S01]  /*b350*/  LDL.64 R32, [R1+0x300] ;  /* 0x0003000001207983 */ /* 0x000f620000100a00 */
[----:B----4-:R-:W-:-:S03]  /*b360*/  IMAD.WIDE R18, R2, 0x2, R30 ;  /* 0x0000000202127825 */ /* 0x010fc600078e021e */
[----:B------:R-:W4:Y:S04]  /*b370*/  LDG.E.U16 R20, desc[UR6][R20.64] ;  /* 0x0000000614147981 */ /* 0x000f28000c1e1500 */
[----:B------:R-:W4:Y:S01]  /*b380*/  LDG.E.U16 R18, desc[UR6][R18.64] ;  /* 0x0000000612127981 */ /* 0x000f22000c1e1500 */
[----:B---3--:R-:W-:-:S03]  /*b390*/  IMAD.WIDE R14, R2, 0x2, R28 ;  /* 0x00000002020e7825 */ /* 0x008fc600078e021c */
[----:B------:R-:W3:Y:S01]  /*b3a0*/  LDL.64 R30, [R1+0x3d0] ;  /* 0x0003d000011e7983 */ /* 0x000ee20000100a00 */
[----:B------:R-:W-:-:S03]  /*b3b0*/  IMAD.WIDE R10, R2, 0x2, R26 ;  /* 0x00000002020a7825 */ /* 0x000fc600078e021a */
[----:B------:R-:W3:Y:S01]  /*b3c0*/  LDG.E.U16 R14, desc[UR6][R14.64] ;  /* 0x000000060e0e7981 */ /* 0x000ee2000c1e1500 */
[----:B-1----:R-:W-:-:S03]  /*b3d0*/  IMAD.WIDE R6, R2, 0x2, R24 ;  /* 0x0000000202067825 */ /* 0x002fc600078e0218 */
[----:B------:R0:W3:Y:S04]  /*b3e0*/  LDG.E.U16 R10, desc[UR6][R10.64] ;  /* 0x000000060a0a7981 */ /* 0x0000e8000c1e1500 */
[----:B------:R1:W3:Y:S01]  /*b3f0*/  LDG.E.U16 R6, desc[UR6][R6.64] ;  /* 0x0000000606067981 */ /* 0x0002e2000c1e1500 */
[----:B------:R-:W-:Y:S01]  /*b400*/  BAR.SYNC.DEFER_BLOCKING 0x0 ;  /* 0x0000000000007b1d */ /* 0x000fe20000010000 */
[C---:B------:R-:W-:Y:S02]  /*b410*/  LOP3.LUT R24, R9.reuse, 0x10, RZ, 0x3c, !PT ;  /* 0x0000001009187812 */ /* 0x040fe400078e3cff */
[----:B------:R-:W-:-:S03]  /*b420*/  LOP3.LUT R25, R9, 0x20, RZ, 0x3c, !PT ;  /* 0x0000002009197812 */ /* 0x000fc600078e3cff */
[----:B------:R-:W3:Y:S04]  /*b430*/  LDL.64 R26, [R1+0x3b0] ;  /* 0x0003b000011a7983 */ /* 0x000ee80000100a00 */
[----:B------:R-:W3:Y:S04]  /*b440*/  LDL.64 R28, [R1+0x3c0] ;  /* 0x0003c000011c7983 */ /* 0x000ee80000100a00 */
        /* <DEDUP_REMOVED lines=17> */
[----:B------:R-:W-:Y:S01]  /*b560*/  STS.U16 [R25+UR4+0x20500], R195 ;  /* 0x020500c319007988 */ /* 0x000fe20008000404 */
[----:B0-----:R-:W-:-:S03]  /*b570*/  LOP3.LUT R24, R9, 0x30, RZ, 0x3c, !PT ;  /* 0x0000003009187812 */ /* 0x001fc600078e3cff */
        /* <DEDUP_REMOVED lines=23> */
[----:B------:R-:W-:Y:S01]  /*b6f0*/  STS.U16 [R25+UR4+0x21e00], R153 ;  /* 0x021e009919007988 */ /* 0x000fe20008000404 */
[----:B------:R-:W-:-:S03]  /*b700*/  LOP3.LUT R11, R9, 0x60, RZ, 0x3c, !PT ;  /* 0x00000060090b7812 */ /* 0x000fc600078e3cff */
[----:B------:R-:W-:Y:S04]  /*b710*/  STS.U16 [R24+UR4+0x20280], R200 ;  /* 0x020280c818007988 */ /* 0x000fe80008000404 */
[----:B------:R-:W-:Y:S04]  /*b720*/  STS.U16 [R24+UR4+0x20680], R192 ;  /* 0x020680c018007988 */ /* 0x000fe80008000404 */
[----:B------:R-:W-:Y:S01]  /*b730*/  STS.U16 [R24+UR4+0x20a80], R184 ;  /* 0x020a80b818007988 */ /* 0x000fe20008000404 */
[----:B-1----:R-:W-:-:S03]  /*b740*/  SHF.R.U32.HI R7, RZ, 0x5, R206 ;  /* 0x00000005ff077819 */ /* 0x002fc600000116ce */
[----:B------:R-:W-:Y:S04]  /*b750*/  STS.U16 [R24+UR4+0x20e80], R176 ;  /* 0x020e80b018007988 */ /* 0x000fe80008000404 */
[----:B------:R-:W-:Y:S04]  /*b760*/  STS.U16 [R24+UR4+0x21280], R170 ;  /* 0x021280aa18007988 */ /* 0x000fe80008000404 */
[----:B------:R-:W-:Y:S04]  /*b770*/  STS.U16 [R24+UR4+0x21680], R156 ;  /* 0x0216809c18007988 */ /* 0x000fe80008000404 */
[----:B------:R-:W-:Y:S01]  /*b780*/  STS.U16 [R24+UR4+0x21a80], R154 ;  /* 0x021a809a18007988 */ /* 0x000fe20008000404 */
[----:B------:R-:W-:-:S03]  /*b790*/  R2UR UR8, R7 ;  /* 0x00000000070872ca */ /* 0x000fc600000e0000 */
[----:B------:R0:W-:Y:S01]  /*b7a0*/  STS.U16 [R24+UR4+0x21e80], R152 ;  /* 0x021e809818007988 */ /* 0x0001e20008000404 */
[----:B------:R-:W-:-:S03]  /*b7b0*/  LOP3.LUT R7, R9, 0x70, RZ, 0x3c, !PT ;  /* 0x0000007009077812 */ /* 0x000fc600078e3cff */
[----:B------:R-:W-:Y:S04]  /*b7c0*/  STS.U16 [R11+UR4+0x20300], R199 ;  /* 0x020300c70b007988 */ /* 0x000fe80008000404 */
[----:B------:R-:W-:Y:S04]  /*b7d0*/  STS.U16 [R11+UR4+0x20700], R191 ;  /* 0x020700bf0b007988 */ /* 0x000fe80008000404 */
[----:B------:R-:W-:Y:S01]  /*b7e0*/  STS.U16 [R11+UR4+0x20b00], R183 ;  /* 0x020b00b70b007988 */ /* 0x000fe20008000404 */
[----:B------:R-:W-:-:S03]  /*b7f0*/  USHF.L.U32 UR8, UR8, 0x9, URZ ;  /* 0x0000000908087899 */ /* 0x000fc6000800063f */
[----:B0-----:R-:W3:Y:S04]  /*b800*/  LDL.64 R24, [R1+0x320] ;  /* 0x0003200001187983 */ /* 0x001ee80000100a00 */
[----:B--2---:R-:W-:Y:S04]  /*b810*/  STS.U16 [R11+UR4+0x20f00], R23 ;  /* 0x020f00170b007988 */ /* 0x004fe80008000404 */
[----:B-----5:R0:W-:Y:S04]  /*b820*/  STS.U16 [R11+UR4+0x21300], R22 ;  /* 0x021300160b007988 */ /* 0x0201e80008000404 */
[----:B------:R-:W-:Y:S04]  /*b830*/  STS.U16 [R11+UR4+0x21700], R16 ;  /* 0x021700100b007988 */ /* 0x000fe80008000404 */
[----:B------:R-:W-:Y:S04]  /*b840*/  STS.U16 [R11+UR4+0x21b00], R8 ;  /* 0x021b00080b007988 */ /* 0x000fe80008000404 */
[----:B------:R-:W-:Y:S04]  /*b850*/  STS.U16 [R11+UR4+0x21f00], R5 ;  /* 0x021f00050b007988 */ /* 0x000fe80008000404 */
[----:B------:R-:W-:Y:S04]  /*b860*/  STS.U16 [R7+UR4+0x20380], R198 ;  /* 0x020380c607007988 */ /* 0x000fe80008000404 */
[----:B------:R-:W-:Y:S04]  /*b870*/  STS.U16 [R7+UR4+0x20780], R190 ;  /* 0x020780be07007988 */ /* 0x000fe80008000404 */
[----:B------:R-:W-:Y:S04]  /*b880*/  STS.U16 [R7+UR4+0x20b80], R182 ;  /* 0x020b80b607007988 */ /* 0x000fe80008000404 */
[----:B----4-:R-:W-:Y:S04]  /*b890*/  STS.U16 [R7+UR4+0x20f80], R20 ;  /* 0x020f801407007988 */ /* 0x010fe80008000404 */
[----:B------:R-:W-:Y:S04]  /*b8a0*/  STS.U16 [R7+UR4+0x21380], R18 ;  /* 0x0213801207007988 */ /* 0x000fe80008000404 */
[----:B---3--:R1:W-:Y:S04]  /*b8b0*/  STS.U16 [R7+UR4+0x21780], R14 ;  /* 0x0217800e07007988 */ /* 0x0083e80008000404 */
[----:B------:R2:W-:Y:S04]  /*b8c0*/  STS.U16 [R7+UR4+0x21b80], R10 ;  /* 0x021b800a07007988 */ /* 0x0005e80008000404 */
[----:B------:R3:W-:Y:S01]  /*b8d0*/  STS.U16 [R7+UR4+0x21f80], R6 ;  /* 0x021f800607007988 */ /* 0x0007e20008000404 */
[----:B------:R4:W-:Y:S06]  /*b8e0*/  MEMBAR.ALL.CTA ;  /* 0x0000000000007992 */ /* 0x0009ec0000008000 */
[----:B----4-:R-:W4:Y:S01]  /*b8f0*/  FENCE.VIEW.ASYNC.S ;  /* 0x00000000000073c6 */ /* 0x010f220000000000 */
[----:B------:R-:W-:-:S03]  /*b900*/  ULOP3.LUT UR8, UR8, 0x800, URZ, 0xc0, !UPT ;  /* 0x0000080008087892 */ /* 0x000fc6000f8ec03f */
[----:B0-----:R-:W3:Y:S01]  /*b910*/  LDL.64 R22, [R1+0x400] ;  /* 0x0004000001167983 */ /* 0x001ee20000100a00 */
[----:B------:R-:W-:-:S03]  /*b920*/  ULEA.HI UR8, UR4, UR8, URZ, 0x1c ;  /* 0x0000000804087291 */ /* 0x000fc6000f8fe03f */
[----:B-1----:R-:W5:Y:S04]  /*b930*/  LDL.64 R14, [R1+0x420] ;  /* 0x00042000010e7983 */ /* 0x002f680000100a00 */
[----:B------:R-:W5:Y:S04]  /*b940*/  LDL.64 R20, [R1+0x3f0] ;  /* 0x0003f00001147983 */ /* 0x000f680000100a00 */
[----:B--2---:R-:W2:Y:S04]  /*b950*/  LDL.64 R10, [R1+0x410] ;  /* 0x00041000010a7983 */ /* 0x004ea80000100a00 */
[----:B------:R-:W2:Y:S01]  /*b960*/  LDL.64 R18, [R1+0x3e0] ;  /* 0x0003e00001127983 */ /* 0x000ea20000100a00 */
[----:B----4-:R-:W-:Y:S01]  /*b970*/  BAR.SYNC.DEFER_BLOCKING 0x0 ;  /* 0x0000000000007b1d */ /* 0x010fe20000010000 */
[----:B------:R-:W-:-:S05]  /*b980*/  ULOP3.LUT UR8, UR8, 0x3fff, URZ, 0xc0, !UPT ;  /* 0x00003fff08087892 */ /* 0x000fca000f8ec03f */
[----:B------:R-:W-:-:S06]  /*b990*/  WARPGROUP.ARRIVE ;  /* 0x00000000000079c5 */ /* 0x000fcc0000000000 */
[----:B------:R-:W-:Y:S01]  /*b9a0*/  HGMMA.64x64x16.F32.BF16 R184, gdesc[UR8].tnspA, RZ, !UPT, gsb0 ;  /* 0x20e0000008b879f0 */ /* 0x000fe2000c0018ff */
[----:B------:R-:W-:-:S03]  /*b9b0*/  UIADD3 UR48, UP0, UR8, 0x80, URZ ;  /* 0x0000008008307890 */ /* 0x000fc6000ff1e03f */
[----:B------:R-:W-:Y:S02]  /*b9c0*/  UMOV UR8, URZ ;  /* 0x0000003f00087c82 */ /* 0x000fe40008000000 */
[----:B------:R-:W-:Y:S01]  /*b9d0*/  UIADD3.X UR49, UR8, 0x40000040, URZ, UP0, !UPT ;  /* 0x4000004008317890 */ /* 0x000fe200087fe43f */
[----:B------:R-:W-:Y:S02]  /*b9e0*/  WARPGROUP.DEPBAR.LE gsb0, 0x0 ;  /* 0x00008000000079c5 */ /* 0x000fe40000010000 */
[----:B------:R-:W-:-:S06]  /*b9f0*/  WARPGROUP.ARRIVE ;  /* 0x00000000000079c5 */ /* 0x000fcc0000000000 */
[----:B------:R-:W-:Y:S01]  /*ba00*/  HGMMA.64x64x16.F32.BF16 R184, gdesc[UR48].tnspA, R184, gsb0 ;  /* 0x20e0000030b879f0 */ /* 0x000fe200080018b8 */
[----:B------:R-:W-:Y:S02]  /*ba10*/  UIADD3.64 UR12, UR48, 0x80, URZ ;  /* 0x00000080300c7897 */ /* 0x000fe4000fffe03f */
        /* <DEDUP_REMOVED lines=16> */
[----:B------:R-:W-:Y:S01]  /*bb20*/  UIADD3.64 UR44, UR48, 0x280, URZ ;  /* 0x00000280302c7897 */ /* 0x000fe2000fffe03f */
        /* <DEDUP_REMOVED lines=19> */
[----:B------:R-:W-:Y:S01]  /*bc60*/  UIADD3.64 UR28, UR48, 0x500, URZ ;  /* 0x00000500301c7897 */ /* 0x000fe2000fffe03f */
[C---:B---3--:R-:W-:Y:S02]  /*bc70*/  IMAD.WIDE R6, R0.reuse, 0x2, R22 ;  /* 0x0000000200067825 */ /* 0x048fe400078e0216 */
[----:B------:R-:W3:Y:S04]  /*bc80*/  LDL.64 R22, [R1+0x310] ;  /* 0x0003100001167983 */ /* 0x000ee80000100a00 */
[----:B------:R0:W4:Y:S02]  /*bc90*/  LDG.E.U16 R239, desc[UR6][R6.64] ;  /* 0x0000000606ef7981 */ /* 0x000124000c1e1500 */
[----:B0-----:R-:W-:-:S02]  /*bca0*/  IMAD.WIDE R6, R0, 0x2, R26 ;  /* 0x0000000200067825 */ /* 0x001fc400078e021a */
[----:B------:R-:W4:Y:S01]  /*bcb0*/  LDL.64 R26, [R1+0x2d0] ;  /* 0x0002d000011a7983 */ /* 0x000f220000100a00 */
[----:B------:R-:W-:Y:S02]  /*bcc0*/  UIADD3.64 UR32, UR48, 0x580, URZ ;  /* 0x0000058030207897 */ /* 0x000fe4000fffe03f */
[----:B------:R-:W-:Y:S01]  /*bcd0*/  UIADD3.64 UR36, UR48, 0x600, URZ ;  /* 0x0000060030247897 */ /* 0x000fe2000fffe03f */
[----:B------:R-:W-:Y:S01]  /*bce0*/  R2UR UR43, R219 ;  /* 0x00000000db2b72ca */ /* 0x000fe200000e0000 */
[----:B------:R-:W-:Y:S01]  /*bcf0*/  UIADD3.64 UR40, UR48, 0x680, URZ ;  /* 0x0000068030287897 */ /* 0x000fe2000fffe03f */
[----:B------:R-:W-:Y:S01]  /*bd00*/  R2UR UR42, R218 ;  /* 0x00000000da2a72ca */ /* 0x000fe200000e0000 */
[C---:B-----5:R-:W-:Y:S01]  /*bd10*/  IMAD.WIDE R14, R0.reuse, 0x2, R14 ;  /* 0x00000002000e7825 */ /* 0x060fe200078e020e */
[----:B------:R-:W5:Y:S03]  /*bd20*/  LDG.E.U16 R234, desc[UR6][R6.64] ;  /* 0x0000000606ea7981 */ /* 0x000f66000c1e1500 */
[C---:B------:R-:W-:Y:S01]  /*bd30*/  IMAD.WIDE R20, R0.reuse, 0x2, R20 ;  /* 0x0000000200147825 */ /* 0x040fe200078e0214 */
[----:B------:R0:W5:Y:S03]  /*bd40*/  LDG.E.U16 R241, desc[UR6][R14.64] ;  /* 0x000000060ef17981 */ /* 0x000166000c1e1500 */
[C---:B--2---:R-:W-:Y:S01]  /*bd50*/  IMAD.WIDE R10, R0.reuse, 0x2, R10 ;  /* 0x00000002000a7825 */ /* 0x044fe200078e020a */
[----:B------:R1:W2:Y:S03]  /*bd60*/  LDG.E.U16 R238, desc[UR6][R20.64] ;  /* 0x0000000614ee7981 */ /* 0x0002a6000c1e1500 */
[----:B------:R-:W-:Y:S01]  /*bd70*/  IMAD.WIDE R18, R0, 0x2, R18 ;  /* 0x0000000200127825 */ /* 0x000fe200078e0212 */
[----:B------:R1:W2:Y:S01]  /*bd80*/  LDG.E.U16 R240, desc[UR6][R10.64] ;  /* 0x000000060af07981 */ /* 0x0002a2000c1e1500 */
[----:B------:R-:W-:-:S02]  /*bd90*/  WARPGROUP.DEPBAR.LE gsb0, 0x0 ;  /* 0x00008000000079c5 */ /* 0x000fc40000010000 */
[----:B------:R-:W-:Y:S01]  /*bda0*/  WARPGROUP.ARRIVE ;  /* 0x00000000000079c5 */ /* 0x000fe20000000000 */
[C---:B0-----:R-:W-:Y:S01]  /*bdb0*/  IMAD.WIDE R14, R0.reuse, 0x2, R30 ;  /* 0x00000002000e7825 */ /* 0x041fe200078e021e */
[----:B------:R0:W2:Y:S04]  /*bdc0*/  LDG.E.U16 R237, desc[UR6][R18.64] ;  /* 0x0000000612ed7981 */ /* 0x0000a8000c1e1500 */
[----:B------:R-:W-:Y:S01]  /*bdd0*/  HGMMA.64x64x16.F32.BF16 R184, gdesc[UR28].tnspA, R184, gsb0 ;  /* 0x20e000001cb879f0 */ /* 0x000fe200080018b8 */
[C---:B-1----:R-:W-:Y:S01]  /*bde0*/  IMAD.WIDE R20, R0.reuse, 0x2, R48 ;  /* 0x0000000200147825 */ /* 0x042fe200078e0230 */
[----:B------:R-:W5:Y:S03]  /*bdf0*/  LDL.64 R30, [R1+0x2f0] ;  /* 0x0002f000011e7983 */ /* 0x000f660000100a00 */
[C---:B------:R-:W-:Y:S01]  /*be00*/  IMAD.WIDE R10, R0.reuse, 0x2, R28 ;  /* 0x00000002000a7825 */ /* 0x040fe200078e021c */
[----:B------:R1:W2:Y:S03]  /*be10*/  LDG.E.U16 R233, desc[UR6][R20.64] ;  /* 0x0000000614e97981 */ /* 0x0002a6000c1e1500 */
[C---:B0-----:R-:W-:Y:S01]  /*be20*/  IMAD.WIDE R18, R0.reuse, 0x2, R46 ;  /* 0x0000000200127825 */ /* 0x041fe200078e022e */
[----:B------:R-:W2:Y:S03]  /*be30*/  LDL.64 R28, [R1+0x2e0] ;  /* 0x0002e000011c7983 */ /* 0x000ea60000100a00 */
[----:B------:R-:W-:Y:S01]  /*be40*/  IMAD.WIDE R6, R0, 0x2, R40 ;  /* 0x0000000200067825 */ /* 0x000fe200078e0228 */
[----:B------:R0:W2:Y:S01]  /*be50*/  LDG.E.U16 R236, desc[UR6][R14.64] ;  /* 0x000000060eec7981 */ /* 0x0000a2000c1e1500 */
[----:B------:R-:W-:-:S02]  /*be60*/  WARPGROUP.DEPBAR.LE gsb0, 0x0 ;  /* 0x00008000000079c5 */ /* 0x000fc40000010000 */
[----:B------:R-:W-:Y:S01]  /*be70*/  WARPGROUP.ARRIVE ;  /* 0x00000000000079c5 */ /* 0x000fe20000000000 */
[C---:B-1----:R-:W-:Y:S01]  /*be80*/  IMAD.WIDE R20, R0.reuse, 0x2, R36 ;  /* 0x0000000200147825 */ /* 0x042fe200078e0224 */
[----:B------:R1:W2:Y:S04]  /*be90*/  LDG.E.U16 R235, desc[UR6][R10.64] ;  /* 0x000000060aeb7981 */ /* 0x0002a8000c1e1500 */
[----:B------:R-:W-:Y:S01]  /*bea0*/  HGMMA.64x64x16.F32.BF16 R184, gdesc[UR32].tnspA, R184, gsb0 ;  /* 0x20e0000020b879f0 */ /* 0x000fe200080018b8 */
[----:B------:R-:W2:Y:S01]  /*beb0*/  LDL.64 R36, [R1+0x2c0] ;  /* 0x0002c00001247983 */ /* 0x000ea20000100a00 */
[----:B0-----:R-:W-:-:S03]  /*bec0*/  IMAD.WIDE R14, R0, 0x2, R44 ;  /* 0x00000002000e7825 */ /* 0x001fc600078e022c */
[----:B------:R0:W2:Y:S01]  /*bed0*/  LDG.E.U16 R232, desc[UR6][R18.64] ;  /* 0x0000000612e87981 */ /* 0x0000a2000c1e1500 */
[----:B-1----:R-:W-:-:S03]  /*bee0*/  IMAD.WIDE R10, R0, 0x2, R42 ;  /* 0x00000002000a7825 */ /* 0x002fc600078e022a */
[----:B------:R-:W2:Y:S04]  /*bef0*/  LDL.64 R44, [R1+0x2b0] ;  /* 0x0002b000012c7983 */ /* 0x000ea80000100a00 */
[----:B------:R-:W2:Y:S01]  /*bf00*/  LDL.64 R40, [R1+0x2a0] ;  /* 0x0002a00001287983 */ /* 0x000ea20000100a00 */
[----:B------:R-:W-:-:S03]  /*bf10*/  R2UR UR47, R217 ;  /* 0x00000000d92f72ca */ /* 0x000fc600000e0000 */
[----:B------:R-:W2:Y:S01]  /*bf20*/  LDG.E.U16 R229, desc[UR6][R6.64] ;  /* 0x0000000606e57981 */ /* 0x000ea2000c1e1500 */
[----:B------:R-:W-:Y:S01]  /*bf30*/  R2UR UR46, R216 ;  /* 0x00000000d82e72ca */ /* 0x000fe200000e0000 */
[----:B------:R-:W-:Y:S02]  /*bf40*/  UIADD3.64 UR44, UR48, 0x700, URZ ;  /* 0x00000700302c7897 */ /* 0x000fe4000fffe03f */
[----:B------:R-:W-:Y:S01]  /*bf50*/  UIADD3.64 UR8, UR48, 0xf80, URZ ;  /* 0x00000f8030087897 */ /* 0x000fe2000fffe03f */
[----:B------:R-:W2:Y:S01]  /*bf60*/  LDG.E.U16 R228, desc[UR6][R20.64] ;  /* 0x0000000614e47981 */ /* 0x000ea2000c1e1500 */
[----:B------:R-:W-:Y:S01]  /*bf70*/  UIADD3.64 UR52, UR48, 0x1000, URZ ;  /* 0x0000100030347897 */ /* 0x000fe2000fffe03f */
[----:B------:R-:W-:Y:S01]  /*bf80*/  UMOV UR54, UR50 ;  /* 0x0000003200367c82 */ /* 0x000fe20008000000 */
[----:B------:R-:W-:Y:S01]  /*bf90*/  UMOV UR55, UR51 ;  /* 0x0000003300377c82 */ /* 0x000fe20008000000 */
[----:B------:R-:W-:Y:S01]  /*bfa0*/  UIADD3.64 UR12, UR48, 0x1080, URZ ;  /* 0x00001080300c7897 */ /* 0x000fe2000fffe03f */
[----:B------:R-:W2:Y:S01]  /*bfb0*/  LDL.64 R48, [R1+0x368] ;  /* 0x0003680001307983 */ /* 0x000ea20000100a00 */
[----:B------:R-:W-:-:S02]  /*bfc0*/  WARPGROUP.DEPBAR.LE gsb0, 0x0 ;  /* 0x00008000000079c5 */ /* 0x000fc40000010000 */
[----:B------:R-:W-:Y:S01]  /*bfd0*/  WARPGROUP.ARRIVE ;  /* 0x00000000000079c5 */ /* 0x000fe20000000000 */
[----:B0-----:R-:W-:Y:S01]  /*bfe0*/  IMAD.WIDE R18, R0, 0x2, R38 ;  /* 0x0000000200127825 */ /* 0x001fe200078e0226 */
[----:B------:R0:W2:Y:S04]  /*bff0*/  LDG.E.U16 R231, desc[UR6][R14.64] ;  /* 0x000000060ee77981 */ /* 0x0000a8000c1e1500 */
[----:B------:R-:W-:Y:S01]  /*c000*/  HGMMA.64x64x16.F32.BF16 R184, gdesc[UR36].tnspA, R184, gsb0 ;  /* 0x20e0000024b879f0 */ /* 0x000fe200080018b8 */
[----:B------:R-:W2:Y:S04]  /*c010*/  LDL.64 R38, [R1+0x290] ;  /* 0x0002900001267983 */ /* 0x000ea80000100a00 */
[----:B------:R1:W2:Y:S04]  /*c020*/  LDG.E.U16 R230, desc[UR6][R10.64] ;  /* 0x000000060ae67981 */ /* 0x0002a8000c1e1500 */
[----:B------:R3:W2:Y:S04]  /*c030*/  LDG.E.U16 R227, desc[UR6][R18.64] ;  /* 0x0000000612e37981 */ /* 0x0006a8000c1e1500 */
[----:B------:R-:W2:Y:S01]  /*c040*/  LDL.64 R42, [R1+0x418] ;  /* 0x00041800012a7983 */ /* 0x000ea20000100a00 */
[----:B------:R-:W-:-:S02]  /*c050*/  WARPGROUP.DEPBAR.LE gsb0, 0x0 ;  /* 0x00008000000079c5 */ /* 0x000fc40000010000 */
[----:B------:R-:W-:-:S06]  /*c060*/  WARPGROUP.ARRIVE ;  /* 0x00000000000079c5 */ /* 0x000fcc0000000000 */
[----:B------:R-:W-:Y:S01]  /*c070*/  HGMMA.64x64x16.F32.BF16 R184, gdesc[UR40].tnspA, R184, gsb0 ;  /* 0x20e0000028b879f0 */ /* 0x000fe200080018b8 */
[C---:B0-----:R-:W-:Y:S02]  /*c080*/  IMAD.WIDE R14, R0.reuse, 0x2, R34 ;  /* 0x00000002000e7825 */ /* 0x041fe400078e0222 */
[----:B------:R-:W2:Y:S02]  /*c090*/  LDL.64 R34, [R1+0x280] ;  /* 0x0002800001227983 */ /* 0x000ea40000100a00 */
[C---:B-1----:R-:W-:Y:S02]  /*c0a0*/  IMAD.WIDE R10, R0.reuse, 0x2, R24 ;  /* 0x00000002000a7825 */ /* 0x042fe400078e0218 */
[----:B------:R-:W2:Y:S02]  /*c0b0*/  LDL.64 R24, [R1+0x270] ;  /* 0x0002700001187983 */ /* 0x000ea40000100a00 */
[C---:B---3--:R-:W-:Y:S02]  /*c0c0*/  IMAD.WIDE R6, R0.reuse, 0x2, R22 ;  /* 0x0000000200067825 */ /* 0x048fe400078e0216 */
[----:B------:R-:W3:Y:S04]  /*c0d0*/  LDL.64 R22, [R1+0x260] ;  /* 0x0002600001167983 */ /* 0x000ee80000100a00 */
[----:B------:R4:W3:Y:S01]  /*c0e0*/  LDG.E.U16 R224, desc[UR6][R6.64] ;  /* 0x0000000606e07981 */ /* 0x0008e2000c1e1500 */
[----:B------:R-:W-:-:S03]  /*c0f0*/  IMAD.WIDE R18, R0, 0x2, R32 ;  /* 0x0000000200127825 */ /* 0x000fc600078e0220 */
[----:B------:R-:W3:Y:S04]  /*c100*/  LDL.64 R32, [R1+0x250] ;  /* 0x0002500001207983 */ /* 0x000ee80000100a00 */
[----:B------:R5:W3:Y:S01]  /*c110*/  LDG.E.U16 R226, desc[UR6][R14.64] ;  /* 0x000000060ee27981 */ /* 0x000ae2000c1e1500 */
[----:B----4-:R-:W-:-:S03]  /*c120*/  IMAD.WIDE R6, R0, 0x2, R26 ;  /* 0x0000000200067825 */ /* 0x010fc600078e021a */
[----:B------:R-:W4:Y:S04]  /*c130*/  LDL.64 R26, [R1+0x230] ;  /* 0x00023000011a7983 */ /* 0x000f280000100a00 */
[----:B------:R2:W4:Y:S04]  /*c140*/  LDG.E.U16 R225, desc[UR6][R10.64] ;  /* 0x000000060ae17981 */ /* 0x000528000c1e1500 */
[----:B------:R0:W4:Y:S04]  /*c150*/  LDG.E.U16 R223, desc[UR6][R18.64] ;  /* 0x0000000612df7981 */ /* 0x000128000c1e1500 */
[----:B------:R1:W4:Y:S01]  /*c160*/  LDG.E.U16 R220, desc[UR6][R6.64] ;  /* 0x0000000606dc7981 */ /* 0x000322000c1e1500 */
[----:B------:R-:W-:-:S02]  /*c170*/  WARPGROUP.DEPBAR.LE gsb0, 0x0 ;  /* 0x00008000000079c5 */ /* 0x000fc40000010000 */
[----:B------:R-:W-:-:S06]  /*c180*/  WARPGROUP.ARRIVE ;  /* 0x00000000000079c5 */ /* 0x000fcc0000000000 */
[----:B------:R-:W-:Y:S03]  /*c190*/  HGMMA.64x64x16.F32.BF16 R184, gdesc[UR44].tnspA, R184, gsb0 ;  /* 0x20e000002cb879f0 */ /* 0x000fe600080018b8 */
[----:B------:R-:W-:Y:S02]  /*c1a0*/  WARPGROUP.DEPBAR.LE gsb0, 0x0 ;  /* 0x00008000000079c5 */ /* 0x000fe40000010000 */
[----:B------:R-:W-:-:S06]  /*c1b0*/  WARPGROUP.ARRIVE ;  /* 0x00000000000079c5 */ /* 0x000fcc0000000000 */
[----:B------:R-:W-:Y:S03]  /*c1c0*/  HGMMA.64x64x16.F32.BF16 R152, gdesc[UR8].tnspA, RZ, !UPT, gsb0 ;  /* 0x20e00000089879f0 */ /* 0x000fe6000c0018ff */
[----:B------:R-:W-:Y:S02]  /*c1d0*/  WARPGROUP.DEPBAR.LE gsb0, 0x0 ;  /* 0x00008000000079c5 */ /* 0x000fe40000010000 */
[----:B------:R-:W-:-:S06]  /*c1e0*/  WARPGROUP.ARRIVE ;  /* 0x00000000000079c5 */ /* 0x000fcc0000000000 */
[----:B------:R-:W-:Y:S01]  /*c1f0*/  HGMMA.64x64x16.F32.BF16 R152, gdesc[UR52].tnspA, R152, gsb0 ;  /* 0x20e00000349879f0 */ /* 0x000fe20008001898 */
[C---:B-----5:R-:W-:Y:S02]  /*c200*/  IMAD.WIDE R14, R0.reuse, 0x2, R30 ;  /* 0x00000002000e7825 */ /* 0x060fe400078e021e */
[----:B------:R-:W5:Y:S02]  /*c210*/  LDL.64 R30, [R1+0x240] ;  /* 0x00024000011e7983 */ /* 0x000f640000100a00 */
[C---:B--2---:R-:W-:Y:S02]  /*c220*/  IMAD.WIDE R10, R0.reuse, 0x2, R28 ;  /* 0x00000002000a7825 */ /* 0x044fe400078e021c */
[----:B------:R-:W2:Y:S02]  /*c230*/  LDL.64 R28, [R1+0x408] ;  /* 0x00040800011c7983 */ /* 0x000ea40000100a00 */
[C---:B0-----:R-:W-:Y:S02]  /*c240*/  IMAD.WIDE R18, R0.reuse, 0x2, R36 ;  /* 0x0000000200127825 */ /* 0x041fe400078e0224 */
[----:B------:R-:W2:Y:S02]  /*c250*/  LDL.64 R36, [R1+0x3f8] ;  /* 0x0003f80001247983 */ /* 0x000ea40000100a00 */
[----:B-1----:R-:W-:-:S02]  /*c260*/  IMAD.WIDE R6, R0, 0x2, R38 ;  /* 0x0000000200067825 */ /* 0x002fc400078e0226 */
[----:B------:R0:W2:Y:S04]  /*c270*/  LDG.E.U16 R222, desc[UR6][R14.64] ;  /* 0x000000060ede7981 */ /* 0x0000a8000c1e1500 */
[----:B------:R1:W2:Y:S04]  /*c280*/  LDG.E.U16 R221, desc[UR6][R10.64] ;  /* 0x000000060add7981 */ /* 0x0002a8000c1e1500 */
[----:B------:R-:W2:Y:S01]  /*c290*/  LDG.E.U16 R216, desc[UR6][R6.64] ;  /* 0x0000000606d87981 */ /* 0x000ea2000c1e1500 */
[----:B0-----:R-:W-:Y:S01]  /*c2a0*/  IMAD.WIDE R14, R0, 0x2, R44 ;  /* 0x00000002000e7825 */ /* 0x001fe200078e022c */
[----:B------:R-:W-:-:S02]  /*c2b0*/  UIADD3.64 UR16, UR48, 0x1100, URZ ;  /* 0x0000110030107897 */ /* 0x000fc4000fffe03f */
[----:B------:R-:W2:Y:S01]  /*c2c0*/  LDL.64 R38, [R1+0x3c8] ;  /* 0x0003c80001267983 */ /* 0x000ea20000100a00 */
[----:B-1----:R-:W-:-:S03]  /*c2d0*/  IMAD.WIDE R10, R0, 0x2, R40 ;  /* 0x00000002000a7825 */ /* 0x002fc600078e0228 */
[----:B------:R-:W2:Y:S04]  /*c2e0*/  LDL.64 R40, [R1+0x3e8] ;  /* 0x0003e80001287983 */ /* 0x000ea80000100a00 */
[----:B------:R0:W2:Y:S04]  /*c2f0*/  LDG.E.U16 R218, desc[UR6][R14.64] ;  /* 0x000000060eda7981 */ /* 0x0000a8000c1e1500 */
[----:B------:R1:W2:Y:S01]  /*c300*/  LDG.E.U16 R217, desc[UR6][R10.64] ;  /* 0x000000060ad97981 */ /* 0x0002a2000c1e1500 */
[----:B------:R-:W-:Y:S02]  /*c310*/  UIADD3.64 UR20, UR50, 0x1fe, URZ ;  /* 0x000001fe32147897 */ /* 0x000fe4000fffe03f */
[----:B------:R-:W-:Y:S01]  /*c320*/  UIADD3.64 UR52, UR48, 0x1180, URZ ;  /* 0x0000118030347897 */ /* 0x000fe2000fffe03f */
[----:B------:R-:W2:Y:S01]  /*c330*/  LDG.E.U16 R219, desc[UR6][R18.64] ;  /* 0x0000000612db7981 */ /* 0x000ea2000c1e1500 */
[----:B------:R-:W-:-:S02]  /*c340*/  WARPGROUP.DEPBAR.LE gsb0, 0x0 ;  /* 0x00008000000079c5 */ /* 0x000fc40000010000 */
[----:B------:R-:W-:-:S06]  /*c350*/  WARPGROUP.ARRIVE ;  /* 0x00000000000079c5 */ /* 0x000fcc0000000000 */
[----:B------:R-:W-:Y:S01]  /*c360*/  HGMMA.64x64x16.F32.BF16 R152, gdesc[UR12].tnspA, R152, gsb0 ;  /* 0x20e000000c9879f0 */ /* 0x000fe20008001898 */
[C---:B0-----:R-:W-:Y:S02]  /*c370*/  IMAD.WIDE R14, R0.reuse, 0x2, R34 ;  /* 0x00000002000e7825 */ /* 0x041fe400078e0222 */
[----:B------:R-:W2:Y:S02]  /*c380*/  LDL.64 R34, [R1+0x3b8] ;  /* 0x0003b80001227983 */ /* 0x000ea40000100a00 */
[C---:B-1----:R-:W-:Y:S02]  /*c390*/  IMAD.WIDE R10, R0.reuse, 0x2, R24 ;  /* 0x00000002000a7825 */ /* 0x042fe400078e0218 */
[----:B------:R-:W2:Y:S02]  /*c3a0*/  LDL.64 R24, [R1+0x3d8] ;  /* 0x0003d80001187983 */ /* 0x000ea40000100a00 */
[C---:B---3--:R-:W-:Y:S01]  /*c3b0*/  IMAD.WIDE R6, R0.reuse, 0x2, R22 ;  /* 0x0000000200067825 */ /* 0x048fe200078e0216 */
[----:B------:R-:W-:Y:S01]  /*c3c0*/  UMOV UR54, UR20 ;  /* 0x0000001400367c82 */ /* 0x000fe20008000000 */
[----:B------:R-:W-:Y:S01]  /*c3d0*/  UMOV UR55, UR21 ;  /* 0x0000001500377c82 */ /* 0x000fe20008000000 */
[----:B------:R-:W-:Y:S01]  /*c3e0*/  UIADD3.64 UR56, UR50, 0x200, URZ ;  /* 0x0000020032387897 */ /* 0x000fe2000fffe03f */
[----:B------:R-:W3:Y:S04]  /*c3f0*/  LDG.E.U16 R23, desc[UR6][R14.64] ;  /* 0x000000060e177981 */ /* 0x000ee8000c1e1500 */
[----:B------:R4:W3:Y:S04]  /*c400*/  LDG.E.U16 R21, desc[UR6][R6.64] ;  /* 0x0000000606157981 */ /* 0x0008e8000c1e1500 */
[----:B------:R5:W3:Y:S01]  /*c410*/  LDG.E.U16 R22, desc[UR6][R10.64] ;  /* 0x000000060a167981 */ /* 0x000ae2000c1e1500 */
[----:B----4-:R-:W-:-:S03]  /*c420*/  IMAD.WIDE R6, R0, 0x2, R26 ;  /* 0x0000000200067825 */ /* 0x010fc600078e021a */
[----:B------:R-:W4:Y:S01]  /*c430*/  LDL.64 R26, [R1+0x388] ;  /* 0x00038800011a7983 */ /* 0x000f220000100a00 */
[----:B------:R-:W-:Y:S02]  /*c440*/  WARPGROUP.DEPBAR.LE gsb0, 0x0 ;  /* 0x00008000000079c5 */ /* 0x000fe40000010000 */
[----:B------:R-:W-:Y:S01]  /*c450*/  WARPGROUP.ARRIVE ;  /* 0x00000000000079c5 */ /* 0x000fe20000000000 */
[----:B------:R-:W-:Y:S01]  /*c460*/  IMAD.WIDE R14, R0, 0x2, R32 ;  /* 0x00000002000e7825 */ /* 0x000fe200078e0220 */
[----:B------:R-:W-:Y:S01]  /*c470*/  UIADD3.64 UR20, UR50, 0x202, URZ ;  /* 0x0000020232147897 */ /* 0x000fe2000fffe03f */
[----:B------:R-:W3:Y:S03]  /*c480*/  LDL.64 R32, [R1+0x3a8] ;  /* 0x0003a80001207983 */ /* 0x000ee60000100a00 */
[----:B------:R-:W-:Y:S01]  /*c490*/  HGMMA.64x64x16.F32.BF16 R152, gdesc[UR16].tnspA, R152, gsb0 ;  /* 0x20e00000109879f0 */ /* 0x000fe20008001898 */
[----:B------:R2:W3:Y:S04]  /*c4a0*/  LDG.E.U16 R18, desc[UR6][R6.64] ;  /* 0x0000000606127981 */ /* 0x0004e8000c1e1500 */
[----:B------:R0:W3:Y:S01]  /*c4b0*/  LDG.E.U16 R20, desc[UR6][R14.64] ;  /* 0x000000060e147981 */ /* 0x0000e2000c1e1500 */
[----:B------:R-:W-:-:S02]  /*c4c0*/  WARPGROUP.DEPBAR.LE gsb0, 0x0 ;  /* 0x00008000000079c5 */ /* 0x000fc40000010000 */
[----:B------:R-:W-:-:S06]  /*c4d0*/  WARPGROUP.ARRIVE ;  /* 0x00000000000079c5 */ /* 0x000fcc0000000000 */
[----:B------:R-:W-:Y:S01]  /*c4e0*/  HGMMA.64x64x16.F32.BF16 R152, gdesc[UR52].tnspA, R152, gsb0 ;  /* 0x20e00000349879f0 */ /* 0x000fe20008001898 */
[----:B------:R-:W-:Y:S01]  /*c4f0*/  UIADD3.64 UR52, UR48, 0x1200, URZ ;  /* 0x0000120030347897 */ /* 0x000fe2000fffe03f */
[----:B------:R-:W-:Y:S01]  /*c500*/  UMOV UR54, UR56 ;  /* 0x0000003800367c82 */ /* 0x000fe20008000000 */
[----:B------:R-:W-:Y:S01]  /*c510*/  UMOV UR55, UR57 ;  /* 0x0000003900377c82 */ /* 0x000fe20008000000 */
[----:B------:R-:W-:Y:S02]  /*c520*/  WARPGROUP.DEPBAR.LE gsb0, 0x0 ;  /* 0x00008000000079c5 */ /* 0x000fe40000010000 */
[----:B------:R-:W-:-:S06]  /*c530*/  WARPGROUP.ARRIVE ;  /* 0x00000000000079c5 */ /* 0x000fcc0000000000 */
[----:B------:R-:W-:Y:S01]  /*c540*/  HGMMA.64x64x16.F32.BF16 R152, gdesc[UR52].tnspA, R152, gsb0 ;  /* 0x20e00000349879f0 */ /* 0x000fe20008001898 */
[C---:B-----5:R-:W-:Y:S01]  /*c550*/  IMAD.WIDE R10, R0.reuse, 0x2, R30 ;  /* 0x00000002000a7825 */ /* 0x060fe200078e021e */
[----:B------:R-:W-:Y:S01]  /*c560*/  UIADD3.64 UR52, UR48, 0x1280, URZ ;  /* 0x0000128030347897 */ /* 0x000fe2000fffe03f */
[----:B------:R-:W5:Y:S02]  /*c570*/  LDL.64 R30, [R1+0x398] ;  /* 0x00039800011e7983 */ /* 0x000f640000100a00 */
[C---:B--2---:R-:W-:Y:S02]  /*c580*/  IMAD.WIDE R6, R0.reuse, 0x2, R36 ;  /* 0x0000000200067825 */ /* 0x044fe400078e0224 */
[----:B------:R1:W2:Y:S01]  /*c590*/  LDG.E.U16 R19, desc[UR6][R10.64] ;  /* 0x000000060a137981 */ /* 0x0002a2000c1e1500 */
[----:B------:R-:W-:Y:S01]  /*c5a0*/  UMOV UR54, UR20 ;  /* 0x0000001400367c82 */ /* 0x000fe20008000000 */
[----:B------:R-:W-:Y:S01]  /*c5b0*/  UMOV UR55, UR21 ;  /* 0x0000001500377c82 */ /* 0x000fe20008000000 */
[C---:B0-----:R-:W-:Y:S01]  /*c5c0*/  IMAD.WIDE R14, R0.reuse, 0x2, R42 ;  /* 0x00000002000e7825 */ /* 0x041fe200078e022a */
[----:B------:R0:W2:Y:S04]  /*c5d0*/  LDG.E.U16 R5, desc[UR6][R6.64] ;  /* 0x0000000606057981 */ /* 0x0000a8000c1e1500 */
[----:B------:R0:W2:Y:S01]  /*c5e0*/  LDG.E.U16 R16, desc[UR6][R14.64] ;  /* 0x000000060e107981 */ /* 0x0000a2000c1e1500 */
[----:B-1----:R-:W-:-:S03]  /*c5f0*/  IMAD.WIDE R10, R0, 0x2, R28 ;  /* 0x00000002000a7825 */ /* 0x002fc600078e021c */
[----:B------:R-:W2:Y:S01]  /*c600*/  LDL.64 R28, [R1+0x378] ;  /* 0x00037800011c7983 */ /* 0x000ea20000100a00 */
[----:B0-----:R-:W-:-:S03]  /*c610*/  IMAD.WIDE R6, R0, 0x2, R40 ;  /* 0x0000000200067825 */ /* 0x001fc600078e0228 */
[----:B------:R-:W2:Y:S04]  /*c620*/  LDL.64 R36, [R1+0x358] ;  /* 0x0003580001247983 */ /* 0x000ea80000100a00 */
[----:B------:R0:W2:Y:S01]  /*c630*/  LDG.E.U16 R46, desc[UR6][R6.64] ;  /* 0x00000006062e7981 */ /* 0x0000a2000c1e1500 */
[----:B------:R-:W-:Y:S02]  /*c640*/  WARPGROUP.DEPBAR.LE gsb0, 0x0 ;  /* 0x00008000000079c5 */ /* 0x000fe40000010000 */
[----:B------:R-:W-:Y:S01]  /*c650*/  WARPGROUP.ARRIVE ;  /* 0x00000000000079c5 */ /* 0x000fe20000000000 */
[C---:B------:R-:W-:Y:S01]  /*c660*/  IMAD.WIDE R14, R0.reuse, 0x2, R24 ;  /* 0x00000002000e7825 */ /* 0x040fe200078e0218 */
[----:B------:R-:W-:Y:S01]  /*c670*/  UIADD3.64 UR56, UR50, 0x204, URZ ;  /* 0x0000020432387897 */ /* 0x000fe2000fffe03f */
[----:B------:R-:W2:Y:S03]  /*c680*/  LDL.64 R24, [R1+0x348] ;  /* 0x0003480001187983 */ /* 0x000ea60000100a00 */
[----:B------:R-:W-:Y:S01]  /*c690*/  HGMMA.64x64x16.F32.BF16 R152, gdesc[UR52].tnspA, R152, gsb0 ;  /* 0x20e00000349879f0 */ /* 0x000fe20008001898 */
[C---:B0-----:R-:W-:Y:S01]  /*c6a0*/  IMAD.WIDE R6, R0.reuse, 0x2, R34 ;  /* 0x0000000200067825 */ /* 0x041fe200078e0222 */
[----:B------:R-:W-:Y:S01]  /*c6b0*/  UIADD3.64 UR52, UR48, 0x1300, URZ ;  /* 0x0000130030347897 */ /* 0x000fe2000fffe03f */
[----:B------:R-:W2:Y:S04]  /*c6c0*/  LDG.E.U16 R45, desc[UR6][R14.64] ;  /* 0x000000060e2d7981 */ /* 0x000ea8000c1e1500 */
[----:B------:R4:W2:Y:S01]  /*c6d0*/  LDG.E.U16 R43, desc[UR6][R6.64] ;  /* 0x00000006062b7981 */ /* 0x0008a2000c1e1500 */
[----:B------:R-:W-:Y:S01]  /*c6e0*/  UMOV UR54, UR56 ;  /* 0x0000003800367c82 */ /* 0x000fe20008000000 */
[----:B------:R-:W-:Y:S01]  /*c6f0*/  UMOV UR55, UR57 ;  /* 0x0000003900377c82 */ /* 0x000fe20008000000 */
[----:B------:R-:W-:Y:S01]  /*c700*/  UIADD3.64 UR20, UR48, 0x1400, URZ ;  /* 0x0000140030147897 */ /* 0x000fe2000fffe03f */
[----:B------:R0:W2:Y:S04]  /*c710*/  LDG.E.U16 R8, desc[UR6][R10.64] ;  /* 0x000000060a087981 */ /* 0x0000a8000c1e1500 */
[----:B------:R-:W2:Y:S01]  /*c720*/  LDL.64 R34, [R1+0x338] ;  /* 0x0003380001227983 */ /* 0x000ea20000100a00 */
[----:B----4-:R-:W-:-:S03]  /*c730*/  IMAD.WIDE R6, R0, 0x2, R26 ;  /* 0x0000000200067825 */ /* 0x010fc600078e021a */
[----:B------:R-:W4:Y:S01]  /*c740*/  LDL.64 R26, [R1+0x318] ;  /* 0x00031800011a7983 */ /* 0x000f220000100a00 */
[----:B------:R-:W-:Y:S02]  /*c750*/  WARPGROUP.DEPBAR.LE gsb0, 0x0 ;  /* 0x00008000000079c5 */ /* 0x000fe40000010000 */
[----:B------:R-:W-:Y:S01]  /*c760*/  WARPGROUP.ARRIVE ;  /* 0x00000000000079c5 */ /* 0x000fe20000000000 */
[C---:B---3--:R-:W-:Y:S01]  /*c770*/  IMAD.WIDE R14, R0.reuse, 0x2, R32 ;  /* 0x00000002000e7825 */ /* 0x048fe200078e0220 */
[----:B------:R-:W3:Y:S04]  /*c780*/  LDG.E.U16 R40, desc[UR6][R6.64] ;  /* 0x0000000606287981 */ /* 0x000ee8000c1e1500 */
[----:B------:R-:W-:Y:S01]  /*c790*/  HGMMA.64x64x16.F32.BF16 R152, gdesc[UR52].tnspA, R152, gsb0 ;  /* 0x20e00000349879f0 */ /* 0x000fe20008001898 */
[----:B------:R-:W-:Y:S01]  /*c7a0*/  UIADD3.64 UR52, UR48, 0x1380, URZ ;  /* 0x0000138030347897 */ /* 0x000fe2000fffe03f */
[----:B0-----:R-:W-:Y:S01]  /*c7b0*/  IMAD.WIDE R10, R0, 0x2, R38 ;  /* 0x00000002000a7825 */ /* 0x001fe200078e0226 */
[----:B------:R-:W-:Y:S01]  /*c7c0*/  UMOV UR54, UR58 ;  /* 0x0000003a00367c82 */ /* 0x000fe20008000000 */
[----:B------:R-:W-:Y:S01]  /*c7d0*/  UMOV UR55, UR59 ;  /* 0x0000003b00377c82 */ /* 0x000fe20008000000 */
[----:B------:R-:W3:Y:S04]  /*c7e0*/  LDL.64 R32, [R1+0x328] ;  /* 0x0003280001207983 */ /* 0x000ee80000100a00 */
[----:B------:R-:W3:Y:S04]  /*c7f0*/  LDG.E.U16 R44, desc[UR6][R10.64] ;  /* 0x000000060a2c7981 */ /* 0x000ee8000c1e1500 */
[----:B------:R0:W3:Y:S01]  /*c800*/  LDG.E.U16 R42, desc[UR6][R14.64] ;  /* 0x000000060e2a7981 */ /* 0x0000e2000c1e1500 */
[----:B------:R-:W-:-:S02]  /*c810*/  WARPGROUP.DEPBAR.LE gsb0, 0x0 ;  /* 0x00008000000079c5 */ /* 0x000fc40000010000 */
[----:B------:R-:W-:-:S06]  /*c820*/  WARPGROUP.ARRIVE ;  /* 0x00000000000079c5 */ /* 0x000fcc0000000000 */
[----:B------:R-:W-:Y:S01]  /*c830*/  HGMMA.64x64x16.F32.BF16 R152, gdesc[UR52].tnspA, R152, gsb0 ;  /* 0x20e00000349879f0 */ /* 0x000fe20008001898 */
[----:B0-----:R-:W-:Y:S02]  /*c840*/  IMAD.WIDE R14, R0, 0x2, R48 ;  /* 0x00000002000e7825 */ /* 0x001fe400078e0230 */
[----:B------:R-:W3:Y:S01]  /*c850*/  LDL.64 R48, [R1+0x238] ;  /* 0x0002380001307983 */ /* 0x000ee20000100a00 */
[----:B------:R-:W-:Y:S02]  /*c860*/  UIADD3.64 UR24, UR48, 0x1480, URZ ;  /* 0x0000148030187897 */ /* 0x000fe4000fffe03f */
[----:B------:R-:W-:Y:S01]  /*c870*/  UIADD3.64 UR28, UR48, 0x1500, URZ ;  /* 0x00001500301c7897 */ /* 0x000fe2000fffe03f */
[----:B------:R-:W3:Y:S01]  /*c880*/  LDG.E.U16 R38, desc[UR6][R14.64] ;  /* 0x000000060e267981 */ /* 0x000ee2000c1e1500 */
[----:B------:R-:W-:Y:S02]  /*c890*/  WARPGROUP.DEPBAR.LE gsb0, 0x0 ;  /* 0x00008000000079c5 */ /* 0x000fe40000010000 */
[----:B------:R-:W-:-:S06]  /*c8a0*/  WARPGROUP.ARRIVE ;  /* 0x00000000000079c5 */ /* 0x000fcc0000000000 */
[----:B------:R-:W-:Y:S01]  /*c8b0*/  HGMMA.64x64x16.F32.BF16 R152, gdesc[UR20].tnspA, R152, gsb0 ;  /* 0x20e00000149879f0 */ /* 0x000fe20008001898 */
[C---:B-----5:R-:W-:Y:S02]  /*c8c0*/  IMAD.WIDE R10, R0.reuse, 0x2, R30 ;  /* 0x00000002000a7825 */ /* 0x060fe400078e021e */
[----:B------:R-:W5:Y:S02]  /*c8d0*/  LDL.64 R30, [R1+0x2e8] ;  /* 0x0002e800011e7983 */ /* 0x000f640000100a00 */
[C---:B--2---:R-:W-:Y:S02]  /*c8e0*/  IMAD.WIDE R6, R0.reuse, 0x2, R28 ;  /* 0x0000000200067825 */ /* 0x044fe400078e021c */
[----:B------:R-:W2:Y:S04]  /*c8f0*/  LDL.64 R28, [R1+0x2b8] ;  /* 0x0002b800011c7983 */ /* 0x000ea80000100a00 */
[----:B------:R-:W2:Y:S04]  /*c900*/  LDG.E.U16 R39, desc[UR6][R6.64] ;  /* 0x0000000606277981 */ /* 0x000ea8000c1e1500 */
[----:B------:R0:W2:Y:S02]  /*c910*/  LDG.E.U16 R41, desc[UR6][R10.64] ;  /* 0x000000060a297981 */ /* 0x0000a4000c1e1500 */
[----:B0-----:R-:W-:Y:S01]  /*c920*/  IMAD.WIDE R10, R0, 0x2, R36 ;  /* 0x00000002000a7825 */ /* 0x001fe200078e0224 */
[----:B------:R-:W-:-:S02]  /*c930*/  UIADD3.64 UR32, UR48, 0x1580, URZ ;  /* 0x0000158030207897 */ /* 0x000fc4000fffe03f */
[----:B------:R-:W-:Y:S02]  /*c940*/  UIADD3.64 UR36, UR48, 0x1600, URZ ;  /* 0x0000160030247897 */ /* 0x000fe4000fffe03f */
[----:B------:R-:W2:Y:S01]  /*c950*/  LDG.E.U16 R37, desc[UR6][R10.64] ;  /* 0x000000060a257981 */ /* 0x000ea2000c1e1500 */
[----:B------:R-:W-:-:S03]  /*c960*/  IMAD.WIDE R6, R0, 0x2, R24 ;  /* 0x0000000200067825 */ /* 0x000fc600078e0218 */
[----:B------:R-:W2:Y:S04]  /*c970*/  LDL.64 R24, [R1+0x258] ;  /* 0x0002580001187983 */ /* 0x000ea80000100a00 */
[----:B------:R4:W2:Y:S02]  /*c980*/  LDG.E.U16 R36, desc[UR6][R6.64] ;  /* 0x0000000606247981 */ /* 0x0008a4000c1e1500 */
[----:B----4-:R-:W-:Y:S02]  /*c990*/  IMAD.WIDE R6, R0, 0x2, R26 ;  /* 0x0000000200067825 */ /* 0x010fe400078e021a */
[----:B------:R-:W4:Y:S01]  /*c9a0*/  LDL.64 R26, [R1+0x228] ;  /* 0x00022800011a7983 */ /* 0x000f220000100a00 */
[----:B------:R-:W-:Y:S02]  /*c9b0*/  WARPGROUP.DEPBAR.LE gsb0, 0x0 ;  /* 0x00008000000079c5 */ /* 0x000fe40000010000 */
[----:B------:R-:W-:-:S06]  /*c9c0*/  WARPGROUP.ARRIVE ;  /* 0x00000000000079c5 */ /* 0x000fcc0000000000 */
[----:B------:R-:W-:Y:S03]  /*c9d0*/  HGMMA.64x64x16.F32.BF16 R152, gdesc[UR24].tnspA, R152, gsb0 ;  /* 0x20e00000189879f0 */ /* 0x000fe60008001898 */
[----:B------:R-:W-:Y:S02]  /*c9e0*/  WARPGROUP.DEPBAR.LE gsb0, 0x0 ;  /* 0x00008000000079c5 */ /* 0x000fe40000010000 */
[----:B------:R-:W-:-:S06]  /*c9f0*/  WARPGROUP.ARRIVE ;  /* 0x00000000000079c5 */ /* 0x000fcc0000000000 */
[----:B------:R-:W-:Y:S03]  /*ca00*/  HGMMA.64x64x16.F32.BF16 R152, gdesc[UR28].tnspA, R152, gsb0 ;  /* 0x20e000001c9879f0 */ /* 0x000fe60008001898 */
[----:B------:R-:W-:Y:S02]  /*ca10*/  WARPGROUP.DEPBAR.LE gsb0, 0x0 ;  /* 0x00008000000079c5 */ /* 0x000fe40000010000 */
[----:B------:R-:W-:-:S06]  /*ca20*/  WARPGROUP.ARRIVE ;  /* 0x00000000000079c5 */ /* 0x000fcc0000000000 */
[----:B------:R-:W-:Y:S01]  /*ca30*/  HGMMA.64x64x16.F32.BF16 R152, gdesc[UR32].tnspA, R152, gsb0 ;  /* 0x20e00000209879f0 */ /* 0x000fe20008001898 */
[----:B------:R-:W-:-:S04]  /*ca40*/  IMAD.WIDE R14, R0, 0x2, R34 ;  /* 0x00000002000e7825 */ /* 0x000fc800078e0222 */
[C---:B---3--:R-:W-:Y:S01]  /*ca50*/  IMAD.WIDE R10, R0.reuse, 0x2, R32 ;  /* 0x00000002000a7825 */ /* 0x048fe200078e0220 */
[----:B------:R0:W3:Y:S04]  /*ca60*/  LDG.E.U16 R35, desc[UR6][R14.64] ;  /* 0x000000060e237981 */ /* 0x0000e8000c1e1500 */
[----:B------:R1:W3:Y:S04]  /*ca70*/  LDG.E.U16 R34, desc[UR6][R10.64] ;  /* 0x000000060a227981 */ /* 0x0002e8000c1e1500 */
[----:B------:R-:W3:Y:S01]  /*ca80*/  LDG.E.U16 R33, desc[UR6][R6.64] ;  /* 0x0000000606217981 */ /* 0x000ee2000c1e1500 */
[----:B0-----:R-:W-:-:S04]  /*ca90*/  IMAD.WIDE R14, R0, 0x2, R68 ;  /* 0x00000002000e7825 */ /* 0x001fc800078e0244 */
[C---:B-1----:R-:W-:Y:S01]  /*caa0*/  IMAD.WIDE R10, R0.reuse, 0x2, R66 ;  /* 0x00000002000a7825 */ /* 0x042fe200078e0242 */
[----:B------:R0:W3:Y:S03]  /*cab0*/  LDG.E.U16 R32, desc[UR6][R14.64] ;  /* 0x000000060e207981 */ /* 0x0000e6000c1e1500 */
[----:B0-----:R-:W-:-:S04]  /*cac0*/  IMAD.WIDE R14, R0, 0x2, R64 ;  /* 0x00000002000e7825 */ /* 0x001fc800078e0240 */
[----:B-----5:R-:W-:Y:S02]  /*cad0*/  IMAD.WIDE R6, R0, 0x2, R30 ;  /* 0x0000000200067825 */ /* 0x020fe400078e021e */
[----:B------:R0:W5:Y:S04]  /*cae0*/  LDG.E.U16 R31, desc[UR6][R10.64] ;  /* 0x000000060a1f7981 */ /* 0x000168000c1e1500 */
[----:B------:R2:W5:Y:S01]  /*caf0*/  LDG.E.U16 R30, desc[UR6][R6.64] ;  /* 0x00000006061e7981 */ /* 0x000562000c1e1500 */
[----:B------:R-:W-:Y:S02]  /*cb00*/  WARPGROUP.DEPBAR.LE gsb0, 0x0 ;  /* 0x00008000000079c5 */ /* 0x000fe40000010000 */
[----:B------:R-:W-:-:S06]  /*cb10*/  WARPGROUP.ARRIVE ;  /* 0x00000000000079c5 */ /* 0x000fcc0000000000 */
[----:B------:R-:W-:Y:S01]  /*cb20*/  HGMMA.64x64x16.F32.BF16 R152, gdesc[UR36].tnspA, R152, gsb0 ;  /* 0x20e00000249879f0 */ /* 0x000fe20008001898 */
[----:B0-----:R-:W-:-:S04]  /*cb30*/  IMAD.WIDE R10, R0, 0x2, R62 ;  /* 0x00000002000a7825 */ /* 0x001fc800078e023e */
[C---:B--2---:R-:W-:Y:S01]  /*cb40*/  IMAD.WIDE R6, R0.reuse, 0x2, R28 ;  /* 0x0000000200067825 */ /* 0x044fe200078e021c */
[----:B------:R0:W2:Y:S04]  /*cb50*/  LDG.E.U16 R251, desc[UR6][R10.64] ;  /* 0x000000060afb7981 */ /* 0x0000a8000c1e1500 */
[----:B------:R1:W2:Y:S04]  /*cb60*/  LDG.E.U16 R29, desc[UR6][R14.64] ;  /* 0x000000060e1d7981 */ /* 0x0002a8000c1e1500 */
[----:B------:R1:W2:Y:S01]  /*cb70*/  LDG.E.U16 R250, desc[UR6][R6.64] ;  /* 0x0000000606fa7981 */ /* 0x0002a2000c1e1500 */
[----:B0-----:R-:W-:-:S04]  /*cb80*/  IMAD.WIDE R10, R0, 0x2, R58 ;  /* 0x00000002000a7825 */ /* 0x001fc800078e023a */
[C---:B-1----:R-:W-:Y:S01]  /*cb90*/  IMAD.WIDE R14, R0.reuse, 0x2, R60 ;  /* 0x00000002000e7825 */ /* 0x042fe200078e023c */
[----:B------:R0:W2:Y:S03]  /*cba0*/  LDG.E.U16 R243, desc[UR6][R10.64] ;  /* 0x000000060af37981 */ /* 0x0000a6000c1e1500 */
[C---:B------:R-:W-:Y:S01]  /*cbb0*/  IMAD.WIDE R6, R0.reuse, 0x2, R56 ;  /* 0x0000000200067825 */ /* 0x040fe200078e0238 */
[----:B------:R1:W2:Y:S04]  /*cbc0*/  LDG.E.U16 R242, desc[UR6][R14.64] ;  /* 0x000000060ef27981 */ /* 0x0002a8000c1e1500 */
[----:B------:R1:W2:Y:S01]  /*cbd0*/  LDG.E.U16 R248, desc[UR6][R6.64] ;  /* 0x0000000606f87981 */ /* 0x0002a2000c1e1500 */
[----:B0-----:R-:W-:-:S04]  /*cbe0*/  IMAD.WIDE R10, R0, 0x2, R52 ;  /* 0x00000002000a7825 */ /* 0x001fc800078e0234 */
[----:B-1----:R-:W-:-:S04]  /*cbf0*/  IMAD.WIDE R14, R0, 0x2, R54 ;  /* 0x00000002000e7825 */ /* 0x002fc800078e0236 */
[C---:B------:R-:W-:Y:S01]  /*cc00*/  IMAD.WIDE R6, R0.reuse, 0x2, R24 ;  /* 0x0000000200067825 */ /* 0x040fe200078e0218 */
[----:B------:R0:W2:Y:S04]  /*cc10*/  LDG.E.U16 R252, desc[UR6][R14.64] ;  /* 0x000000060efc7981 */ /* 0x0000a8000c1e1500 */
[----:B------:R1:W5:Y:S04]  /*cc20*/  LDG.E.U16 R24, desc[UR6][R10.64] ;  /* 0x000000060a187981 */ /* 0x000368000c1e1500 */
[----:B------:R4:W2:Y:S01]  /*cc30*/  LDG.E.U16 R25, desc[UR6][R6.64] ;  /* 0x0000000606197981 */ /* 0x0008a2000c1e1500 */
[----:B0-----:R-:W-:-:S04]  /*cc40*/  IMAD.WIDE R14, R0, 0x2, R50 ;  /* 0x00000002000e7825 */ /* 0x001fc800078e0232 */
[----:B-1----:R-:W-:-:S04]  /*cc50*/  IMAD.WIDE R10, R0, 0x2, R48 ;  /* 0x00000002000a7825 */ /* 0x002fc800078e0230 */
[----:B----4-:R-:W-:Y:S02]  /*cc60*/  IMAD.WIDE R6, R0, 0x2, R26 ;  /* 0x0000000200067825 */ /* 0x010fe400078e021a */
[----:B------:R-:W4:Y:S04]  /*cc70*/  LDG.E.U16 R26, desc[UR6][R14.64] ;  /* 0x000000060e1a7981 */ /* 0x000f28000c1e1500 */
[----:B------:R-:W4:Y:S04]  /*cc80*/  LDG.E.U16 R27, desc[UR6][R10.64] ;  /* 0x000000060a1b7981 */ /* 0x000f28000c1e1500 */
[----:B------:R0:W4:Y:S01]  /*cc90*/  LDG.E.U16 R28, desc[UR6][R6.64] ;  /* 0x00000006061c7981 */ /* 0x000122000c1e1500 */
[----:B------:R-:W-:Y:S01]  /*cca0*/  UIADD3.64 UR40, UR48, 0x1680, URZ ;  /* 0x0000168030287897 */ /* 0x000fe2000fffe03f */
[----:B------:R-:W-:-:S02]  /*ccb0*/  WARPGROUP.DEPBAR.LE gsb0, 0x0 ;  /* 0x00008000000079c5 */ /* 0x000fc40000010000 */
[----:B------:R-:W-:-:S06]  /*ccc0*/  WARPGROUP.ARRIVE ;  /* 0x00000000000079c5 */ /* 0x000fcc0000000000 */
[----:B------:R-:W-:Y:S01]  /*ccd0*/  HGMMA.64x64x16.F32.BF16 R152, gdesc[UR40].tnspA, R152, gsb0 ;  /* 0x20e00000289879f0 */ /* 0x000fe20008001898 */
[----:B------:R-:W-:Y:S02]  /*cce0*/  UIADD3.64 UR44, UR48, 0x1700, URZ ;  /* 0x00001700302c7897 */ /* 0x000fe4000fffe03f */
[----:B------:R-:W1:Y:S01]  /*ccf0*/  S2R R244, SR_TID.X ;  /* 0x0000000000f47919 */ /* 0x000e620000002100 */
[----:B------:R-:W-:Y:S02]  /*cd00*/  WARPGROUP.DEPBAR.LE gsb0, 0x0 ;  /* 0x00008000000079c5 */ /* 0x000fe40000010000 */
[----:B------:R-:W-:-:S06]  /*cd10*/  WARPGROUP.ARRIVE ;  /* 0x00000000000079c5 */ /* 0x000fcc0000000000 */
[----:B------:R-:W-:Y:S01]  /*cd20*/  HGMMA.64x64x16.F32.BF16 R152, gdesc[UR44].tnspA, R152, gsb0 ;  /* 0x20e000002c9879f0 */ /* 0x000fe20008001898 */
[----:B------:R-:W-:Y:S02]  /*cd30*/  LOP3.LUT R48, R3, 0x40, RZ, 0x3c, !PT ;  /* 0x0000004003307812 */ /* 0x000fe400078e3cff */
[----:B-1----:R-:W-:-:S04]  /*cd40*/  SHF.L.U32 R47, R244, 0x1, RZ ;  /* 0x00000001f42f7819 */ /* 0x002fc800000006ff */
[----:B------:R-:W-:Y:S01]  /*cd50*/  LOP3.LUT R47, R47, 0x6, RZ, 0xc0, !PT ;  /* 0x000000062f2f7812 */ /* 0x000fe200078ec0ff */
[----:B------:R-:W-:Y:S01]  /*cd60*/  FMUL R197, R197, UR5 ;  /* 0x00000005c5c57c20 */ /* 0x000fe20008400000 */
[----:B------:R-:W-:Y:S02]  /*cd70*/  WARPGROUP.DEPBAR.LE gsb0, 0x0 ;  /* 0x00008000000079c5 */ /* 0x000fe40000010000 */
[----:B------:R-:W-:Y:S06]  /*cd80*/  BAR.SYNC.DEFER_BLOCKING 0x0 ;  /* 0x0000000000007b1d */ /* 0x000fec0000010000 */
        /* <DEDUP_REMOVED lines=35> */
[----:B-1----:R-:W-:Y:S01]  /*cfc0*/  FMUL R224, R190, UR5 ;  /* 0x00000005bee07c20 */ /* 0x002fe20008400000 */
[----:B0-----:R-:W-:-:S04]  /*cfd0*/  IADD3 R5, P1, R47, UR61, RZ ;  /* 0x0000003d2f057c10 */ /* 0x001fc8000ff3e0ff */
[C---:B------:R-:W-:Y:S01]  /*cfe0*/  IADD3 R218, P2, R5.reuse, 0x8, RZ ;  /* 0x0000000805da7810 */ /* 0x040fe20007f5e0ff */
[----:B------:R-:W-:Y:S01]  /*cff0*/  IMAD.X R6, RZ, RZ, UR60, P1 ;  /* 0x0000003cff067e24 */ /* 0x000fe200088e06ff */
[----:B------:R-:W-:-:S04]  /*d000*/  IADD3 R190, P5, R5, 0x9, RZ ;  /* 0x0000000905be7810 */ /* 0x000fc80007fbe0ff */
[----:B------:R-:W-:Y:S02]  /*d010*/  IADD3.X R231, RZ, R6, RZ, P2, !PT ;  /* 0x00000006ffe77210 */ /* 0x000fe400017fe4ff */
[C---:B------:R-:W-:Y:S02]  /*d020*/  IADD3 R216, P2, R5.reuse, 0x10, RZ ;  /* 0x0000001005d87810 */ /* 0x040fe40007f5e0ff */
[C---:B------:R-:W-:Y:S01]  /*d030*/  ISETP.GT.U32.AND P0, PT, R5.reuse, R4, PT ;  /* 0x000000040500720c */ /* 0x040fe20003f04070 */
[----:B------:R-:W-:Y:S01]  /*d040*/  IMAD.X R228, RZ, RZ, R6, P5 ;  /* 0x000000ffffe47224 */ /* 0x000fe200028e0606 */
[----:B------:R-:W-:Y:S01]  /*d050*/  IADD3.X R229, RZ, R6, RZ, P2, !PT ;  /* 0x00000006ffe57210 */ /* 0x000fe200017fe4ff */
[----:B------:R-:W-:Y:S01]  /*d060*/  FMUL R221, R184, UR5 ;  /* 0x00000005b8dd7c20 */ /* 0x000fe20008400000 */
[----:B------:R-:W-:Y:S02]  /*d070*/  IADD3 R217, P5, R5, 0x11, RZ ;  /* 0x0000001105d97810 */ /* 0x000fe40007fbe0ff */
[----:B------:R-:W-:-:S02]  /*d080*/  ISETP.GT.U32.AND P2, PT, R216, R4, PT ;  /* 0x00000004d800720c */ /* 0x000fc40003f44070 */
[----:B------:R-:W-:Y:S01]  /*d090*/  ISETP.GT.U32.AND.EX P0, PT, R6, RZ, PT, P0 ;  /* 0x000000ff0600720c */ /* 0x000fe20003f04100 */
[----:B------:R-:W-:Y:S01]  /*d0a0*/  FMUL R223, R192, UR5 ;  /* 0x00000005c0df7c20 */ /* 0x000fe20008400000 */
[----:B------:R-:W-:Y:S01]  /*d0b0*/  ISETP.GT.U32.AND.EX P2, PT, R229, RZ, PT, P2 ;  /* 0x000000ffe500720c */ /* 0x000fe20003f44120 */
[----:B------:R-:W-:Y:S01]  /*d0c0*/  IMAD.X R234, RZ, RZ, R6, P5 ;  /* 0x000000ffffea7224 */ /* 0x000fe200028e0606 */
[-C--:B------:R-:W-:Y:S02]  /*d0d0*/  ISETP.GE.U32.AND P6, PT, R5, R4.reuse, PT ;  /* 0x000000040500720c */ /* 0x080fe40003fc6070 */
[----:B------:R-:W-:Y:S02]  /*d0e0*/  FSEL R221, R221, -INF , !P0 ;  /* 0xff800000dddd7808 */ /* 0x000fe40004000000 */
[----:B------:R-:W-:Y:S02]  /*d0f0*/  FSEL R224, R224, -INF , !P0 ;  /* 0xff800000e0e07808 */ /* 0x000fe40004000000 */
[----:B------:R-:W-:-:S02]  /*d100*/  ISETP.GT.U32.AND P0, PT, R190, R4, PT ;  /* 0x00000004be00720c */ /* 0x000fc40003f04070 */
[-C--:B------:R-:W-:Y:S01]  /*d110*/  ISETP.GT.U32.AND P5, PT, R217, R4.reuse, PT ;  /* 0x00000004d900720c */ /* 0x080fe20003fa4070 */
[----:B------:R-:W-:Y:S01]  /*d120*/  FMUL R220, R185, UR5 ;  /* 0x00000005b9dc7c20 */ /* 0x000fe20008400000 */
[----:B------:R-:W-:Y:S01]  /*d130*/  FSEL R223, R223, -INF , !P2 ;  /* 0xff800000dfdf7808 */ /* 0x000fe20005000000 */
[----:B------:R-:W-:Y:S01]  /*d140*/  FMUL R185, R189, UR5 ;  /* 0x00000005bdb97c20 */ /* 0x000fe20008400000 */
[----:B------:R-:W-:Y:S01]  /*d150*/  ISETP.GE.U32.AND.EX P6, PT, R6, RZ, PT, P6 ;  /* 0x000000ff0600720c */ /* 0x000fe20003fc6160 */
[----:B------:R-:W-:Y:S01]  /*d160*/  FMUL R222, R193, UR5 ;  /* 0x00000005c1de7c20 */ /* 0x000fe20008400000 */
[----:B------:R-:W-:Y:S02]  /*d170*/  IADD3 R20, P2, R5, 0x19, RZ ;  /* 0x0000001905147810 */ /* 0x000fe40007f5e0ff */
[----:B------:R-:W-:Y:S02]  /*d180*/  ISETP.GT.U32.AND.EX P0, PT, R228, RZ, PT, P0 ;  /* 0x000000ffe400720c */ /* 0x000fe40003f04100 */
[----:B------:R-:W-:Y:S01]  /*d190*/  ISETP.GT.U32.AND.EX P5, PT, R234, RZ, PT, P5 ;  /* 0x000000ffea00720c */ /* 0x000fe20003fa4150 */
[----:B------:R-:W-:Y:S01]  /*d1a0*/  FMUL R219, R188, UR5 ;  /* 0x00000005bcdb7c20 */ /* 0x000fe20008400000 */
[----:B------:R-:W-:Y:S01]  /*d1b0*/  ISETP.GT.U32.AND P1, PT, R218, R4, PT ;  /* 0x00000004da00720c */ /* 0x000fe20003f24070 */
[----:B------:R-:W-:Y:S01]  /*d1c0*/  IMAD.X R238, RZ, RZ, R6, P2 ;  /* 0x000000ffffee7224 */ /* 0x000fe200010e0606 */
[----:B------:R-:W-:-:S02]  /*d1d0*/  FSEL R220, R220, -INF , !P6 ;  /* 0xff800000dcdc7808 */ /* 0x000fc40007000000 */
[----:B------:R-:W-:Y:S02]  /*d1e0*/  IADD3 R188, P6, R5, 0x18, RZ ;  /* 0x0000001805bc7810 */ /* 0x000fe40007fde0ff */
[----:B------:R-:W-:Y:S02]  /*d1f0*/  FSEL R185, R185, -INF , !P0 ;  /* 0xff800000b9b97808 */ /* 0x000fe40004000000 */
[----:B------:R-:W-:Y:S02]  /*d200*/  FSEL R222, R222, -INF , !P5 ;  /* 0xff800000dede7808 */ /* 0x000fe40006800000 */
[----:B------:R-:W-:Y:S02]  /*d210*/  IADD3 R21, P0, R5, 0x20, RZ ;  /* 0x0000002005157810 */ /* 0x000fe40007f1e0ff */
[----:B------:R-:W-:Y:S02]  /*d220*/  ISETP.GT.U32.AND P5, PT, R20, R4, PT ;  /* 0x000000041400720c */ /* 0x000fe40003fa4070 */
[----:B------:R-:W-:-:S02]  /*d230*/  ISETP.GT.U32.AND.EX P1, PT, R231, RZ, PT, P1 ;  /* 0x000000ffe700720c */ /* 0x000fc40003f24110 */
[----:B------:R-:W-:Y:S02]  /*d240*/  IADD3.X R230, RZ, R6, RZ, P6, !PT ;  /* 0x00000006ffe67210 */ /* 0x000fe400037fe4ff */
[----:B------:R-:W-:Y:S02]  /*d250*/  ISETP.GT.U32.AND P6, PT, R21, R4, PT ;  /* 0x000000041500720c */ /* 0x000fe40003fc4070 */
[----:B------:R-:W-:Y:S02]  /*d260*/  IADD3.X R240, RZ, R6, RZ, P0, !PT ;  /* 0x00000006fff07210 */ /* 0x000fe400007fe4ff */
[----:B------:R-:W-:Y:S02]  /*d270*/  ISETP.GT.U32.AND.EX P5, PT, R238, RZ, PT, P5 ;  /* 0x000000ffee00720c */ /* 0x000fe40003fa4150 */
[----:B------:R-:W-:Y:S02]  /*d280*/  FSEL R219, R219, -INF , !P1 ;  /* 0xff800000dbdb7808 */ /* 0x000fe40004800000 */
[----:B------:R-:W-:Y:S01]  /*d290*/  IADD3 R22, P2, R5, 0x21, RZ ;  /* 0x0000002105167810 */ /* 0x000fe20007f5e0ff */
[----:B------:R-:W-:Y:S01]  /*d2a0*/  FMUL R225, R200, UR5 ;  /* 0x00000005c8e17c20 */ /* 0x000fe20008400000 */
[----:B------:R-:W-:-:S02]  /*d2b0*/  ISETP.GT.U32.AND P1, PT, R188, R4, PT ;  /* 0x00000004bc00720c */ /* 0x000fc40003f24070 */
[----:B------:R-:W-:Y:S01]  /*d2c0*/  IADD3 R23, P0, R5, 0x28, RZ ;  /* 0x0000002805177810 */ /* 0x000fe20007f1e0ff */
[----:B------:R-:W-:Y:S01]  /*d2d0*/  FMUL R196, R196, UR5 ;  /* 0x00000005c4c47c20 */ /* 0x000fe20008400000 */
[----:B------:R-:W-:Y:S02]  /*d2e0*/  ISETP.GT.U32.AND.EX P6, PT, R240, RZ, PT, P6 ;  /* 0x000000fff000720c */ /* 0x000fe40003fc4160 */
[----:B------:R-:W-:Y:S02]  /*d2f0*/  FSEL R200, R197, -INF , !P5 ;  /* 0xff800000c5c87808 */ /* 0x000fe40006800000 */
[----:B------:R-:W-:Y:S02]  /*d300*/  IADD3.X R244, RZ, R6, RZ, P2, !PT ;  /* 0x00000006fff47210 */ /* 0x000fe400017fe4ff */
[----:B------:R-:W-:Y:S02]  /*d310*/  IADD3 R10, P5, R5, 0x29, RZ ;  /* 0x00000029050a7810 */ /* 0x000fe40007fbe0ff */
[----:B------:R-:W-:-:S02]  /*d320*/  ISETP.GT.U32.AND P2, PT, R22, R4, PT ;  /* 0x000000041600720c */ /* 0x000fc40003f44070 */
[----:B------:R-:W-:Y:S01]  /*d330*/  ISETP.GT.U32.AND.EX P1, PT, R230, RZ, PT, P1 ;  /* 0x000000ffe600720c */ /* 0x000fe20003f24110 */
[----:B------:R-:W-:Y:S01]  /*d340*/  IMAD.X R7, RZ, RZ, R6, P0 ;  /* 0x000000ffff077224 */ /* 0x000fe200000e0606 */
[----:B------:R-:W-:Y:S01]  /*d350*/  FSEL R225, R225, -INF , !P6 ;  /* 0xff800000e1e17808 */ /* 0x000fe20007000000 */
[----:B------:R-:W-:Y:S01]  /*d360*/  FMUL R227, R201, UR5 ;  /* 0x00000005c9e37c20 */ /* 0x000fe20008400000 */
[-C--:B------:R-:W-:Y:S01]  /*d370*/  ISETP.GT.U32.AND P0, PT, R23, R4.reuse, PT ;  /* 0x000000041700720c */ /* 0x080fe20003f04070 */
[----:B------:R-:W-:Y:S01]  /*d380*/  FMUL R189, R199, UR5 ;  /* 0x00000005c7bd7c20 */ /* 0x000fe20008400000 */
[----:B------:R-:W-:Y:S02]  /*d390*/  ISETP.GT.U32.AND P6, PT, R10, R4, PT ;  /* 0x000000040a00720c */ /* 0x000fe40003fc4070 */
[----:B------:R-:W-:Y:S01]  /*d3a0*/  IADD3.X R245, RZ, R6, RZ, P5, !PT ;  /* 0x00000006fff57210 */ /* 0x000fe20002ffe4ff */
[----:B------:R-:W-:Y:S01]  /*d3b0*/  FMUL R226, R204, UR5 ;  /* 0x00000005cce27c20 */ /* 0x000fe20008400000 */
[----:B------:R-:W-:-:S02]  /*d3c0*/  ISETP.GT.U32.AND.EX P2, PT, R244, RZ, PT, P2 ;  /* 0x000000fff400720c */ /* 0x000fc40003f44120 */
[----:B------:R-:W-:Y:S01]  /*d3d0*/  FSEL R201, R196, -INF , !P1 ;  /* 0xff800000c4c97808 */ /* 0x000fe20004800000 */
[----:B------:R-:W-:Y:S01]  /*d3e0*/  FMUL R204, R205, UR5 ;  /* 0x00000005cdcc7c20 */ /* 0x000fe20008400000 */
[----:B------:R-:W-:Y:S02]  /*d3f0*/  IADD3 R11, P1, R5, 0x30, RZ ;  /* 0x00000030050b7810 */ /* 0x000fe40007f3e0ff */
[----:B------:R-:W-:Y:S02]  /*d400*/  LOP3.LUT R199, R3, 0x40, RZ, 0x3c, !PT ;  /* 0x0000004003c77812 */ /* 0x000fe400078e3cff */
[----:B------:R-:W-:Y:S02]  /*d410*/  ISETP.GT.U32.AND.EX P0, PT, R7, RZ, PT, P0 ;  /* 0x000000ff0700720c */ /* 0x000fe40003f04100 */
[----:B------:R-:W-:Y:S02]  /*d420*/  ISETP.GT.U32.AND.EX P6, PT, R245, RZ, PT, P6 ;  /* 0x000000fff500720c */ /* 0x000fe40003fc4160 */
[----:B------:R-:W-:Y:S01]  /*d430*/  FSEL R227, R227, -INF , !P2 ;  /* 0xff800000e3e37808 */ /* 0x000fe20005000000 */
[----:B------:R-:W-:Y:S01]  /*d440*/  STS.U16 [R199+UR4+0x20e00], R46 ;  /* 0x020e002ec7007988 */ /* 0x000fe20008000404 */
[----:B------:R-:W-:-:S02]  /*d450*/  ISETP.GT.U32.AND P2, PT, R11, R4, PT ;  /* 0x000000040b00720c */ /* 0x000fc40003f44070 */
[----:B------:R-:W-:Y:S01]  /*d460*/  IADD3.X R246, RZ, R6, RZ, P1, !PT ;  /* 0x00000006fff67210 */ /* 0x000fe20000ffe4ff */
[----:B------:R-:W-:Y:S01]  /*d470*/  STS.U16 [R199+UR4+0x21200], R45 ;  /* 0x0212002dc7007988 */ /* 0x000fe20008000404 */
[----:B------:R-:W-:Y:S01]  /*d480*/  FSEL R226, R226, -INF , !P0 ;  /* 0xff800000e2e27808 */ /* 0x000fe20004000000 */
[----:B------:R-:W-:Y:S01]  /*d490*/  FMUL R208, R208, UR5 ;  /* 0x00000005d0d07c20 */ /* 0x000fe20008400000 */
[----:B------:R-:W-:Y:S01]  /*d4a0*/  FSEL R204, R204, -INF , !P6 ;  /* 0xff800000cccc7808 */ /* 0x000fe20007000000 */
[----:B------:R-:W-:Y:S01]  /*d4b0*/  STS.U16 [R199+UR4+0x21600], R44 ;  /* 0x0216002cc7007988 */ /* 0x000fe20008000404 */
[C---:B------:R-:W-:Y:S02]  /*d4c0*/  IADD3 R16, P0, R5.reuse, 0x31, RZ ;  /* 0x0000003105107810 */ /* 0x040fe40007f1e0ff */
[----:B------:R-:W-:Y:S01]  /*d4d0*/  IADD3 R18, P6, R5, 0x39, RZ ;  /* 0x0000003905127810 */ /* 0x000fe20007fde0ff */
[----:B------:R-:W-:Y:S01]  /*d4e0*/  STS.U16 [R199+UR4+0x21a00], R43 ;  /* 0x021a002bc7007988 */ /* 0x000fe20008000404 */
[----:B------:R-:W-:-:S02]  /*d4f0*/  ISETP.GT.U32.AND.EX P2, PT, R246, RZ, PT, P2 ;  /* 0x000000fff600720c */ /* 0x000fc40003f44120 */
[----:B------:R-:W-:Y:S01]  /*d500*/  LOP3.LUT R47, R4, 0x8, RZ, 0xfc, !PT ;  /* 0x00000008042f7812 */ /* 0x000fe200078efcff */
[----:B------:R-:W-:Y:S01]  /*d510*/  STS.U16 [R199+UR4+0x21e00], R42 ;  /* 0x021e002ac7007988 */ /* 0x000fe20008000404 */
[C---:B------:R-:W-:Y:S01]  /*d520*/  IADD3 R19, P5, R5.reuse, 0x38, RZ ;  /* 0x0000003805137810 */ /* 0x040fe20007fbe0ff */
[--C-:B------:R-:W-:Y:S02]  /*d530*/  IMAD.X R249, RZ, RZ, R6.reuse, P0 ;  /* 0x000000fffff97224 */ /* 0x100fe400000e0606 */
[----:B------:R-:W-:Y:S01]  /*d540*/  STS.U16 [R199+UR4+0x22200], R41 ;  /* 0x02220029c7007988 */ /* 0x000fe20008000404 */
[----:B------:R-:W-:Y:S01]  /*d550*/  FSEL R208, R208, -INF , !P2 ;  /* 0xff800000d0d07808 */ /* 0x000fe20005000000 */
[----:B------:R-:W-:Y:S02]  /*d560*/  IMAD.X R8, RZ, RZ, R6, P6 ;  /* 0x000000ffff087224 */ /* 0x000fe400030e0606 */
[----:B------:R-:W-:Y:S01]  /*d570*/  STS.U16 [R199+UR4+0x22600], R40 ;  /* 0x02260028c7007988 */ /* 0x000fe20008000404 */
[----:B------:R-:W-:-:S02]  /*d580*/  ISETP.GT.U32.AND P3, PT, R5, R47, PT ;  /* 0x0000002f0500720c */ /* 0x000fc40003f64070 */
[-C--:B------:R-:W-:Y:S01]  /*d590*/  ISETP.GT.U32.AND P1, PT, R16, R4.reuse, PT ;  /* 0x000000041000720c */ /* 0x080fe20003f24070 */
[----:B------:R-:W-:Y:S01]  /*d5a0*/  STS.U16 [R199+UR4+0x22a00], R39 ;  /* 0x022a0027c7007988 */ /* 0x000fe20008000404 */
[-C--:B------:R-:W-:Y:S02]  /*d5b0*/  ISETP.GT.U32.AND P0, PT, R19, R4.reuse, PT ;  /* 0x000000041300720c */ /* 0x080fe40003f04070 */
[----:B------:R-:W-:Y:S01]  /*d5c0*/  ISETP.GT.U32.AND P2, PT, R18, R4, PT ;  /* 0x000000041200720c */ /* 0x000fe20003f44070 */
[----:B------:R-:W-:Y:S01]  /*d5d0*/  STS.U16 [R199+UR4+0x22e00], R38 ;  /* 0x022e0026c7007988 */ /* 0x000fe20008000404 */
[----:B------:R-:W-:Y:S01]  /*d5e0*/  IADD3.X R247, RZ, R6, RZ, P5, !PT ;  /* 0x00000006fff77210 */ /* 0x000fe20002ffe4ff */
[----:B------:R-:W-:Y:S02]  /*d5f0*/  FMUL R209, R209, UR5 ;  /* 0x00000005d1d17c20 */ /* 0x000fe40008400000 */
[----:B------:R-:W-:Y:S01]  /*d600*/  STS.U16 [R199+UR4+0x23200], R37 ;  /* 0x02320025c7007988 */ /* 0x000fe20008000404 */
[----:B------:R-:W-:Y:S01]  /*d610*/  FMUL R212, R212, UR5 ;  /* 0x00000005d4d47c20 */ /* 0x000fe20008400000 */
[----:B------:R-:W-:Y:S01]  /*d620*/  FMUL R213, R213, UR5 ;  /* 0x00000005d5d57c20 */ /* 0x000fe20008400000 */
[----:B------:R-:W-:Y:S01]  /*d630*/  FMUL R15, R186, UR5 ;  /* 0x00000005ba0f7c20 */ /* 0x000fe20008400000 */
[----:B------:R-:W-:Y:S01]  /*d640*/  STS.U16 [R199+UR4+0x23600], R36 ;  /* 0x02360024c7007988 */ /* 0x000fe20008000404 */
[----:B------:R-:W-:Y:S01]  /*d650*/  ISETP.GT.U32.AND.EX P1, PT, R249, RZ, PT, P1 ;  /* 0x000000fff900720c */ /* 0x000fe20003f24110 */
[----:B------:R-:W-:Y:S01]  /*d660*/  FMUL R196, R203, UR5 ;  /* 0x00000005cbc47c20 */ /* 0x000fe20008400000 */
[----:B------:R-:W-:Y:S01]  /*d670*/  ISETP.GT.U32.AND.EX P3, PT, R6, RZ, PT, P3 ;  /* 0x000000ff0600720c */ /* 0x000fe20003f64130 */
[----:B---3--:R-:W-:Y:S01]  /*d680*/  STS.U16 [R199+UR4+0x23a00], R35 ;  /* 0x023a0023c7007988 */ /* 0x008fe20008000404 */
[----:B------:R-:W-:-:S02]  /*d690*/  ISETP.GT.U32.AND.EX P6, PT, R247, RZ, PT, P0 ;  /* 0x000000fff700720c */ /* 0x000fc40003fc4100 */
[----:B------:R-:W-:Y:S01]  /*d6a0*/  ISETP.GT.U32.AND.EX P2, PT, R8, RZ, PT, P2 ;  /* 0x000000ff0800720c */ /* 0x000fe20003f44120 */
[----:B------:R-:W-:Y:S01]  /*d6b0*/  STS.U16 [R199+UR4+0x23e00], R34 ;  /* 0x023e0022c7007988 */ /* 0x000fe20008000404 */
[----:B------:R-:W-:Y:S01]  /*d6c0*/  FMUL R197, R202, UR5 ;  /* 0x00000005cac57c20 */ /* 0x000fe20008400000 */
[----:B--2---:R-:W-:Y:S02]  /*d6d0*/  MOV R233, R25 ;  /* 0x0000001900e97202 */ /* 0x004fe40000000f00 */
[----:B------:R-:W-:Y:S01]  /*d6e0*/  STS.U16 [R199+UR4+0x24200], R33 ;  /* 0x02420021c7007988 */ /* 0x000fe20008000404 */
[----:B-----5:R-:W-:Y:S01]  /*d6f0*/  IMAD.MOV.U32 R237, RZ, RZ, R24 ;  /* 0x000000ffffed7224 */ /* 0x020fe200078e0018 */
[----:B------:R-:W-:Y:S02]  /*d700*/  FSEL R209, R209, -INF , !P1 ;  /* 0xff800000d1d17808 */ /* 0x000fe40004800000 */
[----:B------:R-:W-:Y:S01]  /*d710*/  STS.U16 [R199+UR4+0x24600], R32 ;  /* 0x02460020c7007988 */ /* 0x000fe20008000404 */
[----:B------:R-:W-:Y:S01]  /*d720*/  FSEL R212, R212, -INF , !P6 ;  /* 0xff800000d4d47808 */ /* 0x000fe20007000000 */
[----:B----4-:R-:W-:-:S02]  /*d730*/  IMAD.MOV.U32 R236, RZ, RZ, R27 ;  /* 0x000000ffffec7224 */ /* 0x010fc400078e001b */
[----:B------:R-:W2:Y:S01]  /*d740*/  LDL.LU R203, [R1+0x204] ;  /* 0x0002040001cb7983 */ /* 0x000ea20000300800 */
[----:B------:R-:W-:Y:S02]  /*d750*/  FSEL R213, R213, -INF , !P2 ;  /* 0xff800000d5d57808 */ /* 0x000fe40005000000 */
[----:B------:R-:W-:Y:S01]  /*d760*/  FSEL R15, R15, -INF , !P3 ;  /* 0xff8000000f0f7808 */ /* 0x000fe20005800000 */
[----:B------:R-:W-:Y:S01]  /*d770*/  STS.U16 [R199+UR4+0x24a00], R31 ;  /* 0x024a001fc7007988 */ /* 0x000fe20008000404 */
[----:B------:R-:W-:-:S03]  /*d780*/  MOV R235, R26 ;  /* 0x0000001a00eb7202 */ /* 0x000fc60000000f00 */
[----:B------:R-:W3:Y:S01]  /*d790*/  LDL.LU R202, [R1+0x208] ;  /* 0x0002080001ca7983 */ /* 0x000ee20000300800 */
[-C--:B------:R-:W-:Y:S02]  /*d7a0*/  ISETP.GE.U32.AND P4, PT, R5, R47.reuse, PT ;  /* 0x0000002f0500720c */ /* 0x080fe40003f86070 */
[-C--:B------:R-:W-:Y:S01]  /*d7b0*/  ISETP.GT.U32.AND P1, PT, R190, R47.reuse, PT ;  /* 0x0000002fbe00720c */ /* 0x080fe20003f24070 */
[----:B------:R-:W-:Y:S01]  /*d7c0*/  STS.U16 [R199+UR4+0x24e00], R30 ;  /* 0x024e001ec7007988 */ /* 0x000fe20008000404 */
[-C--:B------:R-:W-:Y:S02]  /*d7d0*/  ISETP.GT.U32.AND P5, PT, R216, R47.reuse, PT ;  /* 0x0000002fd800720c */ /* 0x080fe40003fa4070 */
[-C--:B------:R-:W-:Y:S01]  /*d7e0*/  ISETP.GT.U32.AND P0, PT, R217, R47.reuse, PT ;  /* 0x0000002fd900720c */ /* 0x080fe20003f04070 */
[----:B------:R-:W4:Y:S01]  /*d7f0*/  LDL.LU.64 R24, [R1] ;  /* 0x0000000001187983 */ /* 0x000f220000300a00 */
[-C--:B------:R-:W-:Y:S02]  /*d800*/  ISETP.GT.U32.AND P6, PT, R188, R47.reuse, PT ;  /* 0x0000002fbc00720c */ /* 0x080fe40003fc4070 */
[-C--:B------:R-:W-:Y:S01]  /*d810*/  ISETP.GT.U32.AND P2, PT, R20, R47.reuse, PT ;  /* 0x0000002f1400720c */ /* 0x080fe20003f44070 */
[----:B------:R0:W-:Y:S01]  /*d820*/  STS.U16 [R199+UR4+0x25200], R29 ;  /* 0x0252001dc7007988 */ /* 0x0001e20008000404 */
[----:B------:R-:W-:-:S02]  /*d830*/  ISETP.GT.U32.AND P3, PT, R21, R47, PT ;  /* 0x0000002f1500720c */ /* 0x000fc40003f64070 */
[----:B------:R-:W-:Y:S01]  /*d840*/  MOV R232, R28 ;  /* 0x0000001c00e87202 */ /* 0x000fe20000000f00 */
[----:B------:R-:W5:Y:S01]  /*d850*/  LDL.LU.64 R26, [R1+0x8] ;  /* 0x00000800011a7983 */ /* 0x000f620000300a00 */
[----:B------:R-:W-:Y:S01]  /*d860*/  FMUL R14, R191, UR5 ;  /* 0x00000005bf0e7c20 */ /* 0x000fe20008400000 */
[----:B------:R-:W-:Y:S01]  /*d870*/  FMUL R184, R187, UR5 ;  /* 0x00000005bbb87c20 */ /* 0x000fe20008400000 */
[----:B------:R-:W-:Y:S01]  /*d880*/  FMUL R194, R194, UR5 ;  /* 0x00000005c2c27c20 */ /* 0x000fe20008400000 */
[----:B------:R-:W-:Y:S01]  /*d890*/  FMUL R192, R195, UR5 ;  /* 0x00000005c3c07c20 */ /* 0x000fe20008400000 */
[----:B0-----:R-:W5:Y:S01]  /*d8a0*/  LDL.LU.64 R28, [R1+0x10] ;  /* 0x00001000011c7983 */ /* 0x001f620000300a00 */
[----:B------:R-:W-:Y:S01]  /*d8b0*/  FMUL R191, R198, UR5 ;  /* 0x00000005c6bf7c20 */ /* 0x000fe20008400000 */
[----:B------:R-:W-:Y:S02]  /*d8c0*/  ISETP.GE.U32.AND.EX P4, PT, R6, RZ, PT, P4 ;  /* 0x000000ff0600720c */ /* 0x000fe40003f86140 */
[----:B------:R-:W5:Y:S01]  /*d8d0*/  LDL.LU.64 R30, [R1+0x18] ;  /* 0x00001800011e7983 */ /* 0x000f620000300a00 */
[----:B------:R-:W-:-:S02]  /*d8e0*/  ISETP.GT.U32.AND.EX P1, PT, R228, RZ, PT, P1 ;  /* 0x000000ffe400720c */ /* 0x000fc40003f24110 */
[----:B------:R-:W-:Y:S01]  /*d8f0*/  ISETP.GT.U32.AND.EX P5, PT, R229, RZ, PT, P5 ;  /* 0x000000ffe500720c */ /* 0x000fe20003fa4150 */
[----:B------:R-:W5:Y:S01]  /*d900*/  LDL.LU.64 R32, [R1+0x20] ;  /* 0x0000200001207983 */ /* 0x000f620000300a00 */
[----:B------:R-:W-:Y:S02]  /*d910*/  ISETP.GT.U32.AND.EX P0, PT, R234, RZ, PT, P0 ;  /* 0x000000ffea00720c */ /* 0x000fe40003f04100 */
[----:B------:R-:W-:Y:S01]  /*d920*/  ISETP.GT.U32.AND.EX P6, PT, R230, RZ, PT, P6 ;  /* 0x000000ffe600720c */ /* 0x000fe20003fc4160 */
[----:B------:R-:W5:Y:S01]  /*d930*/  LDL.LU.64 R34, [R1+0x28] ;  /* 0x0000280001227983 */ /* 0x000f620000300a00 */
[----:B------:R-:W-:Y:S02]  /*d940*/  ISETP.GT.U32.AND.EX P2, PT, R238, RZ, PT, P2 ;  /* 0x000000ffee00720c */ /* 0x000fe40003f44120 */
[----:B------:R-:W-:Y:S01]  /*d950*/  ISETP.GT.U32.AND.EX P3, PT, R240, RZ, PT, P3 ;  /* 0x000000fff000720c */ /* 0x000fe20003f64130 */
[----:B------:R-:W5:Y:S01]  /*d960*/  LDL.LU.64 R36, [R1+0x30] ;  /* 0x0000300001247983 */ /* 0x000f620000300a00 */
[----:B------:R-:W-:-:S03]  /*d970*/  FSEL R184, R184, -INF , !P4 ;  /* 0xff800000b8b87808 */ /* 0x000fc60006000000 */
[----:B------:R-:W5:Y:S01]  /*d980*/  LDL.LU.64 R38, [R1+0x38] ;  /* 0x0000380001267983 */ /* 0x000f620000300a00 */
[----:B------:R-:W-:Y:S02]  /*d990*/  FSEL R14, R14, -INF , !P1 ;  /* 0xff8000000e0e7808 */ /* 0x000fe40004800000 */
[----:B------:R-:W-:Y:S01]  /*d9a0*/  FSEL R194, R194, -INF , !P5 ;  /* 0xff800000c2c27808 */ /* 0x000fe20006800000 */
[----:B------:R-:W5:Y:S01]  /*d9b0*/  LDL.LU.64 R40, [R1+0x40] ;  /* 0x0000400001287983 */ /* 0x000f620000300a00 */
[----:B------:R-:W-:Y:S02]  /*d9c0*/  FSEL R192, R192, -INF , !P0 ;  /* 0xff800000c0c07808 */ /* 0x000fe40004000000 */
[----:B------:R-:W-:Y:S01]  /*d9d0*/  FSEL R191, R191, -INF , !P6 ;  /* 0xff800000bfbf7808 */ /* 0x000fe20007000000 */
[----:B------:R-:W5:Y:S01]  /*d9e0*/  LDL.LU.64 R42, [R1+0x48] ;  /* 0x00004800012a7983 */ /* 0x000f620000300a00 */
[----:B------:R-:W-:Y:S02]  /*d9f0*/  FSEL R189, R189, -INF , !P2 ;  /* 0xff800000bdbd7808 */ /* 0x000fe40005000000 */
[----:B------:R-:W-:Y:S01]  /*da00*/  FSEL R197, R197, -INF , !P3 ;  /* 0xff800000c5c57808 */ /* 0x000fe20005800000 */
[----:B------:R-:W5:Y:S01]  /*da10*/  LDL.LU.64 R44, [R1+0x50] ;  /* 0x00005000012c7983 */ /* 0x000f620000300a00 */
[----:B------:R-:W-:-:S02]  /*da20*/  ISETP.GT.U32.AND P4, PT, R22, R47, PT ;  /* 0x0000002f1600720c */ /* 0x000fc40003f84070 */
[-C--:B------:R-:W-:Y:S02]  /*da30*/  ISETP.GT.U32.AND P1, PT, R23, R47.reuse, PT ;  /* 0x0000002f1700720c */ /* 0x080fe40003f24070 */
[-C--:B------:R-:W-:Y:S02]  /*da40*/  ISETP.GT.U32.AND P5, PT, R10, R47.reuse, PT ;  /* 0x0000002f0a00720c */ /* 0x080fe40003fa4070 */
[-C--:B------:R-:W-:Y:S02]  /*da50*/  ISETP.GT.U32.AND P0, PT, R11, R47.reuse, PT ;  /* 0x0000002f0b00720c */ /* 0x080fe40003f04070 */
[-C--:B------:R-:W-:Y:S02]  /*da60*/  ISETP.GT.U32.AND P6, PT, R16, R47.reuse, PT ;  /* 0x0000002f1000720c */ /* 0x080fe40003fc4070 */
[-C--:B------:R-:W-:Y:S02]  /*da70*/  ISETP.GT.U32.AND P2, PT, R19, R47.reuse, PT ;  /* 0x0000002f1300720c */ /* 0x080fe40003f44070 */
[----:B------:R-:W-:-:S02]  /*da80*/  ISETP.GT.U32.AND P3, PT, R18, R47, PT ;  /* 0x0000002f1200720c */ /* 0x000fc40003f64070 */
[----:B------:R-:W5:Y:S04]  /*da90*/  LDL.LU.64 R46, [R1+0x58] ;  /* 0x00005800012e7983 */ /* 0x000f680000300a00 */
        /* <DEDUP_REMOVED lines=51> */
[----:B------:R-:W5:Y:S01]  /*ddd0*/  LDL.LU.64 R150, [R1+0x1f8] ;  /* 0x0001f80001967983 */ /* 0x000f620000300a00 */
[----:B------:R-:W-:-:S02]  /*dde0*/  MOV R205, R7 ;  /* 0x0000000700cd7202 */ /* 0x000fc40000000f00 */
[----:B------:R-:W-:-:S04]  /*ddf0*/  FMNMX R7, R221, R220, !PT ;  /* 0x000000dcdd077209 */ /* 0x000fc80007800000 */
[----:B------:R-:W-:-:S04]  /*de00*/  FMNMX R7, R219, R7, !PT ;  /* 0x00000007db077209 */ /* 0x000fc80007800000 */
[----:B------:R-:W-:-:S04]  /*de10*/  FMNMX R7, R185, R7, !PT ;  /* 0x00000007b9077209 */ /* 0x000fc80007800000 */
[----:B------:R-:W-:-:S04]  /*de20*/  FMNMX R7, R223, R7, !PT ;  /* 0x00000007df077209 */ /* 0x000fc80007800000 */
[----:B------:R-:W-:-:S04]  /*de30*/  FMNMX R7, R222, R7, !PT ;  /* 0x00000007de077209 */ /* 0x000fc80007800000 */
[----:B------:R-:W-:Y:S02]  /*de40*/  FMNMX R7, R201, R7, !PT ;  /* 0x00000007c9077209 */ /* 0x000fe40007800000 */
[----:B------:R-:W-:Y:S02]  /*de50*/  MOV R198, R8 ;  /* 0x0000000800c67202 */ /* 0x000fe40000000f00 */
[----:B------:R-:W-:Y:S02]  /*de60*/  FMNMX R7, R200, R7, !PT ;  /* 0x00000007c8077209 */ /* 0x000fe40007800000 */
[----:B------:R-:W-:Y:S02]  /*de70*/  FMNMX R8, R15, R184, !PT ;  /* 0x000000b80f087209 */ /* 0x000fe40007800000 */
[----:B------:R-:W-:Y:S02]  /*de80*/  FMNMX R7, R225, R7, !PT ;  /* 0x00000007e1077209 */ /* 0x000fe40007800000 */
[----:B------:R-:W-:-:S02]  /*de90*/  FMNMX R8, R224, R8, !PT ;  /* 0x00000008e0087209 */ /* 0x000fc40007800000 */
[----:B------:R-:W-:Y:S02]  /*dea0*/  FMNMX R7, R227, R7, !PT ;  /* 0x00000007e3077209 */ /* 0x000fe40007800000 */
[----:B------:R-:W-:Y:S02]  /*deb0*/  FMNMX R8, R14, R8, !PT ;  /* 0x000000080e087209 */ /* 0x000fe40007800000 */
[----:B------:R-:W-:Y:S02]  /*dec0*/  FMNMX R7, R226, R7, !PT ;  /* 0x00000007e2077209 */ /* 0x000fe40007800000 */
[----:B------:R-:W-:Y:S02]  /*ded0*/  FMNMX R8, R194, R8, !PT ;  /* 0x00000008c2087209 */ /* 0x000fe40007800000 */
[----:B------:R-:W-:Y:S02]  /*dee0*/  FMNMX R7, R204, R7, !PT ;  /* 0x00000007cc077209 */ /* 0x000fe40007800000 */
[----:B------:R-:W-:-:S02]  /*def0*/  FMNMX R8, R192, R8, !PT ;  /* 0x00000008c0087209 */ /* 0x000fc40007800000 */
[----:B------:R-:W-:Y:S02]  /*df00*/  FMNMX R7, R208, R7, !PT ;  /* 0x00000007d0077209 */ /* 0x000fe40007800000 */
[----:B------:R-:W-:Y:S02]  /*df10*/  FMNMX R8, R191, R8, !PT ;  /* 0x00000008bf087209 */ /* 0x000fe40007800000 */
[----:B------:R-:W-:Y:S02]  /*df20*/  FMNMX R7, R209, R7, !PT ;  /* 0x00000007d1077209 */ /* 0x000fe40007800000 */
[----:B------:R-:W-:Y:S02]  /*df30*/  ISETP.GT.U32.AND.EX P4, PT, R244, RZ, PT, P4 ;  /* 0x000000fff400720c */ /* 0x000fe40003f84140 */
[----:B------:R-:W-:Y:S01]  /*df40*/  FMNMX R8, R189, R8, !PT ;  /* 0x00000008bd087209 */ /* 0x000fe20007800000 */
[----:B------:R-:W-:Y:S01]  /*df50*/  FMUL R193, R206, UR5 ;  /* 0x00000005cec17c20 */ /* 0x000fe20008400000 */
[----:B------:R-:W-:-:S02]  /*df60*/  FMNMX R7, R212, R7, !PT ;  /* 0x00000007d4077209 */ /* 0x000fc40007800000 */
[----:B------:R-:W-:Y:S02]  /*df70*/  ISETP.GT.U32.AND.EX P1, PT, R205, RZ, PT, P1 ;  /* 0x000000ffcd00720c */ /* 0x000fe40003f24110 */
[----:B------:R-:W-:Y:S02]  /*df80*/  FSEL R196, R196, -INF , !P4 ;  /* 0xff800000c4c47808 */ /* 0x000fe40006000000 */
[----:B------:R-:W-:Y:S01]  /*df90*/  FMNMX R8, R197, R8, !PT ;  /* 0x00000008c5087209 */ /* 0x000fe20007800000 */
[----:B------:R-:W-:Y:S01]  /*dfa0*/  FMUL R195, R207, UR5 ;  /* 0x00000005cfc37c20 */ /* 0x000fe20008400000 */
[----:B------:R-:W-:Y:S02]  /*dfb0*/  FMNMX R7, R213, R7, !PT ;  /* 0x00000007d5077209 */ /* 0x000fe40007800000 */
[----:B------:R-:W-:Y:S02]  /*dfc0*/  ISETP.GT.U32.AND.EX P5, PT, R245, RZ, PT, P5 ;  /* 0x000000fff500720c */ /* 0x000fe40003fa4150 */
[----:B------:R-:W-:-:S02]  /*dfd0*/  FSEL R193, R193, -INF , !P1 ;  /* 0xff800000c1c17808 */ /* 0x000fc40004800000 */
[----:B------:R-:W-:Y:S01]  /*dfe0*/  FMNMX R8, R196, R8, !PT ;  /* 0x00000008c4087209 */ /* 0x000fe20007800000 */
[----:B------:R-:W-:Y:S01]  /*dff0*/  FMUL R210, R210, UR5 ;  /* 0x00000005d2d27c20 */ /* 0x000fe20008400000 */
[----:B------:R-:W0:Y:S01]  /*e000*/  SHFL.BFLY PT, R186, R7, 0x2, 0x1f ;  /* 0x0c401f0007ba7f89 */ /* 0x000e2200000e0000 */
[----:B------:R-:W-:Y:S02]  /*e010*/  ISETP.GT.U32.AND.EX P0, PT, R246, RZ, PT, P0 ;  /* 0x000000fff600720c */ /* 0x000fe40003f04100 */
[----:B------:R-:W-:Y:S02]  /*e020*/  FSEL R195, R195, -INF , !P5 ;  /* 0xff800000c3c37808 */ /* 0x000fe40006800000 */
[----:B------:R-:W-:Y:S01]  /*e030*/  FMNMX R8, R193, R8, !PT ;  /* 0x00000008c1087209 */ /* 0x000fe20007800000 */
[----:B------:R-:W-:Y:S01]  /*e040*/  FMUL R211, R211, UR5 ;  /* 0x00000005d3d37c20 */ /* 0x000fe20008400000 */
[----:B------:R-:W-:Y:S02]  /*e050*/  ISETP.GT.U32.AND.EX P6, PT, R249, RZ, PT, P6 ;  /* 0x000000fff900720c */ /* 0x000fe40003fc4160 */
[----:B------:R-:W-:-:S02]  /*e060*/  FSEL R210, R210, -INF , !P0 ;  /* 0xff800000d2d27808 */ /* 0x000fc40004000000 */
[----:B------:R-:W-:Y:S01]  /*e070*/  FMNMX R8, R195, R8, !PT ;  /* 0x00000008c3087209 */ /* 0x000fe20007800000 */
[----:B------:R-:W-:Y:S01]  /*e080*/  FMUL R214, R214, UR5 ;  /* 0x00000005d6d67c20 */ /* 0x000fe20008400000 */
[----:B------:R-:W-:Y:S02]  /*e090*/  ISETP.GT.U32.AND.EX P2, PT, R247, RZ, PT, P2 ;  /* 0x000000fff700720c */ /* 0x000fe40003f44120 */
[----:B------:R-:W-:Y:S02]  /*e0a0*/  FSEL R211, R211, -INF , !P6 ;  /* 0xff800000d3d37808 */ /* 0x000fe40007000000 */
[----:B------:R-:W-:Y:S01]  /*e0b0*/  FMNMX R8, R210, R8, !PT ;  /* 0x00000008d2087209 */ /* 0x000fe20007800000 */
[----:B------:R-:W-:Y:S01]  /*e0c0*/  FMUL R215, R215, UR5 ;  /* 0x00000005d7d77c20 */ /* 0x000fe20008400000 */
[----:B------:R-:W-:Y:S02]  /*e0d0*/  ISETP.GT.U32.AND.EX P3, PT, R198, RZ, PT, P3 ;  /* 0x000000ffc600720c */ /* 0x000fe40003f64130 */
[----:B------:R-:W-:-:S02]  /*e0e0*/  FSEL R214, R214, -INF , !P2 ;  /* 0xff800000d6d67808 */ /* 0x000fc40005000000 */
[----:B------:R-:W-:Y:S02]  /*e0f0*/  FMNMX R8, R211, R8, !PT ;  /* 0x00000008d3087209 */ /* 0x000fe40007800000 */
[----:B------:R-:W-:Y:S02]  /*e100*/  FSEL R215, R215, -INF , !P3 ;  /* 0xff800000d7d77808 */ /* 0x000fe40005800000 */
[----:B------:R-:W-:-:S04]  /*e110*/  FMNMX R8, R214, R8, !PT ;  /* 0x00000008d6087209 */ /* 0x000fc80007800000 */
[----:B------:R-:W-:Y:S02]  /*e120*/  FMNMX R8, R215, R8, !PT ;  /* 0x00000008d7087209 */ /* 0x000fe40007800000 */
[----:B0-----:R-:W-:-:S03]  /*e130*/  FMNMX R7, R7, R186, !PT ;  /* 0x000000ba07077209 */ /* 0x001fc60007800000 */
[----:B------:R-:W0:Y:S04]  /*e140*/  SHFL.BFLY PT, R187, R8, 0x2, 0x1f ;  /* 0x0c401f0008bb7f89 */ /* 0x000e2800000e0000 */
[----:B------:R-:W1:Y:S01]  /*e150*/  SHFL.BFLY PT, R186, R7, 0x1, 0x1f ;  /* 0x0c201f0007ba7f89 */ /* 0x000e6200000e0000 */
[----:B0-----:R-:W-:Y:S02]  /*e160*/  FMNMX R8, R8, R187, !PT ;  /* 0x000000bb08087209 */ /* 0x001fe40007800000 */
[----:B-1----:R-:W-:-:S03]  /*e170*/  FMNMX R7, R7, R186, !PT ;  /* 0x000000ba07077209 */ /* 0x002fc60007800000 */
[----:B------:R-:W0:Y:S01]  /*e180*/  SHFL.BFLY PT, R186, R8, 0x1, 0x1f ;  /* 0x0c201f0008ba7f89 */ /* 0x000e2200000e0000 */
[----:B--2---:R-:W-:-:S03]  /*e190*/  FMNMX R7, R7, R203, !PT ;  /* 0x000000cb07077209 */ /* 0x004fc60007800000 */
[----:B------:R-:W-:Y:S02]  /*e1a0*/  STS.U16 [R199+UR4+0x25600], R251 ;  /* 0x025600fbc7007988 */ /* 0x000fe40008000404 */
[----:B------:R-:W-:Y:S02]  /*e1b0*/  FADD R185, R185, -R7 ;  /* 0x80000007b9b97221 */ /* 0x000fe40000000000 */
[----:B------:R-:W-:Y:S04]  /*e1c0*/  STS.U16 [R199+UR4+0x25a00], R250 ;  /* 0x025a00fac7007988 */ /* 0x000fe80008000404 */
[----:B------:R-:W-:Y:S04]  /*e1d0*/  STS.U16 [R199+UR4+0x25e00], R242 ;  /* 0x025e00f2c7007988 */ /* 0x000fe80008000404 */
[----:B------:R-:W-:Y:S04]  /*e1e0*/  STS.U16 [R199+UR4+0x26200], R243 ;  /* 0x026200f3c7007988 */ /* 0x000fe80008000404 */
[----:B------:R-:W-:Y:S04]  /*e1f0*/  STS.U16 [R199+UR4+0x26600], R248 ;  /* 0x026600f8c7007988 */ /* 0x000fe80008000404 */
[----:B------:R-:W-:Y:S01]  /*e200*/  STS.U16 [R199+UR4+0x26a00], R252 ;  /* 0x026a00fcc7007988 */ /* 0x000fe20008000404 */
[----:B0-----:R-:W-:Y:S01]  /*e210*/  FMNMX R186, R8, R186, !PT ;  /* 0x000000ba08ba7209 */ /* 0x001fe20007800000 */
[----:B------:R-:W-:-:S02]  /*e220*/  FMUL R8, R185, 1.4426950216293334961 ;  /* 0x3fb8aa3bb9087820 */ /* 0x000fc40000400000 */
[----:B------:R-:W-:Y:S04]  /*e230*/  STS.U16 [R199+UR4+0x26e00], R237 ;  /* 0x026e00edc7007988 */ /* 0x000fe80008000404 */
[----:B------:R0:W-:Y:S01]  /*e240*/  STS.U16 [R199+UR4+0x27200], R233 ;  /* 0x027200e9c7007988 */ /* 0x0001e20008000404 */
[----:B------:R3:W-:Y:S03]  /*e250*/  MUFU.EX2 R241, R8 ;  /* 0x0000000800f17308 */ /* 0x0007e60000000800 */
[----:B------:R1:W-:Y:S04]  /*e260*/  STS.U16 [R199+UR4+0x27600], R235 ;  /* 0x027600ebc7007988 */ /* 0x0003e80008000404 */
[----:B------:R2:W-:Y:S01]  /*e270*/  STS.U16 [R199+UR4+0x27a00], R236 ;  /* 0x027a00ecc7007988 */ /* 0x0005e20008000404 */
[----:B---3--:R-:W-:-:S03]  /*e280*/  FMNMX R8, R186, R202, !PT ;  /* 0x000000caba087209 */ /* 0x008fc60007800000 */
[----:B------:R3:W-:Y:S01]  /*e290*/  STS.U16 [R199+UR4+0x27e00], R232 ;  /* 0x027e00e8c7007988 */ /* 0x0007e20008000404 */
[----:B------:R4:W-:Y:S06]  /*e2a0*/  MEMBAR.ALL.CTA ;  /* 0x0000000000007992 */ /* 0x0009ec0000008000 */
[----:B----4-:R-:W4:Y:S01]  /*e2b0*/  FENCE.VIEW.ASYNC.S ;  /* 0x00000000000073c6 */ /* 0x010f220000000000 */
[--C-:B------:R-:W-:Y:S01]  /*e2c0*/  FADD R184, R184, -R8.reuse ;  /* 0x80000008b8b87221 */ /* 0x100fe20000000000 */
[----:B------:R-:W-:-:S03]  /*e2d0*/  FADD R14, R14, -R8 ;  /* 0x800000080e0e7221 */ /* 0x000fc60000000000 */
[----:B------:R-:W-:Y:S01]  /*e2e0*/  FMUL R184, R184, 1.4426950216293334961 ;  /* 0x3fb8aa3bb8b87820 */ /* 0x000fe20000400000 */
[----:B------:R-:W-:-:S03]  /*e2f0*/  FADD R185, -R7, R203 ;  /* 0x000000cb07b97221 */ /* 0x000fc60000000100 */
[----:B0-----:R0:W-:Y:S01]  /*e300*/  MUFU.EX2 R233, R184 ;  /* 0x000000b800e97308 */ /* 0x0011e20000000800 */
[----:B------:R-:W-:Y:S01]  /*e310*/  FMUL R186, R185, 1.4426950216293334961 ;  /* 0x3fb8aa3bb9ba7820 */ /* 0x000fe20000400000 */
[--C-:B------:R-:W-:Y:S01]  /*e320*/  FADD R221, R221, -R7.reuse ;  /* 0x80000007dddd7221 */ /* 0x100fe20000000000 */
[--C-:B------:R-:W-:Y:S01]  /*e330*/  FADD R220, R220, -R7.reuse ;  /* 0x80000007dcdc7221 */ /* 0x100fe20000000000 */
[----:B------:R-:W-:Y:S01]  /*e340*/  FADD R219, R219, -R7 ;  /* 0x80000007dbdb7221 */ /* 0x000fe20000000000 */
[----:B0-----:R-:W-:Y:S01]  /*e350*/  FMUL R184, R14, 1.4426950216293334961 ;  /* 0x3fb8aa3b0eb87820 */ /* 0x001fe20000400000 */
[----:B------:R-:W-:Y:S01]  /*e360*/  FADD R14, -R8, R202 ;  /* 0x000000ca080e7221 */ /* 0x000fe20000000100 */
[--C-:B------:R-:W-:Y:S01]  /*e370*/  FADD R185, R15, -R8.reuse ;  /* 0x800000080fb97221 */ /* 0x100fe20000000000 */
[----:B------:R-:W-:Y:S02]  /*e380*/  FADD R224, R224, -R8 ;  /* 0x80000008e0e07221 */ /* 0x000fe40000000000 */
[----:B------:R-:W-:Y:S01]  /*e390*/  FMUL R14, R14, 1.4426950216293334961 ;  /* 0x3fb8aa3b0e0e7820 */ /* 0x000fe20000400000 */
[----:B------:R-:W-:Y:S01]  /*e3a0*/  FMUL R221, R221, 1.4426950216293334961 ;  /* 0x3fb8aa3bdddd7820 */ /* 0x000fe20000400000 */
[----:B------:R-:W-:Y:S01]  /*e3b0*/  FMUL R220, R220, 1.4426950216293334961 ;  /* 0x3fb8aa3bdcdc7820 */ /* 0x000fe20000400000 */
[----:B------:R-:W-:Y:S01]  /*e3c0*/  FMUL R219, R219, 1.4426950216293334961 ;  /* 0x3fb8aa3bdbdb7820 */ /* 0x000fe20000400000 */
[----:B------:R-:W-:Y:S01]  /*e3d0*/  FMUL R185, R185, 1.4426950216293334961 ;  /* 0x3fb8aa3bb9b97820 */ /* 0x000fe20000400000 */
[----:B------:R-:W-:Y:S01]  /*e3e0*/  FMUL R224, R224, 1.4426950216293334961 ;  /* 0x3fb8aa3be0e07820 */ /* 0x000fe20000400000 */
[----:B------:R-:W0:Y:S08]  /*e3f0*/  MUFU.EX2 R15, R186 ;  /* 0x000000ba000f7308 */ /* 0x000e300000000800 */
[----:B------:R-:W3:Y:S08]  /*e400*/  MUFU.EX2 R14, R14 ;  /* 0x0000000e000e7308 */ /* 0x000ef00000000800 */
[----:B------:R-:W-:Y:S08]  /*e410*/  MUFU.EX2 R243, R221 ;  /* 0x000000dd00f37308 */ /* 0x000ff00000000800 */
[----:B------:R-:W4:Y:S08]  /*e420*/  MUFU.EX2 R239, R220 ;  /* 0x000000dc00ef7308 */ /* 0x000f300000000800 */
[----:B------:R-:W4:Y:S08]  /*e430*/  MUFU.EX2 R242, R219 ;  /* 0x000000db00f27308 */ /* 0x000f300000000800 */
[----:B------:R-:W4:Y:S08]  /*e440*/  MUFU.EX2 R237, R185 ;  /* 0x000000b900ed7308 */ /* 0x000f300000000800 */
[----:B-1----:R-:W-:Y:S08]  /*e450*/  MUFU.EX2 R235, R224 ;  /* 0x000000e000eb7308 */ /* 0x002ff00000000800 */
[----:B--2---:R4:W1:Y:S01]  /*e460*/  MUFU.EX2 R236, R184 ;  /* 0x000000b800ec7308 */ /* 0x0048620000000800 */
[-C--:B0-----:R-:W-:Y:S01]  /*e470*/  FMUL R24, R24, R15.reuse ;  /* 0x0000000f18187220 */ /* 0x081fe20000400000 */
[-C--:B------:R-:W-:Y:S01]  /*e480*/  FMUL R25, R25, R15.reuse ;  /* 0x0000000f19197220 */ /* 0x080fe20000400000 */
[-C--:B-----5:R-:W-:Y:S01]  /*e490*/  FMUL R28, R28, R15.reuse ;  /* 0x0000000f1c1c7220 */ /* 0x0a0fe20000400000 */
[-C--:B------:R-:W-:Y:S01]  /*e4a0*/  FMUL R29, R29, R15.reuse ;  /* 0x0000000f1d1d7220 */ /* 0x080fe20000400000 */
        /* <DEDUP_REMOVED lines=59> */
[----:B------:R-:W-:Y:S01]  /*e860*/  FMUL R149, R149, R15 ;  /* 0x0000000f95957220 */ /* 0x000fe20000400000 */
[-C--:B---3--:R-:W-:Y:S01]  /*e870*/  FMUL R26, R26, R14.reuse ;  /* 0x0000000e1a1a7220 */ /* 0x088fe20000400000 */
        /* <DEDUP_REMOVED lines=63> */
[----:B----4-:R-:W-:-:S02]  /*ec70*/  F2FP.BF16.F32.PACK_AB R184, R239, R243 ;  /* 0x000000f3efb8723e */ /* 0x010fc400000010ff */
[----:B------:R-:W-:Y:S02]  /*ec80*/  F2FP.BF16.F32.PACK_AB R186, R241, R242 ;  /* 0x000000f2f1ba723e */ /* 0x000fe400000010ff */
[----:B------:R-:W-:Y:S02]  /*ec90*/  F2FP.BF16.F32.PACK_AB R185, R233, R237 ;  /* 0x000000ede9b9723e */ /* 0x000fe400000010ff */
[----:B-1----:R-:W-:Y:S01]  /*eca0*/  F2FP.BF16.F32.PACK_AB R187, R236, R235 ;  /* 0x000000ebecbb723e */ /* 0x002fe200000010ff */
[----:B------:R-:W-:Y:S06]  /*ecb0*/  BAR.SYNC.DEFER_BLOCKING 0x0 ;  /* 0x0000000000007b1d */ /* 0x000fec0000010000 */
[----:B------:R-:W-:-:S06]  /*ecc0*/  WARPGROUP.ARRIVE ;  /* 0x00000000000079c5 */ /* 0x000fcc0000000000 */
[----:B------:R-:W-:Y:S01]  /*ecd0*/  HGMMA.64x256x16.F32.BF16 R24, R184, gdesc[UR8], R24, gsb0 ;  /* 0x03e00008b8187df0 */ /* 0x000fe20008001818 */
[--C-:B------:R-:W-:Y:S01]  /*ece0*/  FADD R223, R223, -R7.reuse ;  /* 0x80000007dfdf7221 */ /* 0x100fe20000000000 */
[--C-:B------:R-:W-:Y:S01]  /*ecf0*/  FADD R222, R222, -R7.reuse ;  /* 0x80000007dede7221 */ /* 0x100fe20000000000 */
[--C-:B------:R-:W-:Y:S01]  /*ed00*/  FADD R201, R201, -R7.reuse ;  /* 0x80000007c9c97221 */ /* 0x100fe20000000000 */
[----:B------:R-:W-:Y:S01]  /*ed10*/  FADD R200, R200, -R7 ;  /* 0x80000007c8c87221 */ /* 0x000fe20000000000 */
[--C-:B------:R-:W-:Y:S01]  /*ed20*/  FADD R194, R194, -R8.reuse ;  /* 0x80000008c2c27221 */ /* 0x100fe20000000000 */
[--C-:B------:R-:W-:Y:S01]  /*ed30*/  FADD R192, R192, -R8.reuse ;  /* 0x80000008c0c07221 */ /* 0x100fe20000000000 */
[----:B------:R-:W-:Y:S01]  /*ed40*/  FADD R191, R191, -R8 ;  /* 0x80000008bfbf7221 */ /* 0x000fe20000000000 */
[----:B------:R-:W-:Y:S01]  /*ed50*/  FMUL R223, R223, 1.4426950216293334961 ;  /* 0x3fb8aa3bdfdf7820 */ /* 0x000fe20000400000 */
[----:B------:R-:W-:Y:S01]  /*ed60*/  FMUL R222, R222, 1.4426950216293334961 ;  /* 0x3fb8aa3bdede7820 */ /* 0x000fe20000400000 */
[----:B------:R-:W-:Y:S01]  /*ed70*/  FMUL R201, R201, 1.4426950216293334961 ;  /* 0x3fb8aa3bc9c97820 */ /* 0x000fe20000400000 */
[----:B------:R-:W-:Y:S01]  /*ed80*/  FMUL R200, R200, 1.4426950216293334961 ;  /* 0x3fb8aa3bc8c87820 */ /* 0x000fe20000400000 */
[----:B------:R-:W-:Y:S01]  /*ed90*/  FMUL R194, R194, 1.4426950216293334961 ;  /* 0x3fb8aa3bc2c27820 */ /* 0x000fe20000400000 */
[----:B------:R-:W-:Y:S01]  /*eda0*/  FMUL R192, R192, 1.4426950216293334961 ;  /* 0x3fb8aa3bc0c07820 */ /* 0x000fe20000400000 */
[----:B------:R-:W-:Y:S01]  /*edb0*/  FMUL R191, R191, 1.4426950216293334961 ;  /* 0x3fb8aa3bbfbf7820 */ /* 0x000fe20000400000 */
[----:B------:R-:W-:Y:S01]  /*edc0*/  MOV R199, R231 ;  /* 0x000000e700c77202 */ /* 0x000fe20000000f00 */
[----:B------:R-:W-:Y:S08]  /*edd0*/  MUFU.EX2 R224, R222 ;  /* 0x000000de00e07308 */ /* 0x000ff00000000800 */
[----:B------:R-:W-:Y:S08]  /*ede0*/  MUFU.EX2 R223, R223 ;  /* 0x000000df00df7308 */ /* 0x000ff00000000800 */
[----:B------:R-:W-:Y:S08]  /*edf0*/  MUFU.EX2 R231, R201 ;  /* 0x000000c900e77308 */ /* 0x000ff00000000800 */
[----:B------:R-:W0:Y:S08]  /*ee00*/  MUFU.EX2 R232, R200 ;  /* 0x000000c800e87308 */ /* 0x000e300000000800 */
[----:B------:R-:W-:Y:S08]  /*ee10*/  MUFU.EX2 R219, R194 ;  /* 0x000000c200db7308 */ /* 0x000ff00000000800 */
[----:B------:R-:W1:Y:S08]  /*ee20*/  MUFU.EX2 R220, R192 ;  /* 0x000000c000dc7308 */ /* 0x000e700000000800 */
[----:B------:R-:W-:Y:S01]  /*ee30*/  MUFU.EX2 R221, R191 ;  /* 0x000000bf00dd7308 */ /* 0x000fe20000000800 */
[----:B------:R-:W-:-:S02]  /*ee40*/  LOP3.LUT R252, R4, 0x80, RZ, 0xfc, !PT ;  /* 0x0000008004fc7812 */ /* 0x000fc400078efcff */
[----:B------:R-:W-:Y:S02]  /*ee50*/  LOP3.LUT R248, R4, 0x88, RZ, 0xfc, !PT ;  /* 0x0000008804f87812 */ /* 0x000fe400078efcff */
[C---:B------:R-:W-:Y:S02]  /*ee60*/  ISETP.GT.U32.AND P5, PT, R218.reuse, R252, PT ;  /* 0x000000fcda00720c */ /* 0x040fe40003fa4070 */
[----:B------:R-:W-:Y:S01]  /*ee70*/  ISETP.GT.U32.AND P3, PT, R218, R248, PT ;  /* 0x000000f8da00720c */ /* 0x000fe20003f64070 */
[----:B------:R-:W-:Y:S02]  /*ee80*/  WARPGROUP.DEPBAR.LE gsb0, 0x0 ;  /* 0x00008000000079c5 */ /* 0x000fe40000010000 */
[----:B------:R-:W-:-:S04]  /*ee90*/  FADD R184, R189, -R8 ;  /* 0x80000008bdb87221 */ /* 0x000fc80000000000 */
[----:B------:R-:W-:-:S04]  /*eea0*/  FMUL R184, R184, 1.4426950216293334961 ;  /* 0x3fb8aa3bb8b87820 */ /* 0x000fc80000400000 */
[----:B------:R2:W3:Y:S01]  /*eeb0*/  MUFU.EX2 R222, R184 ;  /* 0x000000b800de7308 */ /* 0x0004e20000000800 */
[----:B0-----:R-:W-:Y:S02]  /*eec0*/  F2FP.BF16.F32.PACK_AB R186, R232, R231 ;  /* 0x000000e7e8ba723e */ /* 0x001fe400000010ff */
[----:B-1----:R-:W-:Y:S02]  /*eed0*/  F2FP.BF16.F32.PACK_AB R185, R220, R219 ;  /* 0x000000dbdcb9723e */ /* 0x002fe400000010ff */
[----:B--2---:R-:W-:Y:S02]  /*eee0*/  F2FP.BF16.F32.PACK_AB R184, R224, R223 ;  /* 0x000000dfe0b8723e */ /* 0x004fe400000010ff */
[----:B---3--:R-:W-:-:S04]  /*eef0*/  F2FP.BF16.F32.PACK_AB R187, R222, R221 ;  /* 0x000000dddebb723e */ /* 0x008fc800000010ff */
[----:B------:R-:W-:-:S06]  /*ef00*/  WARPGROUP.ARRIVE ;  /* 0x00000000000079c5 */ /* 0x000fcc0000000000 */
[----:B------:R-:W-:Y:S01]  /*ef10*/  HGMMA.64x256x16.F32.BF16 R24, R184, gdesc[UR48], R24, gsb0 ;  /* 0x03e00030b8187df0 */ /* 0x000fe20008001818 */
[----:B------:R-:W-:Y:S01]  /*ef20*/  ISETP.GT.U32.AND P6, PT, R190, R252, PT ;  /* 0x000000fcbe00720c */ /* 0x000fe20003fc4070 */
[----:B------:R-:W-:Y:S01]  /*ef30*/  FMUL R156, R156, UR5 ;  /* 0x000000059c9c7c20 */ /* 0x000fe20008400000 */
[C---:B------:R-:W-:Y:S02]  /*ef40*/  ISETP.GT.U32.AND.EX P5, PT, R199.reuse, RZ, PT, P5 ;  /* 0x000000ffc700720c */ /* 0x040fe40003fa4150 */
[----:B------:R-:W-:Y:S01]  /*ef50*/  ISETP.GT.U32.AND.EX P3, PT, R199, RZ, PT, P3 ;  /* 0x000000ffc700720c */ /* 0x000fe20003f64130 */
[----:B------:R-:W-:Y:S01]  /*ef60*/  FMUL R157, R157, UR5 ;  /* 0x000000059d9d7c20 */ /* 0x000fe20008400000 */
[----:B------:R-:W-:Y:S01]  /*ef70*/  ISETP.GT.U32.AND.EX P6, PT, R228, RZ, PT, P6 ;  /* 0x000000ffe400720c */ /* 0x000fe20003fc4160 */
[----:B------:R-:W-:Y:S01]  /*ef80*/  FMUL R159, R159, UR5 ;  /* 0x000000059f9f7c20 */ /* 0x000fe20008400000 */
[----:B------:R-:W-:Y:S02]  /*ef90*/  FMUL R160, R160, UR5 ;  /* 0x00000005a0a07c20 */ /* 0x000fe40008400000 */
[----:B------:R-:W-:-:S02]  /*efa0*/  FSEL R157, R157, -INF , !P6 ;  /* 0xff8000009d9d7808 */ /* 0x000fc40007000000 */
[----:B------:R-:W-:Y:S01]  /*efb0*/  ISETP.GT.U32.AND P6, PT, R216, R248, PT ;  /* 0x000000f8d800720c */ /* 0x000fe20003fc4070 */
[----:B------:R-:W-:-:S03]  /*efc0*/  FMUL R162, R162, UR5 ;  /* 0x00000005a2a27c20 */ /* 0x000fc60008400000 */
[----:B------:R-:W-:Y:S01]  /*efd0*/  ISETP.GT.U32.AND.EX P6, PT, R229, RZ, PT, P6 ;  /* 0x000000ffe500720c */ /* 0x000fe20003fc4160 */
[----:B------:R-:W-:-:S03]  /*efe0*/  FMUL R163, R163, UR5 ;  /* 0x00000005a3a37c20 */ /* 0x000fc60008400000 */
[----:B------:R-:W-:Y:S01]  /*eff0*/  FSEL R201, R162, -INF , !P6 ;  /* 0xff800000a2c97808 */ /* 0x000fe20007000000 */
[----:B------:R-:W-:Y:S01]  /*f000*/  FMUL R162, R161, UR5 ;  /* 0x00000005a1a27c20 */ /* 0x000fe20008400000 */
[----:B------:R-:W-:Y:S01]  /*f010*/  FMUL R166, R166, UR5 ;  /* 0x00000005a6a67c20 */ /* 0x000fe20008400000 */
[----:B------:R-:W-:Y:S01]  /*f020*/  FMUL R161, R165, UR5 ;  /* 0x00000005a5a17c20 */ /* 0x000fe20008400000 */
[CC--:B------:R-:W-:Y:S02]  /*f030*/  ISETP.GT.U32.AND P0, PT, R5.reuse, R252.reuse, PT ;  /* 0x000000fc0500720c */ /* 0x0c0fe40003f04070 */
[C---:B------:R-:W-:Y:S02]  /*f040*/  ISETP.GE.U32.AND P4, PT, R5.reuse, R252, PT ;  /* 0x000000fc0500720c */ /* 0x040fe40003f86070 */
[CC--:B------:R-:W-:Y:S02]  /*f050*/  ISETP.GT.U32.AND P1, PT, R5.reuse, R248.reuse, PT ;  /* 0x000000f80500720c */ /* 0x0c0fe40003f24070 */
[----:B------:R-:W-:Y:S01]  /*f060*/  ISETP.GE.U32.AND P2, PT, R5, R248, PT ;  /* 0x000000f80500720c */ /* 0x000fe20003f46070 */
[----:B------:R-:W-:Y:S01]  /*f070*/  FADD R5, R227, -R7 ;  /* 0x80000007e3057221 */ /* 0x000fe20000000000 */
[----:B------:R-:W-:Y:S01]  /*f080*/  FMUL R168, R168, UR5 ;  /* 0x00000005a8a87c20 */ /* 0x000fe20008400000 */
[----:B------:R-:W-:-:S02]  /*f090*/  FMUL R170, R170, UR5 ;  /* 0x00000005aaaa7c20 */ /* 0x000fc40008400000 */
[----:B------:R-:W-:Y:S01]  /*f0a0*/  FMUL R5, R5, 1.4426950216293334961 ;  /* 0x3fb8aa3b05057820 */ /* 0x000fe20000400000 */
[----:B------:R-:W-:Y:S01]  /*f0b0*/  MOV R251, R198 ;  /* 0x000000c600fb7202 */ /* 0x000fe20000000f00 */
[----:B------:R-:W-:Y:S02]  /*f0c0*/  IMAD.MOV.U32 R250, RZ, RZ, R205 ;  /* 0x000000fffffa7224 */ /* 0x000fe400078e00cd */
[--C-:B------:R-:W-:Y:S01]  /*f0d0*/  FADD R204, R204, -R7.reuse ;  /* 0x80000007cccc7221 */ /* 0x100fe20000000000 */
[----:B------:R0:W-:Y:S01]  /*f0e0*/  MUFU.EX2 R207, R5 ;  /* 0x0000000500cf7308 */ /* 0x0001e20000000800 */
[----:B------:R-:W-:Y:S01]  /*f0f0*/  FMUL R171, R171, UR5 ;  /* 0x00000005abab7c20 */ /* 0x000fe20008400000 */
[----:B------:R-:W-:Y:S01]  /*f100*/  FMUL R172, R172, UR5 ;  /* 0x00000005acac7c20 */ /* 0x000fe20008400000 */
[----:B------:R-:W-:Y:S01]  /*f110*/  FMUL R204, R204, 1.4426950216293334961 ;  /* 0x3fb8aa3bcccc7820 */ /* 0x000fe20000400000 */
[----:B0-----:R-:W-:Y:S01]  /*f120*/  FADD R5, R196, -R8 ;  /* 0x80000008c4057221 */ /* 0x001fe20000000000 */
[----:B------:R-:W-:-:S03]  /*f130*/  FADD R225, R225, -R7 ;  /* 0x80000007e1e17221 */ /* 0x000fc60000000000 */
[----:B------:R-:W-:Y:S01]  /*f140*/  FMUL R5, R5, 1.4426950216293334961 ;  /* 0x3fb8aa3b05057820 */ /* 0x000fe20000400000 */
[----:B------:R-:W-:Y:S01]  /*f150*/  FADD R226, R226, -R7 ;  /* 0x80000007e2e27221 */ /* 0x000fe20000000000 */
[----:B------:R-:W-:Y:S01]  /*f160*/  MUFU.EX2 R206, R204 ;  /* 0x000000cc00ce7308 */ /* 0x000fe20000000800 */
[----:B------:R-:W-:Y:S01]  /*f170*/  FADD R197, R197, -R8 ;  /* 0x80000008c5c57221 */ /* 0x000fe20000000000 */
[----:B------:R-:W-:Y:S01]  /*f180*/  FMUL R225, R225, 1.4426950216293334961 ;  /* 0x3fb8aa3be1e17820 */ /* 0x000fe20000400000 */
[----:B------:R-:W-:-:S05]  /*f190*/  FMUL R226, R226, 1.4426950216293334961 ;  /* 0x3fb8aa3be2e27820 */ /* 0x000fca0000400000 */
[----:B------:R0:W-:Y:S01]  /*f1a0*/  MUFU.EX2 R204, R5 ;  /* 0x0000000500cc7308 */ /* 0x0001e20000000800 */
[----:B------:R-:W-:Y:S01]  /*f1b0*/  FMUL R197, R197, 1.4426950216293334961 ;  /* 0x3fb8aa3bc5c57820 */ /* 0x000fe20000400000 */
[----:B------:R-:W-:Y:S01]  /*f1c0*/  ISETP.GT.U32.AND P6, PT, R188, R252, PT ;  /* 0x000000fcbc00720c */ /* 0x000fe20003fc4070 */
[----:B0-----:R-:W-:-:S04]  /*f1d0*/  FADD R5, R195, -R8 ;  /* 0x80000008c3057221 */ /* 0x001fc80000000000 */
[----:B------:R-:W-:Y:S01]  /*f1e0*/  FMUL R5, R5, 1.4426950216293334961 ;  /* 0x3fb8aa3b05057820 */ /* 0x000fe20000400000 */
[----:B------:R-:W0:Y:S01]  /*f1f0*/  MUFU.EX2 R225, R225 ;  /* 0x000000e100e17308 */ /* 0x000e220000000800 */
[----:B------:R-:W-:Y:S01]  /*f200*/  ISETP.GT.U32.AND.EX P0, PT, R6, RZ, PT, P0 ;  /* 0x000000ff0600720c */ /* 0x000fe20003f04100 */
[----:B------:R-:W-:Y:S01]  /*f210*/  FMUL R164, R164, UR5 ;  /* 0x00000005a4a47c20 */ /* 0x000fe20008400000 */
[----:B------:R-:W-:-:S05]  /*f220*/  ISETP.GT.U32.AND.EX P6, PT, R230, RZ, PT, P6 ;  /* 0x000000ffe600720c */ /* 0x000fca0003fc4160 */
[----:B------:R-:W1:Y:S01]  /*f230*/  MUFU.EX2 R226, R226 ;  /* 0x000000e200e27308 */ /* 0x000e620000000800 */
[----:B------:R-:W-:-:S07]  /*f240*/  FSEL R164, R164, -INF , !P6 ;  /* 0xff800000a4a47808 */ /* 0x000fce0007000000 */
[----:B------:R-:W2:Y:S08]  /*f250*/  MUFU.EX2 R205, R197 ;  /* 0x000000c500cd7308 */ /* 0x000eb00000000800 */
[----:B------:R-:W-:Y:S01]  /*f260*/  MUFU.EX2 R202, R5 ;  /* 0x0000000500ca7308 */ /* 0x000fe20000000800 */
[----:B------:R-:W-:Y:S01]  /*f270*/  ISETP.GT.U32.AND P6, PT, R20, R248, PT ;  /* 0x000000f81400720c */ /* 0x000fe20003fc4070 */
[----:B------:R-:W-:Y:S01]  /*f280*/  FMUL R176, R176, UR5 ;  /* 0x00000005b0b07c20 */ /* 0x000fe20008400000 */
[----:B------:R-:W-:Y:S01]  /*f290*/  ISETP.GE.U32.AND.EX P4, PT, R6, RZ, PT, P4 ;  /* 0x000000ff0600720c */ /* 0x000fe20003f86140 */
[----:B------:R-:W-:-:S02]  /*f2a0*/  WARPGROUP.DEPBAR.LE gsb0, 0x0 ;  /* 0x00008000000079c5 */ /* 0x000fc40000010000 */
[----:B------:R-:W-:Y:S01]  /*f2b0*/  FMUL R186, R158, UR5 ;  /* 0x000000059eba7c20 */ /* 0x000fe20008400000 */
[----:B------:R-:W-:Y:S02]  /*f2c0*/  FSEL R158, R156, -INF , !P5 ;  /* 0xff8000009c9e7808 */ /* 0x000fe40006800000 */
[----:B------:R-:W-:Y:S02]  /*f2d0*/  ISETP.GT.U32.AND P5, PT, R190, R248, PT ;  /* 0x000000f8be00720c */ /* 0x000fe40003fa4070 */
[----:B------:R-:W-:Y:S02]  /*f2e0*/  FSEL R186, R186, -INF , !P3 ;  /* 0xff800000baba7808 */ /* 0x000fe40005800000 */
[----:B------:R-:W-:Y:S02]  /*f2f0*/  ISETP.GT.U32.AND P3, PT, R216, R252, PT ;  /* 0x000000fcd800720c */ /* 0x000fe40003f64070 */
[----:B------:R-:W-:Y:S02]  /*f300*/  ISETP.GT.U32.AND.EX P5, PT, R228, RZ, PT, P5 ;  /* 0x000000ffe400720c */ /* 0x000fe40003fa4150 */
[----:B------:R-:W-:-:S02]  /*f310*/  ISETP.GT.U32.AND.EX P3, PT, R229, RZ, PT, P3 ;  /* 0x000000ffe500720c */ /* 0x000fc40003f64130 */
[----:B------:R-:W-:Y:S02]  /*f320*/  FSEL R159, R159, -INF , !P5 ;  /* 0xff8000009f9f7808 */ /* 0x000fe40006800000 */
[----:B------:R-:W-:Y:S02]  /*f330*/  FSEL R194, R160, -INF , !P3 ;  /* 0xff800000a0c27808 */ /* 0x000fe40005800000 */
[C---:B------:R-:W-:Y:S02]  /*f340*/  ISETP.GT.U32.AND P5, PT, R217.reuse, R252, PT ;  /* 0x000000fcd900720c */ /* 0x040fe40003fa4070 */
[----:B------:R-:W-:Y:S02]  /*f350*/  ISETP.GT.U32.AND P3, PT, R217, R248, PT ;  /* 0x000000f8d900720c */ /* 0x000fe40003f64070 */
[C---:B------:R-:W-:Y:S02]  /*f360*/  ISETP.GT.U32.AND.EX P5, PT, R234.reuse, RZ, PT, P5 ;  /* 0x000000ffea00720c */ /* 0x040fe40003fa4150 */
[----:B------:R-:W-:-:S02]  /*f370*/  ISETP.GT.U32.AND.EX P3, PT, R234, RZ, PT, P3 ;  /* 0x000000ffea00720c */ /* 0x000fc40003f64130 */
[----:B------:R-:W-:Y:S02]  /*f380*/  FSEL R162, R162, -INF , !P5 ;  /* 0xff800000a2a27808 */ /* 0x000fe40006800000 */
[----:B------:R-:W-:Y:S02]  /*f390*/  FSEL R200, R163, -INF , !P3 ;  /* 0xff800000a3c87808 */ /* 0x000fe40005800000 */
[----:B------:R-:W-:Y:S02]  /*f3a0*/  ISETP.GT.U32.AND P5, PT, R188, R248, PT ;  /* 0x000000f8bc00720c */ /* 0x000fe40003fa4070 */
        /* <DEDUP_REMOVED lines=18> */
[----:B------:R-:W-:Y:S01]  /*f4d0*/  ISETP.GT.U32.AND P3, PT, R10, R248, PT ;  /* 0x000000f80a00720c */ /* 0x000fe20003f64070 */
[----:B------:R-:W-:-:S04]  /*f4e0*/  FADD R10, R193, -R8 ;  /* 0x80000008c10a7221 */ /* 0x000fc80000000000 */
[----:B------:R-:W-:Y:S01]  /*f4f0*/  FMUL R10, R10, 1.4426950216293334961 ;  /* 0x3fb8aa3b0a0a7820 */ /* 0x000fe20000400000 */
[----:B------:R-:W-:-:S03]  /*f500*/  FMUL R21, R152, UR5 ;  /* 0x0000000598157c20 */ /* 0x000fc60008400000 */
[----:B------:R-:W3:Y:S02]  /*f510*/  MUFU.EX2 R203, R10 ;  /* 0x0000000a00cb7308 */ /* 0x000ee40000000800 */
[----:B------:R-:W-:Y:S02]  /*f520*/  FSEL R21, R21, -INF , !P0 ;  /* 0xff80000015157808 */ /* 0x000fe40004000000 */
[----:B------:R-:W-:Y:S01]  /*f530*/  ISETP.GT.U32.AND P0, PT, R11, R252, PT ;  /* 0x000000fc0b00720c */ /* 0x000fe20003f04070 */
[----:B------:R-:W-:Y:S01]  /*f540*/  FMUL R20, R153, UR5 ;  /* 0x0000000599147c20 */ /* 0x000fe20008400000 */
[----:B------:R-:W-:Y:S01]  /*f550*/  FMUL R160, R173, UR5 ;  /* 0x00000005ada07c20 */ /* 0x000fe20008400000 */
[----:B------:R-:W-:Y:S02]  /*f560*/  ISETP.GT.U32.AND.EX P5, PT, R245, RZ, PT, P5 ;  /* 0x000000fff500720c */ /* 0x000fe40003fa4150 */
[----:B------:R-:W-:Y:S02]  /*f570*/  ISETP.GT.U32.AND.EX P0, PT, R246, RZ, PT, P0 ;  /* 0x000000fff600720c */ /* 0x000fe40003f04100 */
[----:B------:R-:W-:-:S02]  /*f580*/  FSEL R20, R20, -INF , !P4 ;  /* 0xff80000014147808 */ /* 0x000fc40006000000 */
[----:B------:R-:W-:Y:S02]  /*f590*/  FSEL R160, R160, -INF , !P5 ;  /* 0xff800000a0a07808 */ /* 0x000fe40006800000 */
[----:B------:R-:W-:Y:S02]  /*f5a0*/  FSEL R188, R176, -INF , !P0 ;  /* 0xff800000b0bc7808 */ /* 0x000fe40004000000 */
[----:B------:R-:W-:Y:S01]  /*f5b0*/  ISETP.GT.U32.AND P4, PT, R11, R248, PT ;  /* 0x000000f80b00720c */ /* 0x000fe20003f84070 */
[----:B------:R-:W-:Y:S01]  /*f5c0*/  FMUL R11, R154, UR5 ;  /* 0x000000059a0b7c20 */ /* 0x000fe20008400000 */
[C---:B------:R-:W-:Y:S02]  /*f5d0*/  ISETP.GT.U32.AND P5, PT, R16.reuse, R252, PT ;  /* 0x000000fc1000720c */ /* 0x040fe40003fa4070 */
[----:B------:R-:W-:Y:S01]  /*f5e0*/  ISETP.GT.U32.AND P0, PT, R16, R248, PT ;  /* 0x000000f81000720c */ /* 0x000fe20003f04070 */
[----:B------:R-:W-:Y:S01]  /*f5f0*/  FMUL R16, R155, UR5 ;  /* 0x000000059b107c20 */ /* 0x000fe20008400000 */
[----:B0-----:R-:W-:-:S02]  /*f600*/  F2FP.BF16.F32.PACK_AB R152, R207, R225 ;  /* 0x000000e1cf98723e */ /* 0x001fc400000010ff */
[----:B-1----:R-:W-:Y:S02]  /*f610*/  F2FP.BF16.F32.PACK_AB R154, R206, R226 ;  /* 0x000000e2ce9a723e */ /* 0x002fe400000010ff */
[----:B--2---:R-:W-:Y:S02]  /*f620*/  F2FP.BF16.F32.PACK_AB R153, R204, R205 ;  /* 0x000000cdcc99723e */ /* 0x004fe400000010ff */
[----:B---3--:R-:W-:-:S04]  /*f630*/  F2FP.BF16.F32.PACK_AB R155, R202, R203 ;  /* 0x000000cbca9b723e */ /* 0x008fc800000010ff */
[----:B------:R-:W-:-:S06]  /*f640*/  WARPGROUP.ARRIVE ;  /* 0x00000000000079c5 */ /* 0x000fcc0000000000 */
[----:B------:R-:W-:Y:S01]  /*f650*/  HGMMA.64x256x16.F32.BF16 R24, R152, gdesc[UR12], R24, gsb0 ;  /* 0x03e0000c98187df0 */ /* 0x000fe20008001818 */
[----:B------:R-:W-:Y:S01]  /*f660*/  FMUL R167, R167, UR5 ;  /* 0x00000005a7a77c20 */ /* 0x000fe20008400000 */
[----:B------:R-:W-:-:S04]  /*f670*/  ISETP.GT.U32.AND.EX P6, PT, R238, RZ, PT, P6 ;  /* 0x000000ffee00720c */ /* 0x000fc80003fc4160 */
[----:B------:R-:W-:Y:S02]  /*f680*/  FSEL R165, R167, -INF , !P6 ;  /* 0xff800000a7a57808 */ /* 0x000fe40007000000 */
[----:B------:R-:W2:Y:S01]  /*f690*/  LDL.LU R167, [R1+0x20c] ;  /* 0x00020c0001a77983 */ /* 0x000ea20000300800 */
[----:B------:R-:W-:-:S04]  /*f6a0*/  FMNMX R10, R21, R20, !PT ;  /* 0x00000014150a7209 */ /* 0x000fc80007800000 */
[----:B------:R-:W-:-:S04]  /*f6b0*/  FMNMX R5, R158, R10, !PT ;  /* 0x0000000a9e057209 */ /* 0x000fc80007800000 */
[----:B------:R-:W-:-:S04]  /*f6c0*/  FMNMX R5, R157, R5, !PT ;  /* 0x000000059d057209 */ /* 0x000fc80007800000 */
[----:B------:R-:W-:Y:S02]  /*f6d0*/  FMNMX R5, R194, R5, !PT ;  /* 0x00000005c2057209 */ /* 0x000fe40007800000 */
[----:B------:R-:W-:Y:S02]  /*f6e0*/  ISETP.GT.U32.AND.EX P1, PT, R6, RZ, PT, P1 ;  /* 0x000000ff0600720c */ /* 0x000fe40003f24110 */
[----:B------:R-:W-:Y:S02]  /*f6f0*/  FMNMX R5, R162, R5, !PT ;  /* 0x00000005a2057209 */ /* 0x000fe40007800000 */
[----:B------:R-:W-:Y:S02]  /*f700*/  ISETP.GE.U32.AND.EX P2, PT, R6, RZ, PT, P2 ;  /* 0x000000ff0600720c */ /* 0x000fe40003f46120 */
[----:B------:R-:W-:Y:S02]  /*f710*/  ISETP.GT.U32.AND P6, PT, R22, R252, PT ;  /* 0x000000fc1600720c */ /* 0x000fe40003fc4070 */
[----:B------:R-:W-:-:S02]  /*f720*/  FMNMX R10, R164, R5, !PT ;  /* 0x00000005a40a7209 */ /* 0x000fc40007800000 */
[----:B------:R-:W-:Y:S02]  /*f730*/  FSEL R11, R11, -INF , !P1 ;  /* 0xff8000000b0b7808 */ /* 0x000fe40004800000 */
[----:B------:R-:W-:Y:S01]  /*f740*/  FSEL R16, R16, -INF , !P2 ;  /* 0xff80000010107808 */ /* 0x000fe20005000000 */
[----:B------:R-:W-:Y:S01]  /*f750*/  FMUL R169, R169, UR5 ;  /* 0x00000005a9a97c20 */ /* 0x000fe20008400000 */
[----:B------:R-:W-:Y:S02]  /*f760*/  ISETP.GT.U32.AND.EX P6, PT, R244, RZ, PT, P6 ;  /* 0x000000fff400720c */ /* 0x000fe40003fc4160 */
[----:B------:R-:W-:Y:S02]  /*f770*/  FMNMX R10, R161, R10, !PT ;  /* 0x0000000aa10a7209 */ /* 0x000fe40007800000 */
[----:B------:R-:W-:Y:S02]  /*f780*/  FMNMX R5, R11, R16, !PT ;  /* 0x000000100b057209 */ /* 0x000fe40007800000 */
[----:B------:R-:W-:-:S02]  /*f790*/  FSEL R163, R169, -INF , !P6 ;  /* 0xff800000a9a37808 */ /* 0x000fc40007000000 */
[----:B------:R-:W-:Y:S02]  /*f7a0*/  FMNMX R10, R198, R10, !PT ;  /* 0x0000000ac60a7209 */ /* 0x000fe40007800000 */
[----:B------:R-:W-:Y:S02]  /*f7b0*/  FMNMX R5, R186, R5, !PT ;  /* 0x00000005ba057209 */ /* 0x000fe40007800000 */
[----:B------:R-:W-:Y:S02]  /*f7c0*/  FMNMX R10, R163, R10, !PT ;  /* 0x0000000aa30a7209 */ /* 0x000fe40007800000 */
[----:B------:R-:W-:Y:S02]  /*f7d0*/  FMNMX R5, R159, R5, !PT ;  /* 0x000000059f057209 */ /* 0x000fe40007800000 */
[----:B------:R-:W-:Y:S01]  /*f7e0*/  FMNMX R10, R187, R10, !PT ;  /* 0x0000000abb0a7209 */ /* 0x000fe20007800000 */
[----:B------:R-:W-:Y:S01]  /*f7f0*/  FMUL R22, R177, UR5 ;  /* 0x00000005b1167c20 */ /* 0x000fe20008400000 */
[----:B------:R-:W-:-:S02]  /*f800*/  FMNMX R5, R201, R5, !PT ;  /* 0x00000005c9057209 */ /* 0x000fc40007800000 */
[----:B------:R-:W-:Y:S02]  /*f810*/  ISETP.GT.U32.AND.EX P5, PT, R249, RZ, PT, P5 ;  /* 0x000000fff900720c */ /* 0x000fe40003fa4150 */
[----:B------:R-:W-:Y:S02]  /*f820*/  ISETP.GT.U32.AND P1, PT, R19, R252, PT ;  /* 0x000000fc1300720c */ /* 0x000fe40003f24070 */
[----:B------:R-:W-:Y:S02]  /*f830*/  FMNMX R10, R160, R10, !PT ;  /* 0x0000000aa00a7209 */ /* 0x000fe40007800000 */
[----:B------:R-:W-:Y:S01]  /*f840*/  FMNMX R5, R200, R5, !PT ;  /* 0x00000005c8057209 */ /* 0x000fe20007800000 */
[----:B------:R-:W-:Y:S01]  /*f850*/  FMUL R185, R180, UR5 ;  /* 0x00000005b4b97c20 */ /* 0x000fe20008400000 */
[----:B------:R-:W-:Y:S02]  /*f860*/  FSEL R22, R22, -INF , !P5 ;  /* 0xff80000016167808 */ /* 0x000fe40006800000 */
[----:B------:R-:W-:Y:S01]  /*f870*/  ISETP.GT.U32.AND.EX P1, PT, R247, RZ, PT, P1 ;  /* 0x000000fff700720c */ /* 0x000fe20003f24110 */
[----:B------:R-:W-:-:S02]  /*f880*/  WARPGROUP.DEPBAR.LE gsb0, 0x0 ;  /* 0x00008000000079c5 */ /* 0x000fc40000010000 */
[----:B------:R-:W3:Y:S01]  /*f890*/  LDL.LU R155, [R1+0x210] ;  /* 0x00021000019b7983 */ /* 0x000ee20000300800 */
[----:B------:R-:W-:Y:S02]  /*f8a0*/  ISETP.GT.U32.AND P5, PT, R18, R252, PT ;  /* 0x000000fc1200720c */ /* 0x000fe40003fa4070 */
[----:B------:R-:W-:Y:S02]  /*f8b0*/  FMNMX R10, R188, R10, !PT ;  /* 0x0000000abc0a7209 */ /* 0x000fe40007800000 */
[----:B------:R-:W-:Y:S01]  /*f8c0*/  FMNMX R5, R166, R5, !PT ;  /* 0x00000005a6057209 */ /* 0x000fe20007800000 */
[----:B------:R-:W-:Y:S01]  /*f8d0*/  FMUL R184, R181, UR5 ;  /* 0x00000005b5b87c20 */ /* 0x000fe20008400000 */
[----:B------:R-:W-:Y:S02]  /*f8e0*/  FSEL R185, R185, -INF , !P1 ;  /* 0xff800000b9b97808 */ /* 0x000fe40004800000 */
[----:B------:R-:W-:Y:S02]  /*f8f0*/  ISETP.GT.U32.AND.EX P5, PT, R251, RZ, PT, P5 ;  /* 0x000000fffb00720c */ /* 0x000fe40003fa4150 */
[----:B------:R-:W-:-:S02]  /*f900*/  FMNMX R10, R22, R10, !PT ;  /* 0x0000000a160a7209 */ /* 0x000fc40007800000 */
[-C--:B------:R-:W-:Y:S02]  /*f910*/  ISETP.GT.U32.AND P6, PT, R23, R248.reuse, PT ;  /* 0x000000f81700720c */ /* 0x080fe40003fc4070 */
[----:B------:R-:W-:Y:S02]  /*f920*/  FMNMX R5, R165, R5, !PT ;  /* 0x00000005a5057209 */ /* 0x000fe40007800000 */
[----:B------:R-:W-:Y:S01]  /*f930*/  ISETP.GT.U32.AND P2, PT, R19, R248, PT ;  /* 0x000000f81300720c */ /* 0x000fe20003f44070 */
[----:B------:R-:W-:Y:S01]  /*f940*/  FMUL R19, R174, UR5 ;  /* 0x00000005ae137c20 */ /* 0x000fe20008400000 */
[----:B------:R-:W-:Y:S02]  /*f950*/  FSEL R184, R184, -INF , !P5 ;  /* 0xff800000b8b87808 */ /* 0x000fe40006800000 */
[----:B------:R-:W-:Y:S02]  /*f960*/  FMNMX R10, R185, R10, !PT ;  /* 0x0000000ab90a7209 */ /* 0x000fe40007800000 */
[----:B------:R-:W-:-:S02]  /*f970*/  ISETP.GT.U32.AND.EX P6, PT, R250, RZ, PT, P6 ;  /* 0x000000fffa00720c */ /* 0x000fc40003fc4160 */
[----:B------:R-:W-:Y:S02]  /*f980*/  FMNMX R5, R199, R5, !PT ;  /* 0x00000005c7057209 */ /* 0x000fe40007800000 */
[----:B------:R-:W-:Y:S01]  /*f990*/  ISETP.GT.U32.AND P1, PT, R18, R248, PT ;  /* 0x000000f81200720c */ /* 0x000fe20003f24070 */
[----:B------:R-:W-:Y:S01]  /*f9a0*/  FMUL R18, R175, UR5 ;  /* 0x00000005af127c20 */ /* 0x000fe20008400000 */
[----:B------:R-:W-:Y:S02]  /*f9b0*/  FMNMX R10, R184, R10, !PT ;  /* 0x0000000ab80a7209 */ /* 0x000fe40007800000 */
[----:B------:R-:W-:Y:S02]  /*f9c0*/  ISETP.GT.U32.AND.EX P3, PT, R245, RZ, PT, P3 ;  /* 0x000000fff500720c */ /* 0x000fe40003f64130 */
[----:B------:R-:W-:Y:S02]  /*f9d0*/  FSEL R19, R19, -INF , !P6 ;  /* 0xff80000013137808 */ /* 0x000fe40007000000 */
[----:B------:R-:W-:Y:S01]  /*f9e0*/  FMNMX R5, R192, R5, !PT ;  /* 0x00000005c0057209 */ /* 0x000fe20007800000 */
[----:B------:R-:W-:Y:S01]  /*f9f0*/  FMUL R23, R178, UR5 ;  /* 0x00000005b2177c20 */ /* 0x000fe20008400000 */
[----:B------:R-:W-:Y:S01]  /*fa00*/  ISETP.GT.U32.AND.EX P4, PT, R246, RZ, PT, P4 ;  /* 0x000000fff600720c */ /* 0x000fe20003f84140 */
[----:B------:R-:W0:Y:S01]  /*fa10*/  SHFL.BFLY PT, R153, R10, 0x2, 0x1f ;  /* 0x0c401f000a997f89 */ /* 0x000e2200000e0000 */
        /* <DEDUP_REMOVED lines=14> */
[--C-:B------:R-:W-:Y:S01]  /*fb00*/  FADD R6, R208, -R7.reuse ;  /* 0x80000007d0067221 */ /* 0x100fe20000000000 */
[----:B------:R-:W-:Y:S02]  /*fb10*/  FSEL R181, R181, -INF , !P1 ;  /* 0xff800000b5b57808 */ /* 0x000fe40004800000 */
[----:B------:R-:W-:Y:S01]  /*fb20*/  FMNMX R5, R177, R5, !PT ;  /* 0x00000005b1057209 */ /* 0x000fe20007800000 */
[----:B------:R-:W-:Y:S01]  /*fb30*/  FMUL R6, R6, 1.4426950216293334961 ;  /* 0x3fb8aa3b06067820 */ /* 0x000fe20000400000 */
[----:B------:R-:W-:-:S02]  /*fb40*/  FADD R152, R209, -R7 ;  /* 0x80000007d1987221 */ /* 0x000fc40000000000 */
[----:B------:R-:W-:Y:S01]  /*fb50*/  FMNMX R5, R181, R5, !PT ;  /* 0x00000005b5057209 */ /* 0x000fe20007800000 */
[----:B------:R1:W-:Y:S01]  /*fb60*/  MUFU.EX2 R196, R6 ;  /* 0x0000000600c47308 */ /* 0x0003e20000000800 */
[----:B------:R-:W-:Y:S01]  /*fb70*/  FMUL R152, R152, 1.4426950216293334961 ;  /* 0x3fb8aa3b98987820 */ /* 0x000fe20000400000 */
[----:B0-----:R-:W-:Y:S02]  /*fb80*/  FMNMX R10, R10, R153, !PT ;  /* 0x000000990a0a7209 */ /* 0x001fe40007800000 */
[----:B------:R-:W0:Y:S01]  /*fb90*/  SHFL.BFLY PT, R153, R5, 0x2, 0x1f ;  /* 0x0c401f0005997f89 */ /* 0x000e2200000e0000 */
[----:B-1----:R-:W-:-:S03]  /*fba0*/  FADD R6, R212, -R7 ;  /* 0x80000007d4067221 */ /* 0x002fc60000000000 */
[----:B------:R1:W4:Y:S01]  /*fbb0*/  MUFU.EX2 R193, R152 ;  /* 0x0000009800c17308 */ /* 0x0003220000000800 */
[----:B------:R-:W-:Y:S01]  /*fbc0*/  FMUL R6, R6, 1.4426950216293334961 ;  /* 0x3fb8aa3b06067820 */ /* 0x000fe20000400000 */
[----:B-1----:R-:W-:-:S06]  /*fbd0*/  FADD R152, R213, -R7 ;  /* 0x80000007d5987221 */ /* 0x002fcc0000000000 */
[----:B------:R1:W-:Y:S02]  /*fbe0*/  MUFU.EX2 R195, R6 ;  /* 0x0000000600c37308 */ /* 0x0003e40000000800 */
[----:B-1----:R-:W-:Y:S01]  /*fbf0*/  FMUL R6, R152, 1.4426950216293334961 ;  /* 0x3fb8aa3b98067820 */ /* 0x002fe20000400000 */
[----:B------:R-:W-:-:S05]  /*fc00*/  FADD R152, R210, -R8 ;  /* 0x80000008d2987221 */ /* 0x000fca0000000000 */
[----:B------:R1:W5:Y:S01]  /*fc10*/  MUFU.EX2 R197, R6 ;  /* 0x0000000600c57308 */ /* 0x0003620000000800 */
[----:B------:R-:W4:Y:S01]  /*fc20*/  SHFL.BFLY PT, R154, R10, 0x1, 0x1f ;  /* 0x0c201f000a9a7f89 */ /* 0x000f2200000e0000 */
[----:B-1----:R-:W-:Y:S01]  /*fc30*/  FMUL R6, R152, 1.4426950216293334961 ;  /* 0x3fb8aa3b98067820 */ /* 0x002fe20000400000 */
[----:B------:R-:W-:-:S05]  /*fc40*/  FADD R152, R211, -R8 ;  /* 0x80000008d3987221 */ /* 0x000fca0000000000 */
[----:B------:R1:W-:Y:S02]  /*fc50*/  MUFU.EX2 R189, R6 ;  /* 0x0000000600bd7308 */ /* 0x0003e40000000800 */
[----:B-1----:R-:W-:Y:S01]  /*fc60*/  FMUL R6, R152, 1.4426950216293334961 ;  /* 0x3fb8aa3b98067820 */ /* 0x002fe20000400000 */
[----:B------:R-:W-:-:S05]  /*fc70*/  FADD R152, R214, -R8 ;  /* 0x80000008d6987221 */ /* 0x000fca0000000000 */
[----:B------:R0:W1:Y:S01]  /*fc80*/  MUFU.EX2 R191, R6 ;  /* 0x0000000600bf7308 */ /* 0x0000620000000800 */
[----:B------:R-:W-:Y:S01]  /*fc90*/  FMUL R152, R152, 1.4426950216293334961 ;  /* 0x3fb8aa3b98987820 */ /* 0x000fe20000400000 */
[----:B0-----:R-:W-:-:S06]  /*fca0*/  FMNMX R6, R5, R153, !PT ;  /* 0x0000009905067209 */ /* 0x001fcc0007800000 */
[----:B------:R0:W-:Y:S02]  /*fcb0*/  MUFU.EX2 R183, R152 ;  /* 0x0000009800b77308 */ /* 0x0001e40000000800 */
[----:B0-----:R-:W0:Y:S01]  /*fcc0*/  SHFL.BFLY PT, R152, R6, 0x1, 0x1f ;  /* 0x0c201f0006987f89 */ /* 0x001e2200000e0000 */
[----:B------:R-:W-:Y:S01]  /*fcd0*/  FADD R5, R215, -R8 ;  /* 0x80000008d7057221 */ /* 0x000fe20000000000 */
[----:B----4-:R-:W-:-:S03]  /*fce0*/  FMNMX R153, R10, R154, !PT ;  /* 0x0000009a0a997209 */ /* 0x010fc60007800000 */
[----:B------:R-:W-:Y:S01]  /*fcf0*/  FMUL R10, R5, 1.4426950216293334961 ;  /* 0x3fb8aa3b050a7820 */ /* 0x000fe20000400000 */
[----:B--2---:R-:W-:-:S03]  /*fd00*/  FMNMX R5, R153, R167, !PT ;  /* 0x000000a799057209 */ /* 0x004fc60007800000 */
[----:B------:R2:W4:Y:S02]  /*fd10*/  MUFU.EX2 R190, R10 ;  /* 0x0000000a00be7308 */ /* 0x0005240000000800 */
[----:B--2---:R-:W-:Y:S01]  /*fd20*/  FADD R10, -R5, R167 ;  /* 0x000000a7050a7221 */ /* 0x004fe20000000100 */
[----:B0-----:R-:W-:-:S03]  /*fd30*/  FMNMX R6, R6, R152, !PT ;  /* 0x0000009806067209 */ /* 0x001fc60007800000 */
[----:B------:R-:W-:Y:S01]  /*fd40*/  FMUL R10, R10, 1.4426950216293334961 ;  /* 0x3fb8aa3b0a0a7820 */ /* 0x000fe20000400000 */
[----:B------:R-:W-:Y:S02]  /*fd50*/  F2FP.BF16.F32.PACK_AB R152, R193, R196 ;  /* 0x000000c4c198723e */ /* 0x000fe400000010ff */
[----:B-----5:R-:W-:Y:S02]  /*fd60*/  F2FP.BF16.F32.PACK_AB R154, R197, R195 ;  /* 0x000000c3c59a723e */ /* 0x020fe400000010ff */
[----:B-1----:R-:W-:Y:S02]  /*fd70*/  F2FP.BF16.F32.PACK_AB R153, R191, R189 ;  /* 0x000000bdbf99723e */ /* 0x002fe400000010ff */
[----:B---3--:R-:W-:-:S05]  /*fd80*/  FMNMX R6, R6, R155, !PT ;  /* 0x0000009b06067209 */ /* 0x008fca0007800000 */
[----:B------:R-:W-:Y:S02]  /*fd90*/  FADD R176, R11, -R6 ;  /* 0x800000060bb07221 */ /* 0x000fe40000000000 */
[----:B------:R0:W1:Y:S02]  /*fda0*/  MUFU.EX2 R11, R10 ;  /* 0x0000000a000b7308 */ /* 0x0000640000000800 */
[----:B0-----:R-:W-:Y:S01]  /*fdb0*/  FADD R10, -R6, R155 ;  /* 0x0000009b060a7221 */ /* 0x001fe20000000100 */
[----:B----4-:R-:W-:-:S04]  /*fdc0*/  F2FP.BF16.F32.PACK_AB R155, R190, R183 ;  /* 0x000000b7be9b723e */ /* 0x010fc800000010ff */
[----:B------:R-:W-:-:S06]  /*fdd0*/  WARPGROUP.ARRIVE ;  /* 0x00000000000079c5 */ /* 0x000fcc0000000000 */
[----:B------:R-:W-:Y:S03]  /*fde0*/  HGMMA.64x256x16.F32.BF16 R24, R152, gdesc[UR16], R24, gsb0 ;  /* 0x03e0001098187df0 */ /* 0x000fe60008001818 */
[----:B------:R-:W-:Y:S02]  /*fdf0*/  WARPGROUP.DEPBAR.LE gsb0, 0x0 ;  /* 0x00008000000079c5 */ /* 0x000fe40000010000 */
[----:B------:R-:W-:Y:S04]  /*fe00*/  STL.64 [R1], R24 ;  /* 0x0000001801007387 */ /* 0x000fe80000100a00 */
        /* <DEDUP_REMOVED lines=63> */
[----:B0-----:R-:W2:Y:S04]  /*10200*/  LDL.LU.64 R150, [R1+0x858] ;  /* 0x0008580001967983 */ /* 0x001ea80000300a00 */
[----:B------:R-:W3:Y:S04]  /*10210*/  LDL.LU.64 R148, [R1+0x850] ;  /* 0x0008500001947983 */ /* 0x000ee80000300a00 */
[----:B------:R-:W4:Y:S04]  /*10220*/  LDL.LU.64 R146, [R1+0x848] ;  /* 0x0008480001927983 */ /* 0x000f280000300a00 */
[----:B------:R-:W5:Y:S04]  /*10230*/  LDL.LU.64 R144, [R1+0x840] ;  /* 0x0008400001907983 */ /* 0x000f680000300a00 */
[----:B------:R-:W2:Y:S04]  /*10240*/  LDL.LU.64 R142, [R1+0x838] ;  /* 0x00083800018e7983 */ /* 0x000ea80000300a00 */
[----:B------:R-:W3:Y:S04]  /*10250*/  LDL.LU.64 R140, [R1+0x830] ;  /* 0x00083000018c7983 */ /* 0x000ee80000300a00 */
[----:B------:R-:W4:Y:S04]  /*10260*/  LDL.LU.64 R138, [R1+0x828] ;  /* 0x00082800018a7983 */ /* 0x000f280000300a00 */
[----:B------:R-:W1:Y:S04]  /*10270*/  LDL.LU.64 R136, [R1+0x820] ;  /* 0x0008200001887983 */ /* 0x000e680000300a00 */
[----:B------:R-:W2:Y:S04]  /*10280*/  LDL.LU.64 R134, [R1+0x818] ;  /* 0x0008180001867983 */ /* 0x000ea80000300a00 */
[----:B------:R-:W5:Y:S04]  /*10290*/  LDL.LU.64 R132, [R1+0x810] ;  /* 0x0008100001847983 */ /* 0x000f680000300a00 */
[----:B------:R-:W4:Y:S04]  /*102a0*/  LDL.LU.64 R130, [R1+0x808] ;  /* 0x0008080001827983 */ /* 0x000f280000300a00 */
[----:B------:R-:W2:Y:S04]  /*102b0*/  LDL.LU.64 R128, [R1+0x800] ;  /* 0x0008000001807983 */ /* 0x000ea80000300a00 */
[----:B------:R-:W4:Y:S04]  /*102c0*/  LDL.LU.64 R126, [R1+0x7f8] ;  /* 0x0007f800017e7983 */ /* 0x000f280000300a00 */
        /* <DEDUP_REMOVED lines=50> */
[----:B------:R-:W4:Y:S01]  /*105f0*/  LDL.LU.64 R24, [R1+0x660] ;  /* 0x0006600001187983 */ /* 0x000f220000300a00 */
[--C-:B------:R-:W-:Y:S01]  /*10600*/  FADD R182, R21, -R5.reuse ;  /* 0x8000000515b67221 */ /* 0x100fe20000000000 */
[--C-:B------:R-:W-:Y:S01]  /*10610*/  FADD R180, R20, -R5.reuse ;  /* 0x8000000514b47221 */ /* 0x100fe20000000000 */
[--C-:B------:R-:W-:Y:S01]  /*10620*/  FADD R179, R158, -R5.reuse ;  /* 0x800000059eb37221 */ /* 0x100fe20000000000 */
[--C-:B------:R-:W-:Y:S01]  /*10630*/  FADD R178, R157, -R5.reuse ;  /* 0x800000059db27221 */ /* 0x100fe20000000000 */
[--C-:B------:R-:W-:Y:S01]  /*10640*/  FADD R175, R16, -R6.reuse ;  /* 0x8000000610af7221 */ /* 0x100fe20000000000 */
[--C-:B------:R-:W-:Y:S01]  /*10650*/  FADD R174, R186, -R6.reuse ;  /* 0x80000006baae7221 */ /* 0x100fe20000000000 */
[--C-:B------:R-:W-:Y:S01]  /*10660*/  FADD R173, R159, -R6.reuse ;  /* 0x800000069fad7221 */ /* 0x100fe20000000000 */
[----:B------:R-:W-:Y:S01]  /*10670*/  FMUL R10, R10, 1.4426950216293334961 ;  /* 0x3fb8aa3b0a0a7820 */ /* 0x000fe20000400000 */
        /* <DEDUP_REMOVED lines=8> */
[----:B------:R-:W4:Y:S01]  /*10700*/  MUFU.EX2 R10, R10 ;  /* 0x0000000a000a7308 */ /* 0x000f220000000800 */
[--C-:B------:R-:W-:Y:S01]  /*10710*/  FADD R172, R194, -R5.reuse ;  /* 0x80000005c2ac7221 */ /* 0x100fe20000000000 */
[--C-:B------:R-:W-:Y:S01]  /*10720*/  FADD R171, R162, -R5.reuse ;  /* 0x80000005a2ab7221 */ /* 0x100fe20000000000 */
[--C-:B------:R-:W-:Y:S01]  /*10730*/  FADD R168, R164, -R5.reuse ;  /* 0x80000005a4a87221 */ /* 0x100fe20000000000 */
[--C-:B------:R-:W-:Y:S01]  /*10740*/  FADD R167, R161, -R5.reuse ;  /* 0x80000005a1a77221 */ /* 0x100fe20000000000 */
[--C-:B------:R-:W-:Y:S01]  /*10750*/  FADD R170, R201, -R6.reuse ;  /* 0x80000006c9aa7221 */ /* 0x100fe20000000000 */
[--C-:B------:R-:W-:Y:S01]  /*10760*/  FADD R169, R200, -R6.reuse ;  /* 0x80000006c8a97221 */ /* 0x100fe20000000000 */
[--C-:B------:R-:W-:Y:S01]  /*10770*/  FADD R166, R166, -R6.reuse ;  /* 0x80000006a6a67221 */ /* 0x100fe20000000000 */
[----:B------:R-:W-:Y:S01]  /*10780*/  MUFU.EX2 R182, R182 ;  /* 0x000000b600b67308 */ /* 0x000fe20000000800 */
[--C-:B------:R-:W-:Y:S01]  /*10790*/  FADD R165, R165, -R6.reuse ;  /* 0x80000006a5a57221 */ /* 0x100fe20000000000 */
[--C-:B------:R-:W-:Y:S01]  /*107a0*/  FADD R163, R163, -R5.reuse ;  /* 0x80000005a3a37221 */ /* 0x100fe20000000000 */
[----:B------:R-:W4:Y:S05]  /*107b0*/  LDL.LU R211, [R1+0x214] ;  /* 0x0002140001d37983 */ /* 0x000f2a0000300800 */
[----:B------:R-:W0:Y:S08]  /*107c0*/  MUFU.EX2 R180, R180 ;  /* 0x000000b400b47308 */ /* 0x000e300000000800 */
[----:B------:R-:W-:Y:S08]  /*107d0*/  MUFU.EX2 R179, R179 ;  /* 0x000000b300b37308 */ /* 0x000ff00000000800 */
[----:B------:R-:W0:Y:S08]  /*107e0*/  MUFU.EX2 R178, R178 ;  /* 0x000000b200b27308 */ /* 0x000e300000000800 */
[----:B------:R-:W-:Y:S08]  /*107f0*/  MUFU.EX2 R176, R176 ;  /* 0x000000b000b07308 */ /* 0x000ff00000000800 */
[----:B------:R-:W0:Y:S08]  /*10800*/  MUFU.EX2 R175, R175 ;  /* 0x000000af00af7308 */ /* 0x000e300000000800 */
[----:B------:R-:W-:Y:S08]  /*10810*/  MUFU.EX2 R174, R174 ;  /* 0x000000ae00ae7308 */ /* 0x000ff00000000800 */
[----:B------:R-:W0:Y:S01]  /*10820*/  MUFU.EX2 R173, R173 ;  /* 0x000000ad00ad7308 */ /* 0x000e220000000800 */
[-C--:B-1----:R-:W-:Y:S01]  /*10830*/  FMUL R136, R136, R11.reuse ;  /* 0x0000000b88887220 */ /* 0x082fe20000400000 */
[-C--:B------:R-:W-:Y:S01]  /*10840*/  FMUL R137, R137, R11.reuse ;  /* 0x0000000b89897220 */ /* 0x080fe20000400000 */
[-C--:B-----5:R-:W-:Y:S01]  /*10850*/  FMUL R132, R132, R11.reuse ;  /* 0x0000000b84847220 */ /* 0x0a0fe20000400000 */
[-C--:B------:R-:W-:Y:S01]  /*10860*/  FMUL R133, R133, R11.reuse ;  /* 0x0000000b85857220 */ /* 0x080fe20000400000 */
[-C--:B---3--:R-:W-:Y:S01]  /*10870*/  FMUL R140, R140, R11.reuse ;  /* 0x0000000b8c8c7220 */ /* 0x088fe20000400000 */
[-C--:B------:R-:W-:Y:S01]  /*10880*/  FMUL R141, R141, R11.reuse ;  /* 0x0000000b8d8d7220 */ /* 0x080fe20000400000 */
[-C--:B------:R-:W-:Y:S01]  /*10890*/  FMUL R144, R144, R11.reuse ;  /* 0x0000000b90907220 */ /* 0x080fe20000400000 */
[-C--:B------:R-:W-:Y:S01]  /*108a0*/  FMUL R145, R145, R11.reuse ;  /* 0x0000000b91917220 */ /* 0x080fe20000400000 */
[-C--:B------:R-:W-:Y:S01]  /*108b0*/  FMUL R148, R148, R11.reuse ;  /* 0x0000000b94947220 */ /* 0x080fe20000400000 */
[-C--:B------:R-:W-:Y:S01]  /*108c0*/  FMUL R149, R149, R11.reuse ;  /* 0x0000000b95957220 */ /* 0x080fe20000400000 */
[-C--:B--2---:R-:W-:Y:S01]  /*108d0*/  FMUL R128, R128, R11.reuse ;  /* 0x0000000b80807220 */ /* 0x084fe20000400000 */
[-C--:B------:R-:W-:Y:S01]  /*108e0*/  FMUL R129, R129, R11.reuse ;  /* 0x0000000b81817220 */ /* 0x080fe20000400000 */
[-C--:B----4-:R-:W-:Y:S01]  /*108f0*/  FMUL R130, R130, R10.reuse ;  /* 0x0000000a82827220 */ /* 0x090fe20000400000 */
        /* <DEDUP_REMOVED lines=21> */
[-C--:B------:R-:W-:Y:S01]  /*10a50*/  FMUL R116, R116, R11.reuse ;  /* 0x0000000b74747220 */ /* 0x080fe20000400000 */
[----:B------:R-:W-:Y:S01]  /*10a60*/  FMUL R117, R117, R11 ;  /* 0x0000000b75757220 */ /* 0x000fe20000400000 */
[----:B0-----:R-:W-:Y:S01]  /*10a70*/  F2FP.BF16.F32.PACK_AB R152, R180, R182 ;  /* 0x000000b6b498723e */ /* 0x001fe200000010ff */
[-C--:B------:R-:W-:Y:S01]  /*10a80*/  FMUL R114, R114, R10.reuse ;  /* 0x0000000a72727220 */ /* 0x080fe20000400000 */
[----:B------:R-:W-:Y:S01]  /*10a90*/  FMUL R115, R115, R10 ;  /* 0x0000000a73737220 */ /* 0x000fe20000400000 */
[----:B------:R-:W-:Y:S01]  /*10aa0*/  F2FP.BF16.F32.PACK_AB R154, R178, R179 ;  /* 0x000000b3b29a723e */ /* 0x000fe200000010ff */
[-C--:B------:R-:W-:Y:S01]  /*10ab0*/  FMUL R112, R112, R11.reuse ;  /* 0x0000000b70707220 */ /* 0x080fe20000400000 */
[-C--:B------:R-:W-:Y:S01]  /*10ac0*/  FMUL R113, R113, R11.reuse ;  /* 0x0000000b71717220 */ /* 0x080fe20000400000 */
[----:B------:R-:W-:Y:S01]  /*10ad0*/  F2FP.BF16.F32.PACK_AB R153, R175, R176 ;  /* 0x000000b0af99723e */ /* 0x000fe200000010ff */
[-C--:B------:R-:W-:Y:S01]  /*10ae0*/  FMUL R110, R110, R10.reuse ;  /* 0x0000000a6e6e7220 */ /* 0x080fe20000400000 */
[----:B------:R-:W-:Y:S01]  /*10af0*/  FMUL R111, R111, R10 ;  /* 0x0000000a6f6f7220 */ /* 0x000fe20000400000 */
[----:B------:R-:W-:Y:S01]  /*10b00*/  F2FP.BF16.F32.PACK_AB R155, R173, R174 ;  /* 0x000000aead9b723e */ /* 0x000fe200000010ff */
        /* <DEDUP_REMOVED lines=86> */
[----:B------:R-:W-:Y:S01]  /*11070*/  FMUL R172, R172, 1.4426950216293334961 ;  /* 0x3fb8aa3bacac7820 */ /* 0x000fe20000400000 */
[----:B------:R-:W-:Y:S01]  /*11080*/  FMUL R171, R171, 1.4426950216293334961 ;  /* 0x3fb8aa3babab7820 */ /* 0x000fe20000400000 */
[----:B------:R-:W-:Y:S01]  /*11090*/  FMUL R168, R168, 1.4426950216293334961 ;  /* 0x3fb8aa3ba8a87820 */ /* 0x000fe20000400000 */
[----:B------:R-:W-:Y:S01]  /*110a0*/  FMUL R167, R167, 1.4426950216293334961 ;  /* 0x3fb8aa3ba7a77820 */ /* 0x000fe20000400000 */
[----:B------:R-:W-:Y:S01]  /*110b0*/  FMUL R170, R170, 1.4426950216293334961 ;  /* 0x3fb8aa3baaaa7820 */ /* 0x000fe20000400000 */
[----:B------:R-:W-:Y:S01]  /*110c0*/  WARPGROUP.ARRIVE ;  /* 0x00000000000079c5 */ /* 0x000fe20000000000 */
[----:B------:R-:W-:Y:S01]  /*110d0*/  FMUL R169, R169, 1.4426950216293334961 ;  /* 0x3fb8aa3ba9a97820 */ /* 0x000fe20000400000 */
[----:B------:R-:W-:Y:S01]  /*110e0*/  FMUL R166, R166, 1.4426950216293334961 ;  /* 0x3fb8aa3ba6a67820 */ /* 0x000fe20000400000 */
[----:B------:R-:W-:Y:S01]  /*110f0*/  FMUL R165, R165, 1.4426950216293334961 ;  /* 0x3fb8aa3ba5a57820 */ /* 0x000fe20000400000 */
[--C-:B------:R-:W-:Y:S01]  /*11100*/  FADD R164, R198, -R5.reuse ;  /* 0x80000005c6a47221 */ /* 0x100fe20000000000 */
[--C-:B------:R-:W-:Y:S01]  /*11110*/  FADD R159, R160, -R5.reuse ;  /* 0x80000005a09f7221 */ /* 0x100fe20000000000 */
[----:B------:R-:W-:Y:S01]  /*11120*/  HGMMA.64x256x16.F32.BF16 R24, R152, gdesc[UR8], R24, gsb0 ;  /* 0x03e0000898187df0 */ /* 0x000fe20008001818 */
[----:B------:R-:W-:Y:S01]  /*11130*/  MUFU.EX2 R172, R172 ;  /* 0x000000ac00ac7308 */ /* 0x000fe20000000800 */
[--C-:B------:R-:W-:Y:S01]  /*11140*/  FADD R162, R199, -R6.reuse ;  /* 0x80000006c7a27221 */ /* 0x100fe20000000000 */
[--C-:B------:R-:W-:Y:S01]  /*11150*/  FADD R161, R192, -R6.reuse ;  /* 0x80000006c0a17221 */ /* 0x100fe20000000000 */
[--C-:B------:R-:W-:Y:S01]  /*11160*/  FADD R158, R19, -R6.reuse ;  /* 0x80000006139e7221 */ /* 0x100fe20000000000 */
[--C-:B------:R-:W-:Y:S01]  /*11170*/  FADD R157, R18, -R6.reuse ;  /* 0x80000006129d7221 */ /* 0x100fe20000000000 */
[--C-:B------:R-:W-:Y:S01]  /*11180*/  FADD R16, R187, -R5.reuse ;  /* 0x80000005bb107221 */ /* 0x100fe20000000000 */
[----:B------:R-:W-:Y:S01]  /*11190*/  FMUL R163, R163, 1.4426950216293334961 ;  /* 0x3fb8aa3ba3a37820 */ /* 0x000fe20000400000 */
[----:B------:R-:W-:Y:S01]  /*111a0*/  FADD R21, R22, -R5 ;  /* 0x8000000516157221 */ /* 0x000fe20000000000 */
[----:B------:R-:W0:Y:S01]  /*111b0*/  MUFU.EX2 R171, R171 ;  /* 0x000000ab00ab7308 */ /* 0x000e220000000800 */
[----:B------:R-:W-:Y:S01]  /*111c0*/  FADD R20, R23, -R6 ;  /* 0x8000000617147221 */ /* 0x000fe20000000000 */
[----:B------:R-:W2:Y:S06]  /*111d0*/  LDL.LU R210, [R1+0x21c] ;  /* 0x00021c0001d27983 */ /* 0x000eac0000300800 */
[----:B------:R-:W-:Y:S08]  /*111e0*/  MUFU.EX2 R168, R168 ;  /* 0x000000a800a87308 */ /* 0x000ff00000000800 */
[----:B------:R-:W1:Y:S08]  /*111f0*/  MUFU.EX2 R167, R167 ;  /* 0x000000a700a77308 */ /* 0x000e700000000800 */
[----:B------:R-:W-:Y:S08]  /*11200*/  MUFU.EX2 R170, R170 ;  /* 0x000000aa00aa7308 */ /* 0x000ff00000000800 */
[----:B------:R-:W3:Y:S08]  /*11210*/  MUFU.EX2 R169, R169 ;  /* 0x000000a900a97308 */ /* 0x000ef00000000800 */
[----:B------:R-:W-:Y:S08]  /*11220*/  MUFU.EX2 R166, R166 ;  /* 0x000000a600a67308 */ /* 0x000ff00000000800 */
[----:B------:R-:W4:Y:S01]  /*11230*/  MUFU.EX2 R165, R165 ;  /* 0x000000a500a57308 */ /* 0x000f220000000800 */
[----:B------:R-:W-:Y:S01]  /*11240*/  FMUL R164, R164, 1.4426950216293334961 ;  /* 0x3fb8aa3ba4a47820 */ /* 0x000fe20000400000 */
[----:B------:R-:W-:Y:S01]  /*11250*/  FMUL R159, R159, 1.4426950216293334961 ;  /* 0x3fb8aa3b9f9f7820 */ /* 0x000fe20000400000 */
[----:B------:R-:W-:Y:S01]  /*11260*/  FMUL R162, R162, 1.4426950216293334961 ;  /* 0x3fb8aa3ba2a27820 */ /* 0x000fe20000400000 */
[----:B------:R-:W-:Y:S01]  /*11270*/  FMUL R161, R161, 1.4426950216293334961 ;  /* 0x3fb8aa3ba1a17820 */ /* 0x000fe20000400000 */
[----:B------:R-:W-:Y:S01]  /*11280*/  FMUL R158, R158, 1.4426950216293334961 ;  /* 0x3fb8aa3b9e9e7820 */ /* 0x000fe20000400000 */
[----:B------:R-:W-:Y:S01]  /*11290*/  FMUL R157, R157, 1.4426950216293334961 ;  /* 0x3fb8aa3b9d9d7820 */ /* 0x000fe20000400000 */
[----:B------:R-:W-:Y:S01]  /*112a0*/  FMUL R16, R16, 1.4426950216293334961 ;  /* 0x3fb8aa3b10107820 */ /* 0x000fe20000400000 */
[----:B------:R-:W-:Y:S08]  /*112b0*/  MUFU.EX2 R164, R164 ;  /* 0x000000a400a47308 */ /* 0x000ff00000000800 */
[----:B------:R-:W5:Y:S01]  /*112c0*/  MUFU.EX2 R163, R163 ;  /* 0x000000a300a37308 */ /* 0x000f620000000800 */
[----:B------:R-:W-:-:S02]  /*112d0*/  WARPGROUP.DEPBAR.LE gsb0, 0x0 ;  /* 0x00008000000079c5 */ /* 0x000fc40000010000 */
[----:B0-----:R-:W-:Y:S01]  /*112e0*/  F2FP.BF16.F32.PACK_AB R152, R171, R172 ;  /* 0x000000acab98723e */ /* 0x001fe200000010ff */
[--C-:B------:R-:W-:Y:S01]  /*112f0*/  FADD R19, R156, -R6.reuse ;  /* 0x800000069c137221 */ /* 0x100fe20000000000 */
[----:B-1----:R-:W-:Y:S01]  /*11300*/  F2FP.BF16.F32.PACK_AB R154, R167, R168 ;  /* 0x000000a8a79a723e */ /* 0x002fe200000010ff */
[--C-:B------:R-:W-:Y:S01]  /*11310*/  FADD R18, R185, -R5.reuse ;  /* 0x80000005b9127221 */ /* 0x100fe20000000000 */
[----:B---3--:R-:W-:Y:S01]  /*11320*/  F2FP.BF16.F32.PACK_AB R153, R169, R170 ;  /* 0x000000aaa999723e */ /* 0x008fe200000010ff */
[----:B------:R-:W-:Y:S01]  /*11330*/  FMUL R21, R21, 1.4426950216293334961 ;  /* 0x3fb8aa3b15157820 */ /* 0x000fe20000400000 */
[----:B----4-:R-:W-:Y:S01]  /*11340*/  F2FP.BF16.F32.PACK_AB R155, R165, R166 ;  /* 0x000000a6a59b723e */ /* 0x010fe200000010ff */
[----:B------:R-:W-:Y:S01]  /*11350*/  FMUL R20, R20, 1.4426950216293334961 ;  /* 0x3fb8aa3b14147820 */ /* 0x000fe20000400000 */
[----:B------:R-:W3:Y:S02]  /*11360*/  LDL.LU R209, [R1+0x220] ;  /* 0x0002200001d17983 */ /* 0x000ee40000300800 */
[----:B------:R-:W-:Y:S01]  /*11370*/  WARPGROUP.ARRIVE ;  /* 0x00000000000079c5 */ /* 0x000fe20000000000 */
[----:B------:R0:W-:Y:S08]  /*11380*/  MUFU.EX2 R160, R16 ;  /* 0x0000001000a07308 */ /* 0x0001f00000000800 */
[----:B------:R-:W1:Y:S01]  /*11390*/  MUFU.EX2 R159, R159 ;  /* 0x0000009f009f7308 */ /* 0x000e620000000800 */
[----:B------:R-:W-:Y:S07]  /*113a0*/  HGMMA.64x256x16.F32.BF16 R24, R152, gdesc[UR48], R24, gsb0 ;  /* 0x03e0003098187df0 */ /* 0x000fee0008001818 */
[----:B------:R-:W-:Y:S08]  /*113b0*/  MUFU.EX2 R162, R162 ;  /* 0x000000a200a27308 */ /* 0x000ff00000000800 */
[----:B------:R-:W4:Y:S08]  /*113c0*/  MUFU.EX2 R161, R161 ;  /* 0x000000a100a17308 */ /* 0x000f300000000800 */
[----:B------:R-:W-:Y:S08]  /*113d0*/  MUFU.EX2 R158, R158 ;  /* 0x0000009e009e7308 */ /* 0x000ff00000000800 */
[----:B------:R-:W4:Y:S01]  /*113e0*/  MUFU.EX2 R157, R157 ;  /* 0x0000009d009d7308 */ /* 0x000f220000000800 */
[--C-:B0-----:R-:W-:Y:S01]  /*113f0*/  FADD R16, R188, -R5.reuse ;  /* 0x80000005bc107221 */ /* 0x101fe20000000000 */
[----:B------:R-:W-:Y:S01]  /*11400*/  FADD R156, R181, -R6 ;  /* 0x80000006b59c7221 */ /* 0x000fe20000000000 */
[----:B------:R-:W-:Y:S01]  /*11410*/  FMUL R18, R18, 1.4426950216293334961 ;  /* 0x3fb8aa3b12127820 */ /* 0x000fe20000400000 */
[----:B------:R-:W-:Y:S01]  /*11420*/  FMUL R19, R19, 1.4426950216293334961 ;  /* 0x3fb8aa3b13137820 */ /* 0x000fe20000400000 */
[----:B------:R-:W-:Y:S01]  /*11430*/  FMUL R16, R16, 1.4426950216293334961 ;  /* 0x3fb8aa3b10107820 */ /* 0x000fe20000400000 */
[----:B------:R-:W3:Y:S03]  /*11440*/  LDL.LU R208, [R1+0x218] ;  /* 0x0002180001d07983 */ /* 0x000ee60000300800 */
[----:B------:R0:W-:Y:S01]  /*11450*/  MUFU.EX2 R22, R16 ;  /* 0x0000001000167308 */ /* 0x0001e20000000800 */
[----:B------:R-:W-:Y:S01]  /*11460*/  FMUL R156, R156, 1.4426950216293334961 ;  /* 0x3fb8aa3b9c9c7820 */ /* 0x000fe20000400000 */
[----:B------:R-:W2:Y:S01]  /*11470*/  LDL R186, [R1+0x624] ;  /* 0x0006240001ba7983 */ /* 0x000ea20000100800 */
[----:B0-----:R-:W-:-:S04]  /*11480*/  FADD R16, R184, -R5 ;  /* 0x80000005b8107221 */ /* 0x001fc80000000000 */
[----:B------:R-:W-:-:S04]  /*11490*/  FMUL R16, R16, 1.4426950216293334961 ;  /* 0x3fb8aa3b10107820 */ /* 0x000fc80000400000 */
[----:B------:R0:W-:Y:S02]  /*114a0*/  MUFU.EX2 R23, R16 ;  /* 0x0000001000177308 */ /* 0x0001e40000000800 */
[----:B0-----:R-:W-:-:S04]  /*114b0*/  FADD R16, R177, -R6 ;  /* 0x80000006b1107221 */ /* 0x001fc80000000000 */
[----:B------:R-:W-:Y:S02]  /*114c0*/  FMUL R16, R16, 1.4426950216293334961 ;  /* 0x3fb8aa3b10107820 */ /* 0x000fe40000400000 */
[----:B------:R-:W0:Y:S08]  /*114d0*/  MUFU.EX2 R21, R21 ;  /* 0x0000001500157308 */ /* 0x000e300000000800 */
[----:B------:R-:W0:Y:S08]  /*114e0*/  MUFU.EX2 R18, R18 ;  /* 0x0000001200127308 */ /* 0x000e300000000800 */
[----:B------:R-:W-:Y:S08]  /*114f0*/  MUFU.EX2 R20, R20 ;  /* 0x0000001400147308 */ /* 0x000ff00000000800 */
[----:B------:R-:W0:Y:S08]  /*11500*/  MUFU.EX2 R19, R19 ;  /* 0x0000001300137308 */ /* 0x000e300000000800 */
[----:B------:R-:W-:Y:S08]  /*11510*/  MUFU.EX2 R16, R16 ;  /* 0x0000001000107308 */ /* 0x000ff00000000800 */
[----:B------:R-:W0:Y:S01]  /*11520*/  MUFU.EX2 R156, R156 ;  /* 0x0000009c009c7308 */ /* 0x000e220000000800 */
[----:B------:R-:W-:-:S02]  /*11530*/  WARPGROUP.DEPBAR.LE gsb0, 0x0 ;  /* 0x00008000000079c5 */ /* 0x000fc40000010000 */
[----:B-----5:R-:W-:Y:S02]  /*11540*/  F2FP.BF16.F32.PACK_AB R152, R163, R164 ;  /* 0x000000a4a398723e */ /* 0x020fe400000010ff */
[----:B-1----:R-:W-:Y:S02]  /*11550*/  F2FP.BF16.F32.PACK_AB R154, R159, R160 ;  /* 0x000000a09f9a723e */ /* 0x002fe400000010ff */
[----:B----4-:R-:W-:Y:S02]  /*11560*/  F2FP.BF16.F32.PACK_AB R153, R161, R162 ;  /* 0x000000a2a199723e */ /* 0x010fe400000010ff */
[----:B------:R-:W-:-:S04]  /*11570*/  F2FP.BF16.F32.PACK_AB R155, R157, R158 ;  /* 0x0000009e9d9b723e */ /* 0x000fc800000010ff */
[----:B------:R-:W-:-:S06]  /*11580*/  WARPGROUP.ARRIVE ;  /* 0x00000000000079c5 */ /* 0x000fcc0000000000 */
[----:B------:R-:W-:Y:S01]  /*11590*/  HGMMA.64x256x16.F32.BF16 R24, R152, gdesc[UR12], R24, gsb0 ;  /* 0x03e0000c98187df0 */ /* 0x000fe20008001818 */
[----:B------:R-:W-:Y:S01]  /*115a0*/  FADD R180, R182, R180 ;  /* 0x000000b4b6b47221 */ /* 0x000fe20000000000 */
[----:B------:R-:W-:-:S03]  /*115b0*/  FADD R175, R176, R175 ;  /* 0x000000afb0af7221 */ /* 0x000fc60000000000 */
        /* <DEDUP_REMOVED lines=19> */
[----:B------:R-:W-:Y:S01]  /*116f0*/  FADD R157, R157, R158 ;  /* 0x0000009e9d9d7221 */ /* 0x000fe20000000000 */
[----:B------:R-:W-:Y:S02]  /*11700*/  WARPGROUP.DEPBAR.LE gsb0, 0x0 ;  /* 0x00008000000079c5 */ /* 0x000fe40000010000 */
[----:B0-----:R-:W-:Y:S02]  /*11710*/  F2FP.BF16.F32.PACK_AB R152, R21, R22 ;  /* 0x000000161598723e */ /* 0x001fe400000010ff */
[----:B------:R-:W-:Y:S02]  /*11720*/  F2FP.BF16.F32.PACK_AB R154, R23, R18 ;  /* 0x00000012179a723e */ /* 0x000fe400000010ff */
[----:B------:R-:W-:Y:S02]  /*11730*/  F2FP.BF16.F32.PACK_AB R153, R19, R20 ;  /* 0x000000141399723e */ /* 0x000fe400000010ff */
        /* <DEDUP_REMOVED lines=10> */
[----:B------:R-:W-:-:S04]  /*117e0*/  FADD R16, R156, R16 ;  /* 0x000000109c107221 */ /* 0x000fc80000000000 */
[----:B------:R-:W0:Y:S01]  /*117f0*/  SHFL.BFLY PT, R23, R18, 0x2, 0x1f ;  /* 0x0c401f0012177f89 */ /* 0x000e2200000e0000 */
[----:B------:R-:W1:Y:S01]  /*11800*/  S2R R212, SR_CTAID.X ;  /* 0x0000000000d47919 */ /* 0x000e620000002500 */
[----:B0-----:R-:W-:Y:S01]  /*11810*/  FADD R18, R18, R23 ;  /* 0x0000001712127221 */ /* 0x001fe20000000000 */
[----:B------:R-:W-:-:S04]  /*11820*/  UIADD3 UR61, UP0, UR61, 0x40, URZ ;  /* 0x000000403d3d7890 */ /* 0x000fc8000ff1e03f */
[----:B------:R-:W-:Y:S01]  /*11830*/  UIADD3.X UR60, URZ, UR60, URZ, UP0, !UPT ;  /* 0x0000003c3f3c7290 */ /* 0x000fe200087fe43f */
[----:B-1----:R-:W-:-:S04]  /*11840*/  SHF.L.U32 R212, R212, 0x8, RZ ;  /* 0x00000008d4d47819 */ /* 0x002fc800000006ff */
[----:B------:R-:W-:-:S04]  /*11850*/  IADD3 R212, R212, 0x100, RZ ;  /* 0x00000100d4d47810 */ /* 0x000fc80007ffe0ff */
[----:B------:R-:W-:Y:S02]  /*11860*/  ISETP.LE.U32.AND P0, PT, R212, UR61, PT ;  /* 0x0000003dd4007c0c */ /* 0x000fe4000bf03070 */
[----:B--2---:R-:W-:Y:S02]  /*11870*/  LEA R0, R186, R0, 0x6 ;  /* 0x00000000ba007211 */ /* 0x004fe400078e30ff */
[----:B------:R-:W-:Y:S01]  /*11880*/  LEA R2, R17, R2, 0x6 ;  /* 0x0000000211027211 */ /* 0x000fe200078e30ff */
[----:B------:R-:W-:Y:S02]  /*11890*/  WARPGROUP.DEPBAR.LE gsb0, 0x0 ;  /* 0x00008000000079c5 */ /* 0x000fe40000010000 */
        /* <DEDUP_REMOVED lines=30> */
[----:B------:R-:W0:Y:S04]  /*11a80*/  SHFL.BFLY PT, R152, R16, 0x2, 0x1f ;  /* 0x0c401f0010987f89 */ /* 0x000e2800000e0000 */
[----:B------:R-:W1:Y:S04]  /*11a90*/  SHFL.BFLY PT, R21, R20, 0x2, 0x1f ;  /* 0x0c401f0014157f89 */ /* 0x000e6800000e0000 */
[----:B------:R-:W2:Y:S01]  /*11aa0*/  SHFL.BFLY PT, R22, R19, 0x2, 0x1f ;  /* 0x0c401f0013167f89 */ /* 0x000ea200000e0000 */
[----:B0-----:R-:W-:Y:S01]  /*11ab0*/  FADD R16, R16, R152 ;  /* 0x0000009810107221 */ /* 0x001fe20000000000 */
[----:B-1----:R-:W-:Y:S01]  /*11ac0*/  FADD R20, R20, R21 ;  /* 0x0000001514147221 */ /* 0x002fe20000000000 */
[----:B--2---:R-:W-:-:S04]  /*11ad0*/  FADD R19, R19, R22 ;  /* 0x0000001613137221 */ /* 0x004fc80000000000 */
[----:B------:R-:W0:Y:S04]  /*11ae0*/  SHFL.BFLY PT, R22, R20, 0x1, 0x1f ;  /* 0x0c201f0014167f89 */ /* 0x000e2800000e0000 */
[----:B------:R-:W1:Y:S04]  /*11af0*/  SHFL.BFLY PT, R23, R19, 0x1, 0x1f ;  /* 0x0c201f0013177f89 */ /* 0x000e6800000e0000 */
[----:B------:R-:W2:Y:S04]  /*11b00*/  SHFL.BFLY PT, R152, R18, 0x1, 0x1f ;  /* 0x0c201f0012987f89 */ /* 0x000ea800000e0000 */
[----:B------:R-:W4:Y:S01]  /*11b10*/  SHFL.BFLY PT, R153, R16, 0x1, 0x1f ;  /* 0x0c201f0010997f89 */ /* 0x000f2200000e0000 */
[----:B0-----:R-:W-:Y:S01]  /*11b20*/  FADD R22, R20, R22 ;  /* 0x0000001614167221 */ /* 0x001fe20000000000 */
[----:B-1----:R-:W-:-:S03]  /*11b30*/  FADD R19, R19, R23 ;  /* 0x0000001713137221 */ /* 0x002fc60000000000 */
[----:B------:R-:W-:Y:S01]  /*11b40*/  FFMA R211, R15, R211, R22 ;  /* 0x000000d30fd37223 */ /* 0x000fe20000000016 */
[----:B--2---:R-:W-:Y:S01]  /*11b50*/  FADD R18, R18, R152 ;  /* 0x0000009812127221 */ /* 0x004fe20000000000 */
[----:B------:R-:W-:Y:S01]  /*11b60*/  FFMA R210, R14, R210, R19 ;  /* 0x000000d20ed27223 */ /* 0x000fe20000000013 */
[----:B----4-:R-:W-:Y:S02]  /*11b70*/  FADD R16, R16, R153 ;  /* 0x0000009910107221 */ /* 0x010fe40000000000 */
[----:B---3--:R-:W-:Y:S01]  /*11b80*/  FFMA R209, R11, R209, R18 ;  /* 0x000000d10bd17223 */ /* 0x008fe20000000012 */
[----:B------:R1:W-:Y:S01]  /*11b90*/  STL [R1+0x214], R211 ;  /* 0x000214d301007387 */ /* 0x0003e20000100800 */
[----:B------:R-:W-:-:S03]  /*11ba0*/  FFMA R208, R10, R208, R16 ;  /* 0x000000d00ad07223 */ /* 0x000fc60000000010 */
[----:B------:R1:W-:Y:S04]  /*11bb0*/  STL [R1+0x21c], R210 ;  /* 0x00021cd201007387 */ /* 0x0003e80000100800 */
[----:B------:R1:W-:Y:S04]  /*11bc0*/  STL [R1+0x220], R209 ;  /* 0x000220d101007387 */ /* 0x0003e80000100800 */
[----:B------:R1:W-:Y:S01]  /*11bd0*/  STL [R1+0x218], R208 ;  /* 0x000218d001007387 */ /* 0x0003e20000100800 */
[----:B------:R-:W-:-:S03]  /*11be0*/  IMAD.U32 R21, RZ, RZ, UR60 ;  /* 0x0000003cff157e24 */ /* 0x000fc6000f8e00ff */
[----:B------:R1:W-:Y:S04]  /*11bf0*/  STL [R1+0x208], R8 ;  /* 0x0002080801007387 */ /* 0x0003e80000100800 */
[----:B------:R1:W-:Y:S04]  /*11c00*/  STL [R1+0x204], R7 ;  /* 0x0002040701007387 */ /* 0x0003e80000100800 */
[----:B------:R1:W-:Y:S04]  /*11c10*/  STL [R1+0x210], R6 ;  /* 0x0002100601007387 */ /* 0x0003e80000100800 */
[----:B------:R1:W-:Y:S01]  /*11c20*/  STL [R1+0x20c], R5 ;  /* 0x00020c0501007387 */ /* 0x0003e20000100800 */
[----:B------:R-:W-:-:S13]  /*11c30*/  ISETP.GE.U32.AND.EX P0, PT, R21, RZ, PT, P0 ;  /* 0x000000ff1500720c */ /* 0x000fda0003f06100 */
[----:B-1----:R-:W-:Y:S05]  /*11c40*/  @!P0 BRA `(.L_x_1) ;  /* 0xffffff84007c8947 */ /* 0x002fea000383ffff */
.L_x_0:
[----:B------:R-:W-:Y:S01]  /*11c50*/  STL [R1+0x66c], R7 ;  /* 0x00066c0701007387 */ /* 0x000fe20000100800 */
[----:B------:R-:W-:Y:S01]  /*11c60*/  FMUL R3, R26, 0.25 ;  /* 0x3e8000001a037820 */ /* 0x000fe20000400000 */
[----:B------:R-:W-:Y:S02]  /*11c70*/  ULDC.64 UR8, c[0x0][0x270] ;  /* 0x00009c0000087ab9 */ /* 0x000fe40000000a00 */
[----:B------:R-:W-:Y:S04]  /*11c80*/  STL [R1+0x668], R8 ;  /* 0x0006680801007387 */ /* 0x000fe80000100800 */
[----:B------:R0:W-:Y:S04]  /*11c90*/  STL [R1+0x664], R5 ;  /* 0x0006640501007387 */ /* 0x0001e80000100800 */
[----:B------:R1:W-:Y:S04]  /*11ca0*/  STL [R1+0x660], R6 ;  /* 0x0006600601007387 */ /* 0x0003e80000100800 */
[----:B------:R-:W2:Y:S04]  /*11cb0*/  LDL.LU R4, [R1+0x214] ;  /* 0x0002140001047983 */ /* 0x000ea80000300800 */
[----:B------:R-:W3:Y:S04]  /*11cc0*/  LDL.LU R170, [R1+0x21c] ;  /* 0x00021c0001aa7983 */ /* 0x000ee80000300800 */
[----:B------:R-:W4:Y:S04]  /*11cd0*/  LDL.LU R171, [R1+0x218] ;  /* 0x0002180001ab7983 */ /* 0x000f280000300800 */
[----:B------:R-:W5:Y:S04]  /*11ce0*/  LDL.LU R169, [R1+0x1ec] ;  /* 0x0001ec0001a97983 */ /* 0x000f680000300800 */
        /* <DEDUP_REMOVED lines=27> */
[----:B------:R-:W5:Y:S01]  /*11ea0*/  LDL.LU R10, [R1+0x1dc] ;  /* 0x0001dc00010a7983 */ /* 0x000f620000300800 */
[C---:B--2---:R-:W-:Y:S01]  /*11eb0*/  FMUL R2, R4.reuse, 8388608 ;  /* 0x4b00000004027820 */ /* 0x044fe20000400000 */
[----:B------:R-:W-:Y:S01]  /*11ec0*/  BAR.SYNC.DEFER_BLOCKING 0x0 ;  /* 0x0000000000007b1d */ /* 0x000fe20000010000 */
[----:B------:R-:W-:-:S02]  /*11ed0*/  FSETP.GEU.AND P0, PT, R4, 1.175494350822287508e-38, PT ;  /* 0x008000000400780b */ /* 0x000fc40003f0e000 */
[----:B---3--:R-:W-:Y:S01]  /*11ee0*/  MOV R173, R170 ;  /* 0x000000aa00ad7202 */ /* 0x008fe20000000f00 */
[----:B----4-:R-:W-:Y:S01]  /*11ef0*/  IMAD.MOV.U32 R9, RZ, RZ, R171 ;  /* 0x000000ffff097224 */ /* 0x010fe200078e00ab */
[----:B------:R-:W-:Y:S02]  /*11f00*/  FSEL R2, R2, R4, !P0 ;  /* 0x0000000402027208 */ /* 0x000fe40004000000 */
[----:B-----5:R-:W-:Y:S01]  /*11f10*/  MOV R171, R169 ;  /* 0x000000a900ab7202 */ /* 0x020fe20000000f00 */
[----:B------:R-:W-:Y:S01]  /*11f20*/  IMAD.MOV.U32 R170, RZ, RZ, R168 ;  /* 0x000000ffffaa7224 */ /* 0x000fe200078e00a8 */
[----:B------:R-:W-:Y:S02]  /*11f30*/  IADD3 R0, R2, -0x3f3504f3, RZ ;  /* 0xc0cafb0d02007810 */ /* 0x000fe40007ffe0ff */
[----:B------:R-:W-:Y:S02]  /*11f40*/  FSETP.GT.AND P3, PT, |R9|, 8.50705917302346158658e+37, PT ;  /* 0x7e8000000900780b */ /* 0x000fe40003f64200 */
[----:B------:R-:W-:-:S02]  /*11f50*/  MOV R169, R167 ;  /* 0x000000a700a97202 */ /* 0x000fc40000000f00 */
[----:B------:R-:W-:Y:S02]  /*11f60*/  MOV R168, R166 ;  /* 0x000000a600a87202 */ /* 0x000fe40000000f00 */
[----:B------:R-:W-:Y:S01]  /*11f70*/  LOP3.LUT R0, R0, 0xff800000, RZ, 0xc0, !PT ;  /* 0xff80000000007812 */ /* 0x000fe200078ec0ff */
[----:B------:R-:W-:Y:S01]  /*11f80*/  IMAD.MOV.U32 R167, RZ, RZ, R165 ;  /* 0x000000ffffa77224 */ /* 0x000fe200078e00a5 */
[----:B------:R-:W-:Y:S02]  /*11f90*/  MOV R166, R164 ;  /* 0x000000a400a67202 */ /* 0x000fe40000000f00 */
[----:B------:R-:W-:Y:S02]  /*11fa0*/  FSEL R26, R3, R26, P3 ;  /* 0x0000001a031a7208 */ /* 0x000fe40001800000 */
[----:B------:R-:W-:Y:S01]  /*11fb0*/  MOV R165, R163 ;  /* 0x000000a300a57202 */ /* 0x000fe20000000f00 */
[----:B------:R-:W-:Y:S01]  /*11fc0*/  IMAD.MOV.U32 R164, RZ, RZ, R162 ;  /* 0x000000ffffa47224 */ /* 0x000fe200078e00a2 */
[----:B------:R-:W-:-:S02]  /*11fd0*/  IADD3 R3, R2, -R0, RZ ;  /* 0x8000000002037210 */ /* 0x000fc40007ffe0ff */
[----:B------:R-:W-:Y:S02]  /*11fe0*/  MOV R163, R161 ;  /* 0x000000a100a37202 */ /* 0x000fe40000000f00 */
[----:B------:R-:W-:Y:S01]  /*11ff0*/  MOV R162, R160 ;  /* 0x000000a000a27202 */ /* 0x000fe20000000f00 */
[----:B------:R-:W-:Y:S01]  /*12000*/  IMAD.MOV.U32 R161, RZ, RZ, R159 ;  /* 0x000000ffffa17224 */ /* 0x000fe200078e009f */
[----:B------:R-:W-:Y:S02]  /*12010*/  MOV R160, R158 ;  /* 0x0000009e00a07202 */ /* 0x000fe40000000f00 */
[----:B------:R-:W-:Y:S01]  /*12020*/  MOV R159, R157 ;  /* 0x0000009d009f7202 */ /* 0x000fe20000000f00 */
[----:B------:R-:W-:Y:S01]  /*12030*/  IMAD.MOV.U32 R158, RZ, RZ, R156 ;  /* 0x000000ffff9e7224 */ /* 0x000fe200078e009c */
[----:B------:R-:W-:Y:S02]  /*12040*/  MOV R157, R155 ;  /* 0x0000009b009d7202 */ /* 0x000fe40000000f00 */
[----:B------:R-:W-:Y:S01]  /*12050*/  MOV R156, R154 ;  /* 0x0000009a009c7202 */ /* 0x000fe20000000f00 */
[----:B------:R-:W-:Y:S01]  /*12060*/  IMAD.MOV.U32 R155, RZ, RZ, R153 ;  /* 0x000000ffff9b7224 */ /* 0x000fe200078e0099 */
[----:B------:R-:W-:-:S02]  /*12070*/  MOV R154, R152 ;  /* 0x00000098009a7202 */ /* 0x000fc40000000f00 */
        /* <DEDUP_REMOVED lines=9> */
[----:B------:R-:W-:Y:S02]  /*12110*/  MOV R15, R11 ;  /* 0x0000000b000f7202 */ /* 0x000fe40000000f00 */
[----:B------:R-:W2:Y:S01]  /*12120*/  LDL.LU R11, [R1+0x1e8] ;  /* 0x0001e800010b7983 */ /* 0x000ea20000300800 */
[----:B------:R-:W-:-:S03]  /*12130*/  IMAD.MOV.U32 R172, RZ, RZ, R10 ;  /* 0x000000ffffac7224 */ /* 0x000fc600078e000a */
[----:B------:R-:W3:Y:S01]  /*12140*/  LDL.LU R174, [R1+0x220] ;  /* 0x0002200001ae7983 */ /* 0x000ee20000300800 */
[----:B------:R-:W-:Y:S01]  /*12150*/  I2FP.F32.S32 R10, R0 ;  /* 0x00000000000a7245 */ /* 0x000fe20000201400 */
[----:B------:R-:W-:Y:S01]  /*12160*/  FADD R0, R3, -1 ;  /* 0xbf80000003007421 */ /* 0x000fe20000000000 */
[----:B------:R-:W-:Y:S01]  /*12170*/  FSEL R3, RZ, -23, P0 ;  /* 0xc1b80000ff037808 */ /* 0x000fe20000000000 */
[----:B------:R-:W-:-:S04]  /*12180*/  IMAD.MOV.U32 R14, RZ, RZ, 0x3dc6b27f ;  /* 0x3dc6b27fff0e7424 */ /* 0x000fc800078e00ff */
[----:B------:R-:W-:Y:S01]  /*12190*/  FFMA.FTZ R10, R10, 1.1920928955078125e-07, R3 ;  /* 0x340000000a0a7823 */ /* 0x000fe20000010003 */
[----:B------:R-:W-:-:S04]  /*121a0*/  FFMA.FTZ R3, R0, R14, -0.16845393180847167969 ;  /* 0xbe2c7f3000037423 */ /* 0x000fc8000001000e */
[----:B------:R-:W-:-:S04]  /*121b0*/  FFMA.FTZ R3, R0, R3, 0.1716887056827545166 ;  /* 0x3e2fcf2a00037423 */ /* 0x000fc80000010003 */
[----:B------:R-:W-:-:S04]  /*121c0*/  FFMA.FTZ R3, R0, R3, -0.17900948226451873779 ;  /* 0xbe374e4300037423 */ /* 0x000fc80000010003 */
[----:B------:R-:W-:-:S04]  /*121d0*/  FFMA.FTZ R3, R0, R3, 0.20512372255325317383 ;  /* 0x3e520bf400037423 */ /* 0x000fc80000010003 */
[----:B------:R-:W-:-:S04]  /*121e0*/  FFMA.FTZ R3, R0, R3, -0.24046532809734344482 ;  /* 0xbe763c8b00037423 */ /* 0x000fc80000010003 */
[----:B------:R-:W-:-:S04]  /*121f0*/  FFMA.FTZ R3, R0, R3, 0.28857114911079406738 ;  /* 0x3e93bf9900037423 */ /* 0x000fc80000010003 */
[----:B------:R-:W-:-:S04]  /*12200*/  FFMA.FTZ R3, R0, R3, -0.36067417263984680176 ;  /* 0xbeb8aa4900037423 */ /* 0x000fc80000010003 */
[----:B------:R-:W-:-:S04]  /*12210*/  FFMA.FTZ R3, R0, R3, 0.48089820146560668945 ;  /* 0x3ef6384a00037423 */ /* 0x000fc80000010003 */
[----:B------:R-:W-:-:S04]  /*12220*/  FFMA.FTZ R3, R0, R3, -0.72134751081466674805 ;  /* 0xbf38aa3b00037423 */ /* 0x000fc80000010003 */
[----:B------:R-:W-:Y:S01]  /*12230*/  FMUL R3, R0, R3 ;  /* 0x0000000300037220 */ /* 0x000fe20000400000 */
[----:B------:R-:W-:-:S03]  /*12240*/  ISETP.GE.U32.AND P0, PT, R2, 0x7f800000, PT ;  /* 0x7f8000000200780c */ /* 0x000fc60003f06070 */
[----:B------:R-:W-:-:S04]  /*12250*/  FMUL R3, R0, R3 ;  /* 0x0000000300037220 */ /* 0x000fc80000400000 */
[----:B------:R-:W-:Y:S01]  /*12260*/  FFMA.FTZ R0, R0, 1.4426950216293334961, R3 ;  /* 0x3fb8aa3b00007823 */ /* 0x000fe20000010003 */
[----:B------:R-:W-:Y:S02]  /*12270*/  MOV R3, R173 ;  /* 0x000000ad00037202 */ /* 0x000fe40000000f00 */
[----:B------:R-:W-:Y:S01]  /*12280*/  MOV R173, R172 ;  /* 0x000000ac00ad7202 */ /* 0x000fe20000000f00 */
[----:B------:R-:W-:Y:S01]  /*12290*/  FADD R220, R10, R0 ;  /* 0x000000000adc7221 */ /* 0x000fe20000000000 */
[----:B------:R-:W-:Y:S02]  /*122a0*/  FSETP.GEU.AND P1, PT, R3, 1.175494350822287508e-38, PT ;  /* 0x008000000300780b */ /* 0x000fe40003f2e000 */
[----:B------:R-:W-:-:S05]  /*122b0*/  @P0 MOV R0, 0x7f800000 ;  /* 0x7f80000000000802 */ /* 0x000fca0000000f00 */
[C---:B------:R-:W-:Y:S01]  /*122c0*/  @P0 FFMA.FTZ R220, R2.reuse, R0, +INF ;  /* 0x7f80000002dc0423 */ /* 0x040fe20000010000 */
[----:B------:R-:W-:Y:S02]  /*122d0*/  FSETP.NEU.AND P2, PT, R2, RZ, PT ;  /* 0x000000ff0200720b */ /* 0x000fe40003f4d000 */
[----:B------:R-:W-:Y:S02]  /*122e0*/  FSEL R2, RZ, -23, P1 ;  /* 0xc1b80000ff027808 */ /* 0x000fe40000800000 */
[----:B------:R-:W-:Y:S01]  /*122f0*/  FSETP.GEU.AND P4, PT, R9, 1.175494350822287508e-38, PT ;  /* 0x008000000900780b */ /* 0x000fe20003f8e000 */
[----:B--2---:R-:W-:Y:S02]  /*12300*/  IMAD.MOV.U32 R172, RZ, RZ, R11 ;  /* 0x000000ffffac7224 */ /* 0x004fe400078e000b */
[----:B------:R-:W-:-:S05]  /*12310*/  FMUL R11, R3, 8388608 ;  /* 0x4b000000030b7820 */ /* 0x000fca0000400000 */
[----:B------:R-:W-:-:S04]  /*12320*/  FSEL R11, R11, R3, !P1 ;  /* 0x000000030b0b7208 */ /* 0x000fc80004800000 */
[----:B------:R-:W-:-:S04]  /*12330*/  IADD3 R0, R11, -0x3f3504f3, RZ ;  /* 0xc0cafb0d0b007810 */ /* 0x000fc80007ffe0ff */
[----:B------:R-:W-:-:S05]  /*12340*/  LOP3.LUT R0, R0, 0xff800000, RZ, 0xc0, !PT ;  /* 0xff80000000007812 */ /* 0x000fca00078ec0ff */
[----:B------:R-:W-:Y:S01]  /*12350*/  IMAD.IADD R10, R11, 0x1, -R0 ;  /* 0x000000010b0a7824 */ /* 0x000fe200078e0a00 */
[----:B------:R-:W-:-:S05]  /*12360*/  I2FP.F32.S32 R0, R0 ;  /* 0x0000000000007245 */ /* 0x000fca0000201400 */
[----:B------:R-:W-:Y:S01]  /*12370*/  FFMA.FTZ R12, R0, 1.1920928955078125e-07, R2 ;  /* 0x34000000000c7823 */ /* 0x000fe20000010002 */
[----:B------:R-:W-:-:S04]  /*12380*/  FADD R0, R10, -1 ;  /* 0xbf8000000a007421 */ /* 0x000fc80000000000 */
        /* <DEDUP_REMOVED lines=8> */
[----:B------:R-:W-:Y:S01]  /*12410*/  FFMA.FTZ R2, R0, R2, -0.72134751081466674805 ;  /* 0xbf38aa3b00027423 */ /* 0x000fe20000010002 */
[----:B------:R-:W-:-:S03]  /*12420*/  ISETP.GE.U32.AND P0, PT, R11, 0x7f800000, PT ;  /* 0x7f8000000b00780c */ /* 0x000fc60003f06070 */
[----:B------:R-:W-:-:S04]  /*12430*/  FMUL R2, R0, R2 ;  /* 0x0000000200027220 */ /* 0x000fc80000400000 */
[----:B------:R-:W-:-:S04]  /*12440*/  FMUL R2, R0, R2 ;  /* 0x0000000200027220 */ /* 0x000fc80000400000 */
[----:B------:R-:W-:Y:S01]  /*12450*/  FFMA.FTZ R0, R0, 1.4426950216293334961, R2 ;  /* 0x3fb8aa3b00007823 */ /* 0x000fe20000010002 */
[----:B---3--:R-:W-:-:S03]  /*12460*/  MOV R2, R174 ;  /* 0x000000ae00027202 */ /* 0x008fc60000000f00 */
[----:B------:R-:W-:Y:S01]  /*12470*/  FADD R215, R12, R0 ;  /* 0x000000000cd77221 */ /* 0x000fe20000000000 */
[----:B------:R-:W-:Y:S01]  /*12480*/  @P0 MOV R0, 0x7f800000 ;  /* 0x7f80000000000802 */ /* 0x000fe20000000f00 */
[----:B------:R-:W-:-:S04]  /*12490*/  FMUL R10, R2, 8388608 ;  /* 0x4b000000020a7820 */ /* 0x000fc80000400000 */
[----:B------:R-:W-:Y:S01]  /*124a0*/  @P0 FFMA.FTZ R215, R11, R0, +INF ;  /* 0x7f8000000bd70423 */ /* 0x000fe20000010000 */
[----:B------:R-:W-:-:S04]  /*124b0*/  FSETP.GEU.AND P0, PT, R2, 1.175494350822287508e-38, PT ;  /* 0x008000000200780b */ /* 0x000fc80003f0e000 */
[----:B------:R-:W-:-:S05]  /*124c0*/  FSEL R10, R10, R2, !P0 ;  /* 0x000000020a0a7208 */ /* 0x000fca0004000000 */
[----:B------:R-:W-:Y:S01]  /*124d0*/  VIADD R0, R10, 0xc0cafb0d ;  /* 0xc0cafb0d0a007836 */ /* 0x000fe20000000000 */
[----:B------:R-:W-:-:S04]  /*124e0*/  FSETP.NEU.AND P1, PT, R11, RZ, PT ;  /* 0x000000ff0b00720b */ /* 0x000fc80003f2d000 */
[----:B------:R-:W-:Y:S02]  /*124f0*/  LOP3.LUT R0, R0, 0xff800000, RZ, 0xc0, !PT ;  /* 0xff80000000007812 */ /* 0x000fe400078ec0ff */
[----:B------:R-:W-:Y:S02]  /*12500*/  FSEL R11, RZ, -23, P0 ;  /* 0xc1b80000ff0b7808 */ /* 0x000fe40000000000 */
[-C--:B------:R-:W-:Y:S02]  /*12510*/  IADD3 R12, R10, -R0.reuse, RZ ;  /* 0x800000000a0c7210 */ /* 0x080fe40007ffe0ff */
        /* <DEDUP_REMOVED lines=15> */
[----:B------:R-:W-:-:S04]  /*12610*/  FFMA.FTZ R0, R0, 1.4426950216293334961, R11 ;  /* 0x3fb8aa3b00007823 */ /* 0x000fc8000001000b */
[----:B------:R-:W-:Y:S01]  /*12620*/  FADD R213, R13, R0 ;  /* 0x000000000dd57221 */ /* 0x000fe20000000000 */
[----:B------:R-:W-:-:S05]  /*12630*/  @P0 MOV R0, 0x7f800000 ;  /* 0x7f80000000000802 */ /* 0x000fca0000000f00 */
[C---:B------:R-:W-:Y:S01]  /*12640*/  @P0 FFMA.FTZ R213, R10.reuse, R0, +INF ;  /* 0x7f8000000ad50423 */ /* 0x040fe20000010000 */
[----:B------:R-:W-:Y:S01]  /*12650*/  FMUL R0, R9, 8388608 ;  /* 0x4b00000009007820 */ /* 0x000fe20000400000 */
[----:B------:R-:W-:-:S04]  /*12660*/  FSETP.NEU.AND P0, PT, R10, RZ, PT ;  /* 0x000000ff0a00720b */ /* 0x000fc80003f0d000 */
[----:B------:R-:W-:-:S05]  /*12670*/  FSEL R0, R0, R9, !P4 ;  /* 0x0000000900007208 */ /* 0x000fca0006000000 */
[----:B------:R-:W-:-:S05]  /*12680*/  VIADD R10, R0, 0xc0cafb0d ;  /* 0xc0cafb0d000a7836 */ /* 0x000fca0000000000 */
        /* <DEDUP_REMOVED lines=15> */
[----:B------:R-:W-:-:S04]  /*12780*/  FMUL R11, R10, R11 ;  /* 0x0000000b0a0b7220 */ /* 0x000fc80000400000 */
[----:B------:R-:W-:-:S04]  /*12790*/  FMUL R11, R10, R11 ;  /* 0x0000000b0a0b7220 */ /* 0x000fc80000400000 */
[----:B------:R-:W-:-:S04]  /*127a0*/  FFMA.FTZ R10, R10, 1.4426950216293334961, R11 ;  /* 0x3fb8aa3b0a0a7823 */ /* 0x000fc8000001000b */
[----:B------:R-:W-:Y:S01]  /*127b0*/  FADD R207, R13, R10 ;  /* 0x0000000a0dcf7221 */ /* 0x000fe20000000000 */
[----:B------:R-:W-:-:S05]  /*127c0*/  FMUL R10, R151, 0.25 ;  /* 0x3e800000970a7820 */ /* 0x000fca0000400000 */
[----:B------:R-:W-:Y:S01]  /*127d0*/  FSEL R151, R10, R151, P3 ;  /* 0x000000970a977208 */ /* 0x000fe20001800000 */
        /* <DEDUP_REMOVED lines=118> */
[----:B------:R-:W-:Y:S01]  /*12f40*/  FMUL R10, R31, 0.25 ;  /* 0x3e8000001f0a7820 */ /* 0x000fe20000400000 */
[----:B------:R-:W-:-:S04]  /*12f50*/  FSETP.GEU.AND P4, PT, |R9|, 1.175494350822287508e-38, PT ;  /* 0x008000000900780b */ /* 0x000fc80003f8e200 */
[----:B------:R-:W-:Y:S01]  /*12f60*/  FSEL R31, R10, R31, P3 ;  /* 0x0000001f0a1f7208 */ /* 0x000fe20001800000 */
[----:B------:R-:W-:Y:S01]  /*12f70*/  FMUL R10, R30, 0.25 ;  /* 0x3e8000001e0a7820 */ /* 0x000fe20000400000 */
[----:B------:R-:W-:-:S04]  /*12f80*/  @P3 FMUL R9, R9, 0.25 ;  /* 0x3e80000009093820 */ /* 0x000fc80000400000 */
[----:B------:R-:W-:Y:S01]  /*12f90*/  FSEL R30, R10, R30, P3 ;  /* 0x0000001e0a1e7208 */ /* 0x000fe20001800000 */
[----:B------:R-:W-:Y:S02]  /*12fa0*/  FMUL R10, R27, 0.25 ;  /* 0x3e8000001b0a7820 */ /* 0x000fe40000400000 */
[----:B------:R-:W-:-:S03]  /*12fb0*/  @!P4 FMUL R9, R9, 16777216 ;  /* 0x4b8000000909c820 */ /* 0x000fc60000400000 */
[----:B------:R-:W-:Y:S01]  /*12fc0*/  FSEL R27, R10, R27, P3 ;  /* 0x0000001b0a1b7208 */ /* 0x000fe20001800000 */
[----:B------:R-:W-:Y:S01]  /*12fd0*/  FMUL R10, R24, 0.25 ;  /* 0x3e800000180a7820 */ /* 0x000fe20000400000 */
[----:B------:R-:W-:Y:S01]  /*12fe0*/  FSETP.GT.AND P3, PT, |R2|, 8.50705917302346158658e+37, PT ;  /* 0x7e8000000200780b */ /* 0x000fe20003f64200 */
[----:B------:R-:W0:Y:S03]  /*12ff0*/  MUFU.RCP R9, R9 ;  /* 0x0000000900097308 */ /* 0x000e260000001000 */
[----:B------:R-:W-:Y:S01]  /*13000*/  FSEL R24, R10, R24, P3 ;  /* 0x000000180a187208 */ /* 0x000fe20001800000 */
[----:B------:R-:W-:-:S05]  /*13010*/  FMUL R10, R149, 0.25 ;  /* 0x3e800000950a7820 */ /* 0x000fca0000400000 */
[----:B------:R-:W-:Y:S01]  /*13020*/  FSEL R149, R10, R149, P3 ;  /* 0x000000950a957208 */ /* 0x000fe20001800000 */
[----:B------:R-:W-:Y:S01]  /*13030*/  FMUL R10, R148, 0.25 ;  /* 0x3e800000940a7820 */ /* 0x000fe20000400000 */
[----:B------:R-:W-:-:S04]  /*13040*/  @!P4 FMUL R151, R151, 16777216 ;  /* 0x4b8000009797c820 */ /* 0x000fc80000400000 */
[----:B------:R-:W-:Y:S01]  /*13050*/  FSEL R148, R10, R148, P3 ;  /* 0x000000940a947208 */ /* 0x000fe20001800000 */
[----:B------:R-:W-:Y:S01]  /*13060*/  FMUL R10, R145, 0.25 ;  /* 0x3e800000910a7820 */ /* 0x000fe20000400000 */
[----:B0-----:R-:W-:Y:S01]  /*13070*/  FMUL R5, R9, R151 ;  /* 0x0000009709057220 */ /* 0x001fe20000400000 */
[----:B------:R-:W-:Y:S01]  /*13080*/  @!P4 FMUL R150, R150, 16777216 ;  /* 0x4b8000009696c820 */ /* 0x000fe20000400000 */
[----:B------:R-:W-:Y:S01]  /*13090*/  STL [R1+0x670], R220 ;  /* 0x000670dc01007387 */ /* 0x000fe20000100800 */
[----:B------:R-:W-:Y:S01]  /*130a0*/  @!P4 FMUL R143, R143, 16777216 ;  /* 0x4b8000008f8fc820 */ /* 0x000fe20000400000 */
[----:B------:R-:W-:Y:S01]  /*130b0*/  FSEL R145, R10, R145, P3 ;  /* 0x000000910a917208 */ /* 0x000fe20001800000 */
[----:B------:R-:W-:Y:S01]  /*130c0*/  FMUL R10, R144, 0.25 ;  /* 0x3e800000900a7820 */ /* 0x000fe20000400000 */
[----:B------:R-:W-:Y:S01]  /*130d0*/  STL [R1+0x674], R215 ;  /* 0x000674d701007387 */ /* 0x000fe20000100800 */
[----:B-1----:R-:W-:-:S03]  /*130e0*/  FMUL R6, R9, R150 ;  /* 0x0000009609067220 */ /* 0x002fc60000400000 */
[----:B------:R-:W-:Y:S01]  /*130f0*/  STL [R1+0x678], R213 ;  /* 0x000678d501007387 */ /* 0x000fe20000100800 */
[----:B------:R-:W-:-:S03]  /*13100*/  FSEL R144, R10, R144, P3 ;  /* 0x000000900a907208 */ /* 0x000fc60001800000 */
[----:B------:R0:W-:Y:S01]  /*13110*/  STL [R1+0x67c], R5 ;  /* 0x00067c0501007387 */ /* 0x0001e20000100800 */
[----:B------:R-:W-:-:S03]  /*13120*/  FMUL R10, R141, 0.25 ;  /* 0x3e8000008d0a7820 */ /* 0x000fc60000400000 */
[----:B------:R-:W-:Y:S01]  /*13130*/  STL [R1+0x680], R6 ;  /* 0x0006800601007387 */ /* 0x000fe20000100800 */
[----:B0-----:R-:W-:Y:S01]  /*13140*/  FMUL R5, R9, R143 ;  /* 0x0000008f09057220 */ /* 0x001fe20000400000 */
[----:B------:R-:W-:Y:S01]  /*13150*/  FSEL R141, R10, R141, P3 ;  /* 0x0000008d0a8d7208 */ /* 0x000fe20001800000 */
[----:B------:R-:W-:-:S03]  /*13160*/  FMUL R10, R140, 0.25 ;  /* 0x3e8000008c0a7820 */ /* 0x000fc60000400000 */
[----:B------:R0:W-:Y:S04]  /*13170*/  STL [R1+0x200], R5 ;  /* 0x0002000501007387 */ /* 0x0001e80000100800 */
[----:B------:R-:W2:Y:S04]  /*13180*/  LDL.LU R182, [R1+0x118] ;  /* 0x0001180001b67983 */ /* 0x000ea80000300800 */
[----:B------:R-:W3:Y:S04]  /*13190*/  LDL.LU R181, [R1+0x10c] ;  /* 0x00010c0001b57983 */ /* 0x000ee80000300800 */
[----:B------:R-:W4:Y:S04]  /*131a0*/  LDL.LU R180, [R1+0x108] ;  /* 0x0001080001b47983 */ /* 0x000f280000300800 */
[----:B------:R-:W5:Y:S01]  /*131b0*/  LDL.LU R179, [R1+0xfc] ;  /* 0x0000fc0001b37983 */ /* 0x000f620000300800 */
[----:B------:R-:W-:-:S03]  /*131c0*/  FSEL R140, R10, R140, P3 ;  /* 0x0000008c0a8c7208 */ /* 0x000fc60001800000 */
[----:B------:R-:W5:Y:S01]  /*131d0*/  LDL.LU R178, [R1+0xf8] ;  /* 0x0000f80001b27983 */ /* 0x000f620000300800 */
[----:B------:R-:W-:-:S03]  /*131e0*/  MOV R197, R173 ;  /* 0x000000ad00c57202 */ /* 0x000fc60000000f00 */
[----:B------:R-:W5:Y:S01]  /*131f0*/  LDL.LU R177, [R1+0xec] ;  /* 0x0000ec0001b17983 */ /* 0x000f620000300800 */
[----:B------:R-:W-:-:S03]  /*13200*/  FMUL R10, R137, 0.25 ;  /* 0x3e800000890a7820 */ /* 0x000fc60000400000 */
[----:B------:R-:W5:Y:S01]  /*13210*/  LDL.LU R176, [R1+0xe8] ;  /* 0x0000e80001b07983 */ /* 0x000f620000300800 */
[----:B------:R-:W-:-:S03]  /*13220*/  IMAD.MOV.U32 R196, RZ, RZ, R172 ;  /* 0x000000ffffc47224 */ /* 0x000fc600078e00ac */
[----:B------:R-:W5:Y:S01]  /*13230*/  LDL.LU R175, [R1+0xdc] ;  /* 0x0000dc0001af7983 */ /* 0x000f620000300800 */
[----:B------:R-:W-:Y:S01]  /*13240*/  @!P4 FMUL R146, R146, 16777216 ;  /* 0x4b8000009292c820 */ /* 0x000fe20000400000 */
[----:B------:R-:W-:Y:S02]  /*13250*/  MOV R190, R171 ;  /* 0x000000ab00be7202 */ /* 0x000fe40000000f00 */
[----:B------:R-:W5:Y:S01]  /*13260*/  LDL.LU R174, [R1+0xd8] ;  /* 0x0000d80001ae7983 */ /* 0x000f620000300800 */
[----:B------:R-:W-:-:S03]  /*13270*/  MOV R188, R170 ;  /* 0x000000aa00bc7202 */ /* 0x000fc60000000f00 */
[----:B------:R-:W5:Y:S01]  /*13280*/  LDL.LU R173, [R1+0xcc] ;  /* 0x0000cc0001ad7983 */ /* 0x000f620000300800 */
[----:B------:R-:W-:-:S03]  /*13290*/  IMAD.MOV.U32 R186, RZ, RZ, R169 ;  /* 0x000000ffffba7224 */ /* 0x000fc600078e00a9 */
[----:B------:R-:W5:Y:S01]  /*132a0*/  LDL.LU R172, [R1+0xc8] ;  /* 0x0000c80001ac7983 */ /* 0x000f620000300800 */
[----:B------:R-:W-:-:S03]  /*132b0*/  MOV R11, R168 ;  /* 0x000000a8000b7202 */ /* 0x000fc60000000f00 */
[----:B------:R-:W5:Y:S01]  /*132c0*/  LDL.LU R171, [R1+0xbc] ;  /* 0x0000bc0001ab7983 */ /* 0x000f620000300800 */
[----:B------:R-:W-:Y:S01]  /*132d0*/  FSEL R137, R10, R137, P3 ;  /* 0x000000890a897208 */ /* 0x000fe20001800000 */
[----:B------:R-:W-:Y:S02]  /*132e0*/  FMUL R8, R9, R146 ;  /* 0x0000009209087220 */ /* 0x000fe40000400000 */
[----:B------:R-:W5:Y:S01]  /*132f0*/  LDL.LU R170, [R1+0xb8] ;  /* 0x0000b80001aa7983 */ /* 0x000f620000300800 */
[----:B------:R-:W-:Y:S01]  /*13300*/  MOV R143, R167 ;  /* 0x000000a7008f7202 */ /* 0x000fe20000000f00 */
[----:B------:R-:W-:Y:S02]  /*13310*/  FMUL R10, R136, 0.25 ;  /* 0x3e800000880a7820 */ /* 0x000fe40000400000 */
[----:B------:R-:W5:Y:S01]  /*13320*/  LDL.LU R169, [R1+0xac] ;  /* 0x0000ac0001a97983 */ /* 0x000f620000300800 */
[----:B------:R-:W-:Y:S01]  /*13330*/  IMAD.MOV.U32 R146, RZ, RZ, R166 ;  /* 0x000000ffff927224 */ /* 0x000fe200078e00a6 */
[----:B------:R-:W-:-:S02]  /*13340*/  MOV R150, R165 ;  /* 0x000000a500967202 */ /* 0x000fc40000000f00 */
        /* <DEDUP_REMOVED lines=8> */
[----:B------:R-:W-:Y:S02]  /*133d0*/  FMUL R10, R133, 0.25 ;  /* 0x3e800000850a7820 */ /* 0x000fe40000400000 */
[----:B------:R-:W5:Y:S01]  /*133e0*/  LDL.LU R164, [R1+0x88] ;  /* 0x0000880001a47983 */ /* 0x000f620000300800 */
[----:B------:R-:W-:Y:S01]  /*133f0*/  MOV R243, R161 ;  /* 0x000000a100f37202 */ /* 0x000fe20000000f00 */
[----:B------:R-:W-:Y:S02]  /*13400*/  IMAD.MOV.U32 R228, RZ, RZ, R160 ;  /* 0x000000ffffe47224 */ /* 0x000fe400078e00a0 */
[----:B------:R-:W5:Y:S01]  /*13410*/  LDL.LU R163, [R1+0x7c] ;  /* 0x00007c0001a37983 */ /* 0x000f620000300800 */
[----:B------:R-:W-:-:S03]  /*13420*/  MOV R225, R159 ;  /* 0x0000009f00e17202 */ /* 0x000fc60000000f00 */
        /* <DEDUP_REMOVED lines=18> */
[----:B------:R-:W2:Y:S01]  /*13550*/  LDL.LU R20, [R1+0x38] ;  /* 0x0000380001147983 */ /* 0x000ea20000300800 */
[----:B------:R-:W-:-:S03]  /*13560*/  MOV R185, R18 ;  /* 0x0000001200b97202 */ /* 0x000fc60000000f00 */
[----:B------:R-:W3:Y:S01]  /*13570*/  LDL.LU R21, [R1+0x2c] ;  /* 0x00002c0001157983 */ /* 0x000ee20000300800 */
[----:B------:R-:W-:Y:S01]  /*13580*/  FSEL R132, R10, R132, P3 ;  /* 0x000000840a847208 */ /* 0x000fe20001800000 */
[----:B------:R-:W-:Y:S02]  /*13590*/  FMUL R10, R129, 0.25 ;  /* 0x3e800000810a7820 */ /* 0x000fe40000400000 */
[----:B------:R-:W4:Y:S01]  /*135a0*/  LDL.LU R15, [R1+0x28] ;  /* 0x00002800010f7983 */ /* 0x000f220000300800 */
[----:B------:R-:W-:-:S03]  /*135b0*/  MOV R187, R19 ;  /* 0x0000001300bb7202 */ /* 0x000fc60000000f00 */
[----:B------:R-:W5:Y:S01]  /*135c0*/  LDL.LU R16, [R1+0x1c] ;  /* 0x00001c0001107983 */ /* 0x000f620000300800 */
[----:B------:R-:W-:Y:S01]  /*135d0*/  MOV R192, R22 ;  /* 0x0000001600c07202 */ /* 0x000fe20000000f00 */
[----:B------:R-:W-:Y:S02]  /*135e0*/  IMAD.MOV.U32 R193, RZ, RZ, R23 ;  /* 0x000000ffffc17224 */ /* 0x000fe400078e0017 */
[----:B------:R-:W5:Y:S01]  /*135f0*/  LDL.LU R18, [R1+0x18] ;  /* 0x0000180001127983 */ /* 0x000f620000300800 */
[----:B------:R-:W-:-:S03]  /*13600*/  IMAD.MOV.U32 R208, RZ, RZ, R154 ;  /* 0x000000ffffd07224 */ /* 0x000fc600078e009a */
[----:B------:R-:W5:Y:S01]  /*13610*/  LDL.LU R19, [R1+0xc] ;  /* 0x00000c0001137983 */ /* 0x000f620000300800 */
[----:B------:R-:W-:-:S03]  /*13620*/  MOV R194, R152 ;  /* 0x0000009800c27202 */ /* 0x000fc60000000f00 */
[----:B------:R-:W5:Y:S01]  /*13630*/  LDL.LU R22, [R1] ;  /* 0x0000000001167983 */ /* 0x000f620000300800 */
[----:B------:R-:W-:-:S03]  /*13640*/  FSEL R129, R10, R129, P3 ;  /* 0x000000810a817208 */ /* 0x000fc60001800000 */
[----:B------:R-:W5:Y:S01]  /*13650*/  LDL.LU R23, [R1+0x24] ;  /* 0x0000240001177983 */ /* 0x000f620000300800 */
[----:B------:R-:W-:-:S03]  /*13660*/  FMUL R10, R128, 0.25 ;  /* 0x3e800000800a7820 */ /* 0x000fc60000400000 */
[----:B------:R-:W5:Y:S04]  /*13670*/  LDL.LU R154, [R1+0x20] ;  /* 0x00002000019a7983 */ /* 0x000f680000300800 */
[----:B------:R-:W2:Y:S01]  /*13680*/  LDL.LU R152, [R1+0x14] ;  /* 0x0000140001987983 */ /* 0x000ea20000300800 */
        /* <DEDUP_REMOVED lines=94> */
[----:B------:R-:W-:Y:S01]  /*13c70*/  @!P4 FMUL R142, R142, 16777216 ;  /* 0x4b8000008e8ec820 */ /* 0x000fe20000400000 */
[----:B------:R-:W-:-:S03]  /*13c80*/  @!P4 FMUL R47, R47, 16777216 ;  /* 0x4b8000002f2fc820 */ /* 0x000fc60000400000 */
[----:B------:R-:W-:Y:S01]  /*13c90*/  FSEL R33, R10, R33, P3 ;  /* 0x000000210a217208 */ /* 0x000fe20001800000 */
[----:B------:R-:W-:Y:S01]  /*13ca0*/  FMUL R10, R32, 0.25 ;  /* 0x3e800000200a7820 */ /* 0x000fe20000400000 */
[C---:B------:R-:W-:Y:S01]  /*13cb0*/  FMUL R220, R9.reuse, R142 ;  /* 0x0000008e09dc7220 */ /* 0x040fe20000400000 */
[----:B------:R-:W-:Y:S01]  /*13cc0*/  MOV R142, R197 ;  /* 0x000000c5008e7202 */ /* 0x000fe20000000f00 */
[----:B------:R-:W-:Y:S01]  /*13cd0*/  FMUL R197, R9, R47 ;  /* 0x0000002f09c57220 */ /* 0x000fe20000400000 */
[----:B------:R-:W-:Y:S01]  /*13ce0*/  FMUL R47, R17, 0.25 ;  /* 0x3e800000112f7820 */ /* 0x000fe20000400000 */
[----:B------:R-:W-:Y:S01]  /*13cf0*/  FSEL R32, R10, R32, P3 ;  /* 0x000000200a207208 */ /* 0x000fe20001800000 */
[----:B------:R-:W-:Y:S01]  /*13d00*/  FMUL R12, R29, 0.25 ;  /* 0x3e8000001d0c7820 */ /* 0x000fe20000400000 */
[----:B------:R-:W-:Y:S01]  /*13d10*/  FMUL R13, R28, 0.25 ;  /* 0x3e8000001c0d7820 */ /* 0x000fe20000400000 */
[----:B------:R-:W-:Y:S01]  /*13d20*/  FMUL R10, R25, 0.25 ;  /* 0x3e800000190a7820 */ /* 0x000fe20000400000 */
[----:B------:R-:W-:-:S02]  /*13d30*/  FSETP.GT.AND P5, PT, |R3|, 8.50705917302346158658e+37, PT ;  /* 0x7e8000000300780b */ /* 0x000fc40003fa4200 */
[C---:B------:R-:W-:Y:S01]  /*13d40*/  FSETP.GEU.AND P6, PT, |R2|.reuse, 1.175494350822287508e-38, PT ;  /* 0x008000000200780b */ /* 0x040fe20003fce200 */
[----:B------:R-:W-:Y:S01]  /*13d50*/  @P3 FMUL R2, R2, 0.25 ;  /* 0x3e80000002023820 */ /* 0x000fe20000400000 */
[----:B------:R-:W-:Y:S02]  /*13d60*/  FSEL R47, R47, R17, P5 ;  /* 0x000000112f2f7208 */ /* 0x000fe40002800000 */
[----:B------:R-:W-:Y:S01]  /*13d70*/  FSEL R12, R12, R29, P3 ;  /* 0x0000001d0c0c7208 */ /* 0x000fe20001800000 */
[----:B--2---:R-:W-:Y:S01]  /*13d80*/  FMUL R17, R152, 0.25 ;  /* 0x3e80000098117820 */ /* 0x004fe20000400000 */
[----:B------:R-:W-:Y:S02]  /*13d90*/  FSEL R13, R13, R28, P3 ;  /* 0x0000001c0d0d7208 */ /* 0x000fe40001800000 */
[----:B------:R-:W-:Y:S02]  /*13da0*/  FSEL R25, R10, R25, P3 ;  /* 0x000000190a197208 */ /* 0x000fe40001800000 */
[----:B------:R-:W-:-:S02]  /*13db0*/  FSETP.GT.AND P3, PT, |R4|, 8.50705917302346158658e+37, PT ;  /* 0x7e8000000400780b */ /* 0x000fc40003f64200 */
[----:B------:R-:W-:Y:S02]  /*13dc0*/  MOV R195, R153 ;  /* 0x0000009900c37202 */ /* 0x000fe40000000f00 */
[----:B------:R-:W2:Y:S01]  /*13dd0*/  LDL.LU R153, [R1+0x4] ;  /* 0x0000040001997983 */ /* 0x000ea20000300800 */
[----:B------:R-:W-:-:S03]  /*13de0*/  FSEL R17, R17, R152, P3 ;  /* 0x0000009811117208 */ /* 0x000fc60001800000 */
[----:B------:R-:W2:Y:S01]  /*13df0*/  LDL.LU R152, [R1+0x10] ;  /* 0x0000100001987983 */ /* 0x000ea20000300800 */
[----:B------:R-:W-:Y:S01]  /*13e00*/  @!P4 FMUL R134, R134, 16777216 ;  /* 0x4b8000008686c820 */ /* 0x000fe20000400000 */
[----:B------:R-:W-:-:S03]  /*13e10*/  @!P4 FMUL R39, R39, 16777216 ;  /* 0x4b8000002727c820 */ /* 0x000fc60000400000 */
[C---:B0-----:R-:W-:Y:S01]  /*13e20*/  FMUL R5, R9.reuse, R134 ;  /* 0x0000008609057220 */ /* 0x041fe20000400000 */
[----:B------:R-:W-:Y:S02]  /*13e30*/  IMAD.MOV.U32 R134, RZ, RZ, R186 ;  /* 0x000000ffff867224 */ /* 0x000fe400078e00ba */
[----:B------:R-:W-:Y:S01]  /*13e40*/  FMUL R186, R9, R39 ;  /* 0x0000002709ba7220 */ /* 0x000fe20000400000 */
[----:B------:R-:W-:-:S05]  /*13e50*/  FMUL R39, R143, 0.25 ;  /* 0x3e8000008f277820 */ /* 0x000fca0000400000 */
[----:B------:R-:W-:Y:S01]  /*13e60*/  FSEL R39, R39, R143, P5 ;  /* 0x0000008f27277208 */ /* 0x000fe20002800000 */
[----:B------:R-:W-:-:S05]  /*13e70*/  FMUL R143, R20, 0.25 ;  /* 0x3e800000148f7820 */ /* 0x000fca0000400000 */
[----:B------:R-:W-:Y:S01]  /*13e80*/  FSEL R143, R143, R20, P5 ;  /* 0x000000148f8f7208 */ /* 0x000fe20002800000 */
[----:B---3--:R-:W-:Y:S01]  /*13e90*/  FMUL R20, R21, 0.25 ;  /* 0x3e80000015147820 */ /* 0x008fe20000400000 */
[----:B------:R-:W-:Y:S01]  /*13ea0*/  @!P4 FMUL R138, R138, 16777216 ;  /* 0x4b8000008a8ac820 */ /* 0x000fe20000400000 */
[----:B------:R-:W-:-:S03]  /*13eb0*/  @!P4 FMUL R43, R43, 16777216 ;  /* 0x4b8000002b2bc820 */ /* 0x000fc60000400000 */
[----:B------:R-:W-:Y:S01]  /*13ec0*/  FSEL R20, R20, R21, P5 ;  /* 0x0000001514147208 */ /* 0x000fe20002800000 */
[----:B----4-:R-:W-:Y:S01]  /*13ed0*/  FMUL R21, R15, 0.25 ;  /* 0x3e8000000f157820 */ /* 0x010fe20000400000 */
[----:B------:R-:W-:Y:S01]  /*13ee0*/  @!P4 FMUL R135, R135, 16777216 ;  /* 0x4b8000008787c820 */ /* 0x000fe20000400000 */
[----:B------:R-:W-:Y:S01]  /*13ef0*/  FMUL R215, R9, R138 ;  /* 0x0000008a09d77220 */ /* 0x000fe20000400000 */
[----:B------:R-:W-:Y:S01]  /*13f00*/  @!P4 FMUL R139, R139, 16777216 ;  /* 0x4b8000008b8bc820 */ /* 0x000fe20000400000 */
[----:B------:R-:W-:Y:S01]  /*13f10*/  MOV R138, R190 ;  /* 0x000000be008a7202 */ /* 0x000fe20000000f00 */
[----:B------:R-:W-:Y:S01]  /*13f20*/  FMUL R190, R9, R43 ;  /* 0x0000002b09be7220 */ /* 0x000fe20000400000 */
[----:B------:R-:W-:Y:S01]  /*13f30*/  FMUL R43, R150, 0.25 ;  /* 0x3e800000962b7820 */ /* 0x000fe20000400000 */
[----:B------:R-:W-:Y:S01]  /*13f40*/  FSEL R21, R21, R15, P5 ;  /* 0x0000000f15157208 */ /* 0x000fe20002800000 */
[----:B------:R-:W-:Y:S01]  /*13f50*/  @!P4 FMUL R147, R147, 16777216 ;  /* 0x4b8000009393c820 */ /* 0x000fe20000400000 */
[----:B------:R-:W-:Y:S01]  /*13f60*/  FMUL R6, R9, R135 ;  /* 0x0000008709067220 */ /* 0x000fe20000400000 */
[----:B------:R-:W-:Y:S01]  /*13f70*/  FMUL R10, R11, 0.25 ;  /* 0x3e8000000b0a7820 */ /* 0x000fe20000400000 */
[----:B-----5:R-:W-:Y:S01]  /*13f80*/  FMUL R15, R16, 0.25 ;  /* 0x3e800000100f7820 */ /* 0x020fe20000400000 */
[----:B------:R-:W-:Y:S01]  /*13f90*/  @!P4 FMUL R38, R38, 16777216 ;  /* 0x4b8000002626c820 */ /* 0x000fe20000400000 */
[----:B------:R-:W-:Y:S01]  /*13fa0*/  FMUL R213, R9, R139 ;  /* 0x0000008b09d57220 */ /* 0x000fe20000400000 */
[----:B------:R-:W-:Y:S01]  /*13fb0*/  MOV R135, R188 ;  /* 0x000000bc00877202 */ /* 0x000fe20000000f00 */
[----:B------:R-:W-:-:S02]  /*13fc0*/  IMAD.MOV.U32 R139, RZ, RZ, R196 ;  /* 0x000000ffff8b7224 */ /* 0x000fc400078e00c4 */
[----:B------:R-:W-:Y:S01]  /*13fd0*/  FMUL R7, R9, R147 ;  /* 0x0000009309077220 */ /* 0x000fe20000400000 */
[----:B------:R-:W-:Y:S01]  /*13fe0*/  FSEL R43, R43, R150, P5 ;  /* 0x000000962b2b7208 */ /* 0x000fe20002800000 */
[----:B------:R-:W-:Y:S01]  /*13ff0*/  FMUL R147, R9, R38 ;  /* 0x0000002609937220 */ /* 0x000fe20000400000 */
[----:B------:R-:W-:Y:S01]  /*14000*/  FSEL R10, R10, R11, P5 ;  /* 0x0000000b0a0a7208 */ /* 0x000fe20002800000 */
[----:B------:R-:W-:Y:S01]  /*14010*/  FMUL R14, R134, 0.25 ;  /* 0x3e800000860e7820 */ /* 0x000fe20000400000 */
[----:B------:R-:W-:Y:S01]  /*14020*/  FSEL R15, R15, R16, P5 ;  /* 0x000000100f0f7208 */ /* 0x000fe20002800000 */
[----:B------:R-:W-:Y:S01]  /*14030*/  FMUL R11, R135, 0.25 ;  /* 0x3e800000870b7820 */ /* 0x000fe20000400000 */
[----:B------:R-:W-:Y:S01]  /*14040*/  FMUL R28, R138, 0.25 ;  /* 0x3e8000008a1c7820 */ /* 0x000fe20000400000 */
[----:B------:R-:W-:Y:S01]  /*14050*/  FMUL R29, R139, 0.25 ;  /* 0x3e8000008b1d7820 */ /* 0x000fe20000400000 */
[----:B------:R-:W-:Y:S01]  /*14060*/  FMUL R38, R142, 0.25 ;  /* 0x3e8000008e267820 */ /* 0x000fe20000400000 */
[----:B------:R-:W-:Y:S01]  /*14070*/  FMUL R16, R18, 0.25 ;  /* 0x3e80000012107820 */ /* 0x000fe20000400000 */
[----:B------:R-:W-:Y:S01]  /*14080*/  @!P4 FMUL R131, R131, 16777216 ;  /* 0x4b8000008383c820 */ /* 0x000fe20000400000 */
        /* <DEDUP_REMOVED lines=43> */
[C---:B------:R-:W-:Y:S01]  /*14340*/  FMUL R252, R9.reuse, R131 ;  /* 0x0000008309fc7220 */ /* 0x040fe20000400000 */
        /* <DEDUP_REMOVED lines=42> */
[----:B------:R-:W-:Y:S01]  /*145f0*/  FMUL R188, R9, R42 ;  /* 0x0000002a09bc7220 */ /* 0x000fe20000400000 */
[----:B------:R-:W-:Y:S01]  /*14600*/  FSEL R14, R14, R134, P5 ;  /* 0x000000860e0e7208 */ /* 0x000fe20002800000 */
[----:B------:R-:W-:Y:S01]  /*14610*/  FMUL R42, R146, 0.25 ;  /* 0x3e800000922a7820 */ /* 0x000fe20000400000 */
        /* <DEDUP_REMOVED lines=60> */
[C---:B------:R-:W-:Y:S01]  /*149e0*/  FSETP.GEU.AND P4, PT, |R3|.reuse, 1.175494350822287508e-38, PT ;  /* 0x008000000300780b */ /* 0x040fe20003f8e200 */
[----:B------:R-:W-:Y:S01]  /*149f0*/  @P5 FMUL R3, R3, 0.25 ;  /* 0x3e80000003035820 */ /* 0x000fe20000400000 */
[----:B------:R-:W-:-:S02]  /*14a00*/  FSEL R42, R42, R146, P5 ;  /* 0x000000922a2a7208 */ /* 0x000fc40002800000 */
[----:B------:R-:W-:Y:S02]  /*14a10*/  FSEL R46, R46, R151, P5 ;  /* 0x000000972e2e7208 */ /* 0x000fe40002800000 */
[----:B------:R-:W-:Y:S02]  /*14a20*/  FSEL R50, R50, R244, P5 ;  /* 0x000000f432327208 */ /* 0x000fe40002800000 */
[----:B------:R-:W-:Y:S02]  /*14a30*/  FSEL R51, R51, R243, P5 ;  /* 0x000000f333337208 */ /* 0x000fe40002800000 */
[----:B------:R-:W-:Y:S02]  /*14a40*/  FSEL R54, R54, R228, P5 ;  /* 0x000000e436367208 */ /* 0x000fe40002800000 */
[----:B------:R-:W-:Y:S02]  /*14a50*/  FSEL R55, R55, R225, P5 ;  /* 0x000000e137377208 */ /* 0x000fe40002800000 */
        /* <DEDUP_REMOVED lines=35> */
[----:B------:R-:W-:Y:S01]  /*14c90*/  FSEL R127, R127, R162, P5 ;  /* 0x000000a27f7f7208 */ /* 0x000fe20002800000 */
[----:B--2---:R-:W-:-:S05]  /*14ca0*/  FMUL R150, R152, 0.25 ;  /* 0x3e80000098967820 */ /* 0x004fca0000400000 */
[----:B------:R-:W-:Y:S02]  /*14cb0*/  FSEL R150, R150, R152, P3 ;  /* 0x0000009896967208 */ /* 0x000fe40001800000 */
[----:B------:R-:W0:Y:S01]  /*14cc0*/  S2R R152, SR_TID.X ;  /* 0x0000000000987919 */ /* 0x000e220000002100 */
        /* <DEDUP_REMOVED lines=8> */
[C---:B------:R-:W-:Y:S01]  /*14d50*/  FSETP.GEU.AND P5, PT, |R4|.reuse, 1.175494350822287508e-38, PT ;  /* 0x008000000400780b */ /* 0x040fe20003fae200 */
[----:B------:R-:W-:Y:S01]  /*14d60*/  @P3 FMUL R4, R4, 0.25 ;  /* 0x3e80000004043820 */ /* 0x000fe20000400000 */
[----:B------:R-:W-:Y:S01]  /*14d70*/  @!P4 FMUL R3, R3, 16777216 ;  /* 0x4b8000000303c820 */ /* 0x000fe20000400000 */
[----:B------:R-:W-:-:S04]  /*14d80*/  @!P6 FMUL R2, R2, 16777216 ;  /* 0x4b8000000202e820 */ /* 0x000fc80000400000 */
[----:B------:R1:W2:Y:S06]  /*14d90*/  MUFU.RCP R146, R2 ;  /* 0x0000000200927308 */ /* 0x0002ac0000001000 */
[----:B------:R-:W-:Y:S02]  /*14da0*/  @!P5 FMUL R4, R4, 16777216 ;  /* 0x4b8000000404d820 */ /* 0x000fe40000400000 */
[----:B------:R-:W3:Y:S01]  /*14db0*/  MUFU.RCP R3, R3 ;  /* 0x0000000300037308 */ /* 0x000ee20000001000 */
[----:B------:R-:W-:Y:S01]  /*14dc0*/  FMUL R19, R22, 0.25 ;  /* 0x3e80000016137820 */ /* 0x000fe20000400000 */
[----:B------:R-:W-:Y:S01]  /*14dd0*/  FMUL R151, R153, 0.25 ;  /* 0x3e80000099977820 */ /* 0x000fe20000400000 */
[C---:B------:R-:W-:Y:S01]  /*14de0*/  FMUL R35, R9.reuse, R35 ;  /* 0x0000002309237220 */ /* 0x040fe20000400000 */
[----:B------:R-:W-:-:S04]  /*14df0*/  FMUL R34, R9, R34 ;  /* 0x0000002209227220 */ /* 0x000fc80000400000 */
[----:B------:R-:W4:Y:S01]  /*14e00*/  MUFU.RCP R4, R4 ;  /* 0x0000000400047308 */ /* 0x000f220000001000 */
[C---:B------:R-:W-:Y:S01]  /*14e10*/  FMUL R31, R9.reuse, R31 ;  /* 0x0000001f091f7220 */ /* 0x040fe20000400000 */
[C---:B------:R-:W-:Y:S01]  /*14e20*/  FMUL R30, R9.reuse, R30 ;  /* 0x0000001e091e7220 */ /* 0x040fe20000400000 */
[C---:B------:R-:W-:Y:S01]  /*14e30*/  FMUL R27, R9.reuse, R27 ;  /* 0x0000001b091b7220 */ /* 0x040fe20000400000 */
[----:B------:R-:W-:Y:S01]  /*14e40*/  FMUL R9, R9, R26 ;  /* 0x0000001a09097220 */ /* 0x000fe20000400000 */
[C---:B0-----:R-:W-:Y:S02]  /*14e50*/  SHF.L.U32 R26, R152.reuse, 0x4, RZ ;  /* 0x00000004981a7819 */ /* 0x041fe400000006ff */
[----:B-1----:R-:W-:Y:S02]  /*14e60*/  SHF.L.U32 R2, R152, 0x7, RZ ;  /* 0x0000000798027819 */ /* 0x002fe400000006ff */
[----:B------:R-:W-:Y:S02]  /*14e70*/  FSEL R19, R19, R22, P3 ;  /* 0x0000001613137208 */ /* 0x000fe40001800000 */
[----:B------:R-:W-:Y:S01]  /*14e80*/  FSEL R151, R151, R153, P3 ;  /* 0x0000009997977208 */ /* 0x000fe20001800000 */
[----:B------:R-:W-:Y:S01]  /*14e90*/  @!P6 FMUL R25, R25, 16777216 ;  /* 0x4b8000001919e820 */ /* 0x000fe20000400000 */
[----:B------:R-:W-:-:S02]  /*14ea0*/  LOP3.LUT R26, R26, 0xf0, RZ, 0xc0, !PT ;  /* 0x000000f01a1a7812 */ /* 0x000fc400078ec0ff */
[----:B------:R-:W-:Y:S01]  /*14eb0*/  LOP3.LUT R2, R2, 0x800, RZ, 0xc0, !PT ;  /* 0x0000080002027812 */ /* 0x000fe200078ec0ff */
[----:B------:R-:W-:Y:S01]  /*14ec0*/  @!P4 FMUL R18, R18, 16777216 ;  /* 0x4b8000001212c820 */ /* 0x000fe20000400000 */
[----:B------:R-:W-:Y:S01]  /*14ed0*/  @!P6 FMUL R24, R24, 16777216 ;  /* 0x4b8000001818e820 */ /* 0x000fe20000400000 */
[----:B------:R-:W-:Y:S01]  /*14ee0*/  @!P4 FMUL R14, R14, 16777216 ;  /* 0x4b8000000e0ec820 */ /* 0x000fe20000400000 */
[----:B------:R-:W-:Y:S01]  /*14ef0*/  @!P5 FMUL R151, R151, 16777216 ;  /* 0x4b8000009797d820 */ /* 0x000fe20000400000 */
[----:B------:R-:W-:Y:S01]  /*14f00*/  @!P5 FMUL R19, R19, 16777216 ;  /* 0x4b8000001313d820 */ /* 0x000fe20000400000 */
[----:B------:R-:W-:Y:S01]  /*14f10*/  IADD3 R2, R2, UR4, R26 ;  /* 0x0000000402027c10 */ /* 0x000fe2000fffe01a */
[----:B--2---:R-:W-:Y:S01]  /*14f20*/  FMUL R26, R146, R25 ;  /* 0x00000019921a7220 */ /* 0x004fe20000400000 */
[----:B---3--:R-:W-:Y:S01]  /*14f30*/  FMUL R25, R3, R18 ;  /* 0x0000001203197220 */ /* 0x008fe20000400000 */
[----:B------:R-:W-:Y:S01]  /*14f40*/  F2FP.BF16.F32.PACK_AB R27, R27, R9 ;  /* 0x000000091b1b723e */ /* 0x000fe200000010ff */
[C---:B----4-:R-:W-:Y:S01]  /*14f50*/  FMUL R151, R4.reuse, R151 ;  /* 0x0000009704977220 */ /* 0x050fe20000400000 */
[----:B------:R-:W-:Y:S01]  /*14f60*/  FMUL R19, R4, R19 ;  /* 0x0000001304137220 */ /* 0x000fe20000400000 */
[----:B------:R-:W-:Y:S01]  /*14f70*/  FMUL R14, R3, R14 ;  /* 0x0000000e030e7220 */ /* 0x000fe20000400000 */
[----:B------:R-:W-:Y:S01]  /*14f80*/  FMUL R18, R146, R24 ;  /* 0x0000001892127220 */ /* 0x000fe20000400000 */
[----:B------:R-:W-:-:S02]  /*14f90*/  LOP3.LUT R9, R152, 0xe0, RZ, 0xc0, !PT ;  /* 0x000000e098097812 */ /* 0x000fc400078ec0ff */
[----:B------:R-:W-:Y:S02]  /*14fa0*/  F2FP.BF16.F32.PACK_AB R24, R151, R19 ;  /* 0x000000139718723e */ /* 0x000fe400000010ff */
[----:B------:R-:W-:Y:S01]  /*14fb0*/  F2FP.BF16.F32.PACK_AB R25, R25, R14 ;  /* 0x0000000e1919723e */ /* 0x000fe200000010ff */
[----:B------:R-:W-:Y:S01]  /*14fc0*/  IMAD R2, R9, 0x8, R2 ;  /* 0x0000000809027824 */ /* 0x000fe200078e0202 */
[----:B------:R-:W-:-:S05]  /*14fd0*/  F2FP.BF16.F32.PACK_AB R26, R26, R18 ;  /* 0x000000121a1a723e */ /* 0x000fca00000010ff */
[----:B------:R-:W-:Y:S01]  /*14fe0*/  STSM.16.M88.4 [R2], R24 ;  /* 0x0000001802007844 */ /* 0x000fe20000000200 */
[----:B------:R-:W-:Y:S01]  /*14ff0*/  @!P6 FMUL R12, R12, 16777216 ;  /* 0x4b8000000c0ce820 */ /* 0x000fe20000400000 */
[----:B------:R-:W-:-:S03]  /*15000*/  @!P6 FMUL R13, R13, 16777216 ;  /* 0x4b8000000d0de820 */ /* 0x000fc60000400000 */
[C---:B------:R-:W-:Y:S01]  /*15010*/  FMUL R14, R146.reuse, R12 ;  /* 0x0000000c920e7220 */ /* 0x040fe20000400000 */
[----:B------:R-:W-:Y:S01]  /*15020*/  FMUL R9, R146, R13 ;  /* 0x0000000d92097220 */ /* 0x000fe20000400000 */
[----:B------:R-:W-:Y:S01]  /*15030*/  @!P4 FMUL R15, R15, 16777216 ;  /* 0x4b8000000f0fc820 */ /* 0x000fe20000400000 */
[----:B------:R-:W-:-:S03]  /*15040*/  @!P4 FMUL R16, R16, 16777216 ;  /* 0x4b8000001010c820 */ /* 0x000fc60000400000 */
[----:B------:R-:W-:Y:S02]  /*15050*/  F2FP.BF16.F32.PACK_AB R14, R14, R9 ;  /* 0x000000090e0e723e */ /* 0x000fe400000010ff */
[----:B------:R-:W-:Y:S01]  /*15060*/  LOP3.LUT R9, R152, 0xff, RZ, 0xc0, !PT ;  /* 0x000000ff98097812 */ /* 0x000fe200078ec0ff */
[----:B------:R-:W-:Y:S01]  /*15070*/  @!P5 FMUL R17, R17, 16777216 ;  /* 0x4b8000001111d820 */ /* 0x000fe20000400000 */
[C---:B------:R-:W-:Y:S01]  /*15080*/  FMUL R15, R3.reuse, R15 ;  /* 0x0000000f030f7220 */ /* 0x040fe20000400000 */
[----:B------:R-:W-:Y:S01]  /*15090*/  FMUL R16, R3, R16 ;  /* 0x0000001003107220 */ /* 0x000fe20000400000 */
[----:B------:R-:W-:Y:S01]  /*150a0*/  LEA R9, R9, UR4, 0x4 ;  /* 0x0000000409097c11 */ /* 0x000fe2000f8e20ff */
[----:B------:R-:W-:-:S03]  /*150b0*/  FMUL R12, R4, R17 ;  /* 0x00000011040c7220 */ /* 0x000fc60000400000 */
[----:B------:R-:W-:Y:S01]  /*150c0*/  F2FP.BF16.F32.PACK_AB R13, R15, R16 ;  /* 0x000000100f0d723e */ /* 0x000fe200000010ff */
[----:B------:R-:W-:Y:S01]  /*150d0*/  BAR.SYNC.DEFER_BLOCKING 0x0 ;  /* 0x0000000000007b1d */ /* 0x000fe20000010000 */
[----:B------:R-:W-:-:S04]  /*150e0*/  @!P5 FMUL R150, R150, 16777216 ;  /* 0x4b8000009696d820 */ /* 0x000fc80000400000 */
[----:B------:R-:W-:Y:S01]  /*150f0*/  FMUL R150, R4, R150 ;  /* 0x0000009604967220 */ /* 0x000fe20000400000 */
[----:B------:R-:W0:Y:S04]  /*15100*/  LDS.128 R16, [R9] ;  /* 0x0000000009107984 */ /* 0x000e280000000c00 */
[----:B------:R-:W-:Y:S02]  /*15110*/  F2FP.BF16.F32.PACK_AB R12, R12, R150 ;  /* 0x000000960c0c723e */ /* 0x000fe400000010ff */
[----:B------:R-:W-:Y:S01]  /*15120*/  F2FP.BF16.F32.PACK_AB R15, R31, R30 ;  /* 0x0000001e1f0f723e */ /* 0x000fe200000010ff */
[----:B------:R-:W-:Y:S01]  /*15130*/  BAR.SYNC.DEFER_BLOCKING 0x0 ;  /* 0x0000000000007b1d */ /* 0x000fe20000010000 */
[----:B------:R-:W-:-:S05]  /*15140*/  FMUL R22, R23, 0.25 ;  /* 0x3e80000017167820 */ /* 0x000fca0000400000 */
[----:B------:R-:W-:Y:S01]  /*15150*/  FSEL R22, R22, R23, P3 ;  /* 0x0000001716167208 */ /* 0x000fe20001800000 */
[----:B------:R-:W-:Y:S01]  /*15160*/  FMUL R23, R154, 0.25 ;  /* 0x3e8000009a177820 */ /* 0x000fe20000400000 */
[----:B------:R-:W-:Y:S01]  /*15170*/  @!P4 FMUL R20, R20, 16777216 ;  /* 0x4b8000001414c820 */ /* 0x000fe20000400000 */
[----:B------:R-:W-:Y:S01]  /*15180*/  @!P4 FMUL R21, R21, 16777216 ;  /* 0x4b8000001515c820 */ /* 0x000fe20000400000 */
[----:B------:R-:W2:Y:S02]  /*15190*/  LDL.LU R30, [R1+0x1e4] ;  /* 0x0001e400011e7983 */ /* 0x000ea40000300800 */
[----:B------:R-:W-:Y:S02]  /*151a0*/  FSEL R23, R23, R154, P3 ;  /* 0x0000009a17177208 */ /* 0x000fe40001800000 */
[----:B------:R1:W-:Y:S01]  /*151b0*/  STSM.16.M88.4 [R2], R12 ;  /* 0x0000000c02007844 */ /* 0x0003e20000000200 */
[----:B------:R-:W-:Y:S02]  /*151c0*/  @!P5 FMUL R22, R22, 16777216 ;  /* 0x4b8000001616d820 */ /* 0x000fe40000400000 */
[----:B------:R-:W-:Y:S01]  /*151d0*/  @!P5 FMUL R23, R23, 16777216 ;  /* 0x4b8000001717d820 */ /* 0x000fe20000400000 */
[----:B------:R-:W-:Y:S01]  /*151e0*/  FMUL R21, R3, R21 ;  /* 0x0000001503157220 */ /* 0x000fe20000400000 */
[----:B------:R-:W3:Y:S02]  /*151f0*/  LDL.LU R31, [R1+0x1e0] ;  /* 0x0001e000011f7983 */ /* 0x000ee40000300800 */
[----:B------:R-:W-:-:S02]  /*15200*/  FMUL R23, R4, R23 ;  /* 0x0000001704177220 */ /* 0x000fc40000400000 */
[----:B------:R-:W4:Y:S01]  /*15210*/  LDL.LU R150, [R1+0x180] ;  /* 0x0001800001967983 */ /* 0x000f220000300800 */
[----:B------:R-:W-:Y:S01]  /*15220*/  @!P6 FMUL R33, R33, 16777216 ;  /* 0x4b8000002121e820 */ /* 0x000fe20000400000 */
[----:B------:R-:W-:Y:S02]  /*15230*/  @!P6 FMUL R32, R32, 16777216 ;  /* 0x4b8000002020e820 */ /* 0x000fe40000400000 */
[----:B------:R-:W5:Y:S01]  /*15240*/  LDL.LU R160, [R1+0x174] ;  /* 0x0001740001a07983 */ /* 0x000f620000300800 */
[----:B-1----:R-:W-:Y:S01]  /*15250*/  FMUL R13, R3, R20 ;  /* 0x00000014030d7220 */ /* 0x002fe20000400000 */
[----:B------:R-:W-:Y:S02]  /*15260*/  FMUL R12, R4, R22 ;  /* 0x00000016040c7220 */ /* 0x000fe40000400000 */
[----:B------:R-:W4:Y:S02]  /*15270*/  LDL.LU R159, [R1+0x170] ;  /* 0x00017000019f7983 */ /* 0x000f240000300800 */
[----:B------:R-:W-:-:S02]  /*15280*/  F2FP.BF16.F32.PACK_AB R13, R13, R21 ;  /* 0x000000150d0d723e */ /* 0x000fc400000010ff */
[----:B------:R-:W4:Y:S01]  /*15290*/  LDL.LU R162, [R1+0x164] ;  /* 0x0001640001a27983 */ /* 0x000f220000300800 */
[----:B------:R-:W-:Y:S01]  /*152a0*/  F2FP.BF16.F32.PACK_AB R12, R12, R23 ;  /* 0x000000170c0c723e */ /* 0x000fe200000010ff */
[----:B------:R-:W-:Y:S01]  /*152b0*/  BAR.SYNC.DEFER_BLOCKING 0x0 ;  /* 0x0000000000007b1d */ /* 0x000fe20000010000 */
[C---:B------:R-:W-:Y:S01]  /*152c0*/  FMUL R14, R146.reuse, R33 ;  /* 0x00000021920e7220 */ /* 0x040fe20000400000 */
[----:B------:R-:W-:-:S04]  /*152d0*/  FMUL R32, R146, R32 ;  /* 0x0000002092207220 */ /* 0x000fc80000400000 */
[----:B------:R-:W4:Y:S04]  /*152e0*/  LDL.LU R161, [R1+0x160] ;  /* 0x0001600001a17983 */ /* 0x000f280000300800 */
[----:B------:R-:W4:Y:S04]  /*152f0*/  LDL.LU R172, [R1+0x154] ;  /* 0x0001540001ac7983 */ /* 0x000f280000300800 */
[----:B------:R-:W4:Y:S04]  /*15300*/  LDL.LU R171, [R1+0x150] ;  /* 0x0001500001ab7983 */ /* 0x000f280000300800 */
[----:B------:R-:W4:Y:S04]  /*15310*/  LDL.LU R174, [R1+0x144] ;  /* 0x0001440001ae7983 */ /* 0x000f280000300800 */
[----:B------:R-:W1:Y:S01]  /*15320*/  LDS.128 R20, [R9] ;  /* 0x0000000009147984 */ /* 0x000e620000000c00 */
[----:B------:R-:W-:-:S03]  /*15330*/  F2FP.BF16.F32.PACK_AB R14, R14, R32 ;  /* 0x000000200e0e723e */ /* 0x000fc600000010ff */
[----:B------:R-:W4:Y:S01]  /*15340*/  LDL.LU R173, [R1+0x140] ;  /* 0x0001400001ad7983 */ /* 0x000f220000300800 */
[----:B------:R-:W-:Y:S01]  /*15350*/  F2FP.BF16.F32.PACK_AB R15, R35, R34 ;  /* 0x00000022230f723e */ /* 0x000fe200000010ff */
[----:B------:R-:W-:Y:S06]  /*15360*/  BAR.SYNC.DEFER_BLOCKING 0x0 ;  /* 0x0000000000007b1d */ /* 0x000fec0000010000 */
[----:B------:R-:W4:Y:S04]  /*15370*/  LDL.LU R180, [R1+0x134] ;  /* 0x0001340001b47983 */ /* 0x000f280000300800 */
[----:B------:R-:W4:Y:S04]  /*15380*/  LDL.LU R179, [R1+0x130] ;  /* 0x0001300001b37983 */ /* 0x000f280000300800 */
[----:B------:R-:W4:Y:S04]  /*15390*/  LDL.LU R182, [R1+0x124] ;  /* 0x0001240001b67983 */ /* 0x000f280000300800 */
[----:B------:R-:W4:Y:S04]  /*153a0*/  LDL.LU R181, [R1+0x120] ;  /* 0x0001200001b57983 */ /* 0x000f280000300800 */
[----:B------:R-:W2:Y:S01]  /*153b0*/  LDL.LU R208, [R1+0xc0] ;  /* 0x0000c00001d07983 */ /* 0x000ea20000300800 */
[----:B------:R-:W-:-:S03]  /*153c0*/  SHF.L.U32 R195, R152, 0x2, RZ ;  /* 0x0000000298c37819 */ /* 0x000fc600000006ff */
[----:B------:R-:W3:Y:S04]  /*153d0*/  LDL.LU R24, [R1+0xb4] ;  /* 0x0000b40001187983 */ /* 0x000ee80000300800 */
[----:B------:R-:W5:Y:S04]  /*153e0*/  LDL.LU R25, [R1+0xb0] ;  /* 0x0000b00001197983 */ /* 0x000f680000300800 */
[----:B------:R0:W-:Y:S04]  /*153f0*/  STSM.16.M88.4 [R2], R12 ;  /* 0x0000000c02007844 */ /* 0x0001e80000000200 */
[----:B------:R-:W4:Y:S04]  /*15400*/  LDL.LU R26, [R1+0xa4] ;  /* 0x0000a400011a7983 */ /* 0x000f280000300800 */
[----:B------:R-:W3:Y:S01]  /*15410*/  LDL.LU R27, [R1+0xa0] ;  /* 0x0000a000011b7983 */ /* 0x000ee20000300800 */
[----:B------:R-:W-:-:S03]  /*15420*/  LOP3.LUT R195, R195, 0x3c0, RZ, 0xc0, !PT ;  /* 0x000003c0c3c37812 */ /* 0x000fc600078ec0ff */
[----:B------:R-:W4:Y:S01]  /*15430*/  LDL.LU R35, [R1+0x94] ;  /* 0x0000940001237983 */ /* 0x000f220000300800 */
[----:B0-----:R-:W-:-:S03]  /*15440*/  SHF.L.U32 R12, R152, 0x3, RZ ;  /* 0x00000003980c7819 */ /* 0x001fc600000006ff */
[----:B------:R-:W4:Y:S01]  /*15450*/  LDL.LU R32, [R1+0x90] ;  /* 0x0000900001207983 */ /* 0x000f220000300800 */
[----:B------:R-:W-:Y:S01]  /*15460*/  @!P6 FMUL R149, R149, 16777216 ;  /* 0x4b8000009595e820 */ /* 0x000fe20000400000 */
[----:B------:R-:W-:Y:S01]  /*15470*/  @!P6 FMUL R148, R148, 16777216 ;  /* 0x4b8000009494e820 */ /* 0x000fe20000400000 */
[----:B------:R-:W-:Y:S01]  /*15480*/  LOP3.LUT R12, R12, 0x38, RZ, 0xc0, !PT ;  /* 0x000000380c0c7812 */ /* 0x000fe200078ec0ff */
[----:B------:R-:W4:Y:S01]  /*15490*/  LDL.LU R244, [R1+0x64] ;  /* 0x0000640001f47983 */ /* 0x000f220000300800 */
[----:B------:R-:W-:Y:S01]  /*154a0*/  @!P6 FMUL R145, R145, 16777216 ;  /* 0x4b8000009191e820 */ /* 0x000fe20000400000 */
[----:B------:R-:W-:Y:S01]  /*154b0*/  @!P6 FMUL R144, R144, 16777216 ;  /* 0x4b8000009090e820 */ /* 0x000fe20000400000 */
[----:B------:R-:W-:Y:S01]  /*154c0*/  @!P6 FMUL R141, R141, 16777216 ;  /* 0x4b8000008d8de820 */ /* 0x000fe20000400000 */
[----:B------:R-:W4:Y:S01]  /*154d0*/  LDL.LU R243, [R1+0x60] ;  /* 0x0000600001f37983 */ /* 0x000f220000300800 */
        /* <DEDUP_REMOVED lines=53> */
[----:B------:R-:W4:Y:S01]  /*15830*/  LDL.LU R228, [R1+0x54] ;  /* 0x0000540001e47983 */ /* 0x000f220000300800 */
[----:B------:R-:W-:-:S03]  /*15840*/  ISETP.GE.U32.AND P6, PT, R0, 0x7f800000, PT ;  /* 0x7f8000000000780c */ /* 0x000fc60003fc6070 */
[----:B------:R-:W4:Y:S01]  /*15850*/  LDL.LU R225, [R1+0x50] ;  /* 0x0000500001e17983 */ /* 0x000f220000300800 */
[----:B------:R-:W-:-:S03]  /*15860*/  IADD3 R195, R195, UR4, R12 ;  /* 0x00000004c3c37c10 */ /* 0x000fc6000fffe00c */
[----:B------:R-:W4:Y:S01]  /*15870*/  LDL.LU R212, [R1+0x44] ;  /* 0x0000440001d47983 */ /* 0x000f220000300800 */
[----:B------:R-:W-:Y:S01]  /*15880*/  SHF.R.U32.HI R12, RZ, 0x1, R152 ;  /* 0x00000001ff0c7819 */ /* 0x000fe20000011698 */
[C---:B------:R-:W-:Y:S02]  /*15890*/  FMUL R194, R146.reuse, R149 ;  /* 0x0000009592c27220 */ /* 0x040fe40000400000 */
[----:B------:R-:W4:Y:S01]  /*158a0*/  LDL.LU R211, [R1+0x40] ;  /* 0x0000400001d37983 */ /* 0x000f220000300800 */
[----:B------:R-:W-:-:S03]  /*158b0*/  FMUL R193, R146, R148 ;  /* 0x0000009492c17220 */ /* 0x000fc60000400000 */
[----:B------:R-:W4:Y:S01]  /*158c0*/  LDL.LU R210, [R1+0x34] ;  /* 0x0000340001d27983 */ /* 0x000f220000300800 */
[----:B------:R-:W-:-:S03]  /*158d0*/  FMUL R192, R146, R145 ;  /* 0x0000009192c07220 */ /* 0x000fc60000400000 */
[----:B------:R-:W4:Y:S01]  /*158e0*/  LDL.LU R209, [R1+0x30] ;  /* 0x0000300001d17983 */ /* 0x000f220000300800 */
[----:B------:R-:W-:Y:S01]  /*158f0*/  LOP3.LUT R12, R12, 0x4, RZ, 0xc0, !PT ;  /* 0x000000040c0c7812 */ /* 0x000fe200078ec0ff */
[C---:B------:R-:W-:Y:S02]  /*15900*/  FMUL R191, R146.reuse, R144 ;  /* 0x0000009092bf7220 */ /* 0x040fe40000400000 */
[----:B------:R-:W4:Y:S01]  /*15910*/  LDL.LU R149, [R1+0x184] ;  /* 0x0001840001957983 */ /* 0x000f220000300800 */
[----:B------:R-:W-:-:S03]  /*15920*/  FMUL R189, R146, R141 ;  /* 0x0000008d92bd7220 */ /* 0x000fc60000400000 */
[----:B------:R-:W4:Y:S01]  /*15930*/  LDL.LU R148, [R1+0x190] ;  /* 0x0001900001947983 */ /* 0x000f220000300800 */
[----:B------:R-:W-:-:S03]  /*15940*/  FMUL R187, R146, R140 ;  /* 0x0000008c92bb7220 */ /* 0x000fc60000400000 */
[----:B------:R-:W4:Y:S01]  /*15950*/  LDL.LU R145, [R1+0xc4] ;  /* 0x0000c40001917983 */ /* 0x000f220000300800 */
[----:B------:R-:W-:-:S03]  /*15960*/  FMUL R170, R146, R124 ;  /* 0x0000007c92aa7220 */ /* 0x000fc60000400000 */
[----:B------:R-:W4:Y:S01]  /*15970*/  LDL.LU R144, [R1+0x110] ;  /* 0x0001100001907983 */ /* 0x000f220000300800 */
[----:B------:R-:W-:-:S03]  /*15980*/  FMUL R168, R146, R120 ;  /* 0x0000007892a87220 */ /* 0x000fc60000400000 */
[----:B------:R-:W4:Y:S01]  /*15990*/  LDL.LU R141, [R1+0x100] ;  /* 0x00010000018d7983 */ /* 0x000f220000300800 */
[----:B------:R-:W-:Y:S02]  /*159a0*/  IMAD.IADD R195, R12, 0x1, R195 ;  /* 0x000000010cc37824 */ /* 0x000fe400078e02c3 */
[C---:B------:R-:W-:Y:S01]  /*159b0*/  FMUL R158, R146.reuse, R108 ;  /* 0x0000006c929e7220 */ /* 0x040fe20000400000 */
[----:B------:R-:W4:Y:S01]  /*159c0*/  LDL.LU R140, [R1+0x104] ;  /* 0x00010400018c7983 */ /* 0x000f220000300800 */
[----:B------:R-:W-:Y:S01]  /*159d0*/  @P6 MOV R12, 0x7f800000 ;  /* 0x7f800000000c6802 */ /* 0x000fe20000000f00 */
[C---:B------:R-:W-:Y:S02]  /*159e0*/  FMUL R156, R146.reuse, R104 ;  /* 0x00000068929c7220 */ /* 0x040fe40000400000 */
[----:B------:R-:W4:Y:S01]  /*159f0*/  LDL.LU R124, [R1+0x70] ;  /* 0x00007000017c7983 */ /* 0x000f220000300800 */
[C---:B------:R-:W-:Y:S01]  /*15a00*/  FMUL R164, R146.reuse, R112 ;  /* 0x0000007092a47220 */ /* 0x040fe20000400000 */
[----:B------:R-:W-:-:S02]  /*15a10*/  FMUL R154, R146, R100 ;  /* 0x00000064929a7220 */ /* 0x000fc40000400000 */
[----:B------:R-:W4:Y:S01]  /*15a20*/  LDL.LU R120, [R1+0x74] ;  /* 0x0000740001787983 */ /* 0x000f220000300800 */
[C---:B------:R-:W-:Y:S01]  /*15a30*/  FMUL R165, R146.reuse, R113 ;  /* 0x0000007192a57220 */ /* 0x040fe20000400000 */
[C---:B------:R-:W-:Y:S02]  /*15a40*/  FMUL R112, R146.reuse, R49 ;  /* 0x0000003192707220 */ /* 0x040fe40000400000 */
[----:B------:R-:W4:Y:S01]  /*15a50*/  LDL.LU R108, [R1+0x80] ;  /* 0x00008000016c7983 */ /* 0x000f220000300800 */
[C---:B------:R-:W-:Y:S01]  /*15a60*/  FMUL R166, R146.reuse, R116 ;  /* 0x0000007492a67220 */ /* 0x040fe20000400000 */
[C---:B------:R-:W-:Y:S02]  /*15a70*/  FMUL R113, R146.reuse, R48 ;  /* 0x0000003092717220 */ /* 0x040fe40000400000 */
[----:B------:R-:W4:Y:S01]  /*15a80*/  LDL.LU R104, [R1+0x84] ;  /* 0x0000840001687983 */ /* 0x000f220000300800 */
[C---:B------:R-:W-:Y:S01]  /*15a90*/  FMUL R167, R146.reuse, R117 ;  /* 0x0000007592a77220 */ /* 0x040fe20000400000 */
[----:B------:R-:W-:-:S02]  /*15aa0*/  FMUL R116, R146, R45 ;  /* 0x0000002d92747220 */ /* 0x000fc40000400000 */
[----:B------:R-:W4:Y:S01]  /*15ab0*/  LDL.LU R100, [R1+0xd0] ;  /* 0x0000d00001647983 */ /* 0x000f220000300800 */
[----:B------:R-:W-:Y:S01]  /*15ac0*/  @P6 FFMA.FTZ R207, R0, R12, +INF ;  /* 0x7f80000000cf6423 */ /* 0x000fe2000001000c */
[----:B------:R-:W-:Y:S02]  /*15ad0*/  @!P4 FMUL R11, R11, 16777216 ;  /* 0x4b8000000b0bc820 */ /* 0x000fe40000400000 */
[----:B------:R-:W4:Y:S01]  /*15ae0*/  LDL.LU R49, [R1+0x1a0] ;  /* 0x0001a00001317983 */ /* 0x000f220000300800 */
[C---:B------:R-:W-:Y:S01]  /*15af0*/  FMUL R117, R146.reuse, R44 ;  /* 0x0000002c92757220 */ /* 0x040fe20000400000 */
[C---:B------:R-:W-:Y:S02]  /*15b00*/  FMUL R12, R146.reuse, R41 ;  /* 0x00000029920c7220 */ /* 0x040fe40000400000 */
[----:B------:R-:W4:Y:S01]  /*15b10*/  LDL.LU R48, [R1+0x1a4] ;  /* 0x0001a40001307983 */ /* 0x000f220000300800 */
[----:B------:R-:W-:-:S03]  /*15b20*/  FMUL R13, R146, R40 ;  /* 0x00000028920d7220 */ /* 0x000fc60000400000 */
[----:B------:R-:W4:Y:S01]  /*15b30*/  LDL.LU R45, [R1+0x1b0] ;  /* 0x0001b000012d7983 */ /* 0x000f220000300800 */
[C---:B------:R-:W-:Y:S01]  /*15b40*/  FMUL R185, R146.reuse, R137 ;  /* 0x0000008992b97220 */ /* 0x040fe20000400000 */
[C---:B------:R-:W-:Y:S02]  /*15b50*/  FMUL R184, R146.reuse, R136 ;  /* 0x0000008892b87220 */ /* 0x040fe40000400000 */
[----:B------:R-:W4:Y:S01]  /*15b60*/  LDL.LU R44, [R1+0x1b4] ;  /* 0x0001b400012c7983 */ /* 0x000f220000300800 */
[C---:B------:R-:W-:Y:S01]  /*15b70*/  FMUL R183, R146.reuse, R133 ;  /* 0x0000008592b77220 */ /* 0x040fe20000400000 */
[C---:B------:R-:W-:Y:S01]  /*15b80*/  FMUL R178, R146.reuse, R132 ;  /* 0x0000008492b27220 */ /* 0x040fe20000400000 */
[C---:B------:R-:W-:Y:S01]  /*15b90*/  FMUL R177, R146.reuse, R129 ;  /* 0x0000008192b17220 */ /* 0x040fe20000400000 */
[----:B------:R-:W4:Y:S01]  /*15ba0*/  LDL.LU R41, [R1+0x1c0] ;  /* 0x0001c00001297983 */ /* 0x000f220000300800 */
        /* <DEDUP_REMOVED lines=30> */
[----:B------:R-:W4:Y:S01]  /*15d90*/  LDL.LU R40, [R1+0x1c4] ;  /* 0x0001c40001287983 */ /* 0x000f220000300800 */
[C---:B------:R-:W-:Y:S01]  /*15da0*/  FMUL R34, R146.reuse, R37 ;  /* 0x0000002592227220 */ /* 0x040fe20000400000 */
[----:B------:R-:W-:Y:S01]  /*15db0*/  FMUL R146, R146, R36 ;  /* 0x0000002492927220 */ /* 0x000fe20000400000 */
[----:B------:R-:W-:Y:S01]  /*15dc0*/  FMUL R152, R3, R11 ;  /* 0x0000000b03987220 */ /* 0x000fe20000400000 */
[----:B------:R-:W4:Y:S04]  /*15dd0*/  LDL.LU R37, [R1+0x1d0] ;  /* 0x0001d00001257983 */ /* 0x000f280000300800 */
[----:B------:R-:W4:Y:S04]  /*15de0*/  LDL.LU R36, [R1+0x1d4] ;  /* 0x0001d40001247983 */ /* 0x000f280000300800 */
[----:B------:R-:W4:Y:S01]  /*15df0*/  LDL.LU R11, [R1+0x1f0] ;  /* 0x0001f000010b7983 */ /* 0x000f220000300800 */
[----:B------:R-:W-:Y:S01]  /*15e00*/  @!P4 FMUL R28, R28, 16777216 ;  /* 0x4b8000001c1cc820 */ /* 0x000fe20000400000 */
[----:B------:R-:W-:Y:S01]  /*15e10*/  @!P4 FMUL R98, R98, 16777216 ;  /* 0x4b8000006262c820 */ /* 0x000fe20000400000 */
[----:B------:R-:W-:Y:S01]  /*15e20*/  @!P4 FMUL R102, R102, 16777216 ;  /* 0x4b8000006666c820 */ /* 0x000fe20000400000 */
[----:B------:R-:W-:Y:S01]  /*15e30*/  @!P4 FMUL R103, R103, 16777216 ;  /* 0x4b8000006767c820 */ /* 0x000fe20000400000 */
[----:B------:R-:W-:Y:S01]  /*15e40*/  FMUL R151, R3, R28 ;  /* 0x0000001c03977220 */ /* 0x000fe20000400000 */
[----:B------:R-:W-:Y:S01]  /*15e50*/  @!P4 FMUL R107, R107, 16777216 ;  /* 0x4b8000006b6bc820 */ /* 0x000fe20000400000 */
[----:B------:R-:W4:Y:S01]  /*15e60*/  LDL.LU R28, [R1+0x1f4] ;  /* 0x0001f400011c7983 */ /* 0x000f220000300800 */
[----:B------:R-:W-:-:S03]  /*15e70*/  FMUL R137, R3, R98 ;  /* 0x0000006203897220 */ /* 0x000fc60000400000 */
[----:B------:R-:W4:Y:S01]  /*15e80*/  LDL.LU R98, [R1+0x194] ;  /* 0x0001940001627983 */ /* 0x000f220000300800 */
[----:B------:R-:W-:-:S03]  /*15e90*/  FMUL R133, R3, R102 ;  /* 0x0000006603857220 */ /* 0x000fc60000400000 */
        /* <DEDUP_REMOVED lines=53> */
[----:B------:R-:W-:Y:S01]  /*161f0*/  FSETP.NEU.AND P4, PT, R0, RZ, PT ;  /* 0x000000ff0000720b */ /* 0x000fe20003f8d000 */
[C---:B------:R-:W-:Y:S01]  /*16200*/  FMUL R0, R3.reuse, R103 ;  /* 0x0000006703007220 */ /* 0x040fe20000400000 */
[C---:B------:R-:W-:Y:S01]  /*16210*/  FMUL R132, R3.reuse, R107 ;  /* 0x0000006b03847220 */ /* 0x040fe20000400000 */
[----:B------:R-:W4:Y:S04]  /*16220*/  LDL.LU R103, [R1+0xe0] ;  /* 0x0000e00001677983 */ /* 0x000f280000300800 */
[----:B------:R-:W4:Y:S01]  /*16230*/  LDL.LU R107, [R1+0xe4] ;  /* 0x0000e400016b7983 */ /* 0x000f220000300800 */
[C---:B------:R-:W-:Y:S01]  /*16240*/  FMUL R128, R3.reuse, R110 ;  /* 0x0000006e03807220 */ /* 0x040fe20000400000 */
[C---:B------:R-:W-:Y:S01]  /*16250*/  FMUL R136, R3.reuse, R111 ;  /* 0x0000006f03887220 */ /* 0x040fe20000400000 */
[C---:B------:R-:W-:Y:S01]  /*16260*/  FMUL R121, R3.reuse, R122 ;  /* 0x0000007a03797220 */ /* 0x040fe20000400000 */
[----:B------:R-:W4:Y:S04]  /*16270*/  LDL.LU R110, [R1+0xf0] ;  /* 0x0000f000016e7983 */ /* 0x000f280000300800 */
[----:B------:R-:W4:Y:S04]  /*16280*/  LDL.LU R111, [R1+0xf4] ;  /* 0x0000f400016f7983 */ /* 0x000f280000300800 */
        /* <DEDUP_REMOVED lines=50> */
[----:B--2---:R-:W-:Y:S01]  /*165b0*/  FMUL R143, R208, 0.25 ;  /* 0x3e800000d08f7820 */ /* 0x004fe20000400000 */
[----:B------:R-:W-:Y:S04]  /*165c0*/  BAR.SYNC.DEFER_BLOCKING 0x0 ;  /* 0x0000000000007b1d */ /* 0x000fe80000010000 */
[----:B------:R-:W-:Y:S01]  /*165d0*/  FSEL R143, R143, R208, P3 ;  /* 0x000000d08f8f7208 */ /* 0x000fe20001800000 */
[----:B-----5:R-:W-:-:S05]  /*165e0*/  FMUL R208, R25, 0.25 ;  /* 0x3e80000019d07820 */ /* 0x020fca0000400000 */
[----:B------:R-:W-:Y:S01]  /*165f0*/  FSEL R208, R208, R25, P3 ;  /* 0x00000019d0d07208 */ /* 0x000fe20001800000 */
[----:B---3--:R-:W-:-:S05]  /*16600*/  FMUL R25, R27, 0.25 ;  /* 0x3e8000001b197820 */ /* 0x008fca0000400000 */
[----:B------:R-:W-:Y:S01]  /*16610*/  FSEL R25, R25, R27, P3 ;  /* 0x0000001b19197208 */ /* 0x000fe20001800000 */
[----:B----4-:R-:W-:Y:S01]  /*16620*/  FMUL R27, R32, 0.25 ;  /* 0x3e800000201b7820 */ /* 0x010fe20000400000 */
[----:B------:R-:W-:Y:S02]  /*16630*/  F2FP.BF16.F32.PACK_AB R33, R33, R15 ;  /* 0x0000000f2121723e */ /* 0x000fe400000010ff */
[----:B------:R-:W-:Y:S02]  /*16640*/  F2FP.BF16.F32.PACK_AB R101, R101, R14 ;  /* 0x0000000e6565723e */ /* 0x000fe400000010ff */
[----:B------:R-:W-:Y:S02]  /*16650*/  FSEL R27, R27, R32, P3 ;  /* 0x000000201b1b7208 */ /* 0x000fe40001800000 */
[----:B------:R-:W-:Y:S01]  /*16660*/  F2FP.BF16.F32.PACK_AB R34, R34, R146 ;  /* 0x000000922222723e */ /* 0x000fe200000010ff */
[----:B------:R-:W-:-:S05]  /*16670*/  FMUL R130, R145, 0.25 ;  /* 0x3e80000091827820 */ /* 0x000fca0000400000 */
[----:B------:R-:W-:Y:S01]  /*16680*/  FSEL R130, R130, R145, P3 ;  /* 0x0000009182827208 */ /* 0x000fe20001800000 */
[----:B------:R-:W-:-:S05]  /*16690*/  FMUL R145, R24, 0.25 ;  /* 0x3e80000018917820 */ /* 0x000fca0000400000 */
[----:B------:R-:W-:Y:S01]  /*166a0*/  FSEL R145, R145, R24, P3 ;  /* 0x0000001891917208 */ /* 0x000fe20001800000 */
[----:B------:R-:W-:Y:S01]  /*166b0*/  FMUL R24, R26, 0.25 ;  /* 0x3e8000001a187820 */ /* 0x000fe20000400000 */
        /* <DEDUP_REMOVED lines=9> */
[----:B------:R-:W-:-:S04]  /*16750*/  FMUL R3, R28, 0.25 ;  /* 0x3e8000001c037820 */ /* 0x000fc80000400000 */
[----:B------:R-:W-:Y:S01]  /*16760*/  FSEL R40, R40, R44, P3 ;  /* 0x0000002c28287208 */ /* 0x000fe20001800000 */
[----:B------:R-:W-:Y:S01]  /*16770*/  FMUL R44, R48, 0.25 ;  /* 0x3e800000302c7820 */ /* 0x000fe20000400000 */
[----:B------:R-:W-:Y:S01]  /*16780*/  FSEL R3, R3, R28, P3 ;  /* 0x0000001c03037208 */ /* 0x000fe20001800000 */
[----:B------:R-:W-:-:S03]  /*16790*/  FMUL R28, R31, 0.25 ;  /* 0x3e8000001f1c7820 */ /* 0x000fc60000400000 */
        /* <DEDUP_REMOVED lines=19> */
[----:B------:R-:W-:Y:S01]  /*168d0*/  FMUL R49, R148, 0.25 ;  /* 0x3e80000094317820 */ /* 0x000fe20000400000 */
[----:B------:R-:W-:Y:S02]  /*168e0*/  FMUL R138, R102, 0.25 ;  /* 0x3e800000668a7820 */ /* 0x000fe40000400000 */
[----:B------:R-:W-:Y:S01]  /*168f0*/  FSEL R161, R161, R172, P3 ;  /* 0x000000aca1a17208 */ /* 0x000fe20001800000 */
[----:B------:R-:W-:Y:S01]  /*16900*/  FMUL R172, R173, 0.25 ;  /* 0x3e800000adac7820 */ /* 0x000fe20000400000 */
[----:B------:R-:W-:Y:S01]  /*16910*/  FSEL R49, R49, R148, P3 ;  /* 0x0000009431317208 */ /* 0x000fe20001800000 */
[----:B------:R-:W-:Y:S01]  /*16920*/  FMUL R148, R150, 0.25 ;  /* 0x3e80000096947820 */ /* 0x000fe20000400000 */
[----:B------:R-:W-:-:S02]  /*16930*/  FSEL R138, R138, R102, P3 ;  /* 0x000000668a8a7208 */ /* 0x000fc40001800000 */
[----:B------:R-:W-:Y:S01]  /*16940*/  FSEL R172, R172, R173, P3 ;  /* 0x000000adacac7208 */ /* 0x000fe20001800000 */
[----:B------:R-:W-:Y:S01]  /*16950*/  FMUL R173, R180, 0.25 ;  /* 0x3e800000b4ad7820 */ /* 0x000fe20000400000 */
[----:B------:R-:W-:Y:S01]  /*16960*/  FMUL R102, R124, 0.25 ;  /* 0x3e8000007c667820 */ /* 0x000fe20000400000 */
[----:B------:R-:W-:Y:S01]  /*16970*/  FMUL R134, R107, 0.25 ;  /* 0x3e8000006b867820 */ /* 0x000fe20000400000 */
[----:B------:R-:W-:Y:S01]  /*16980*/  FSEL R148, R148, R150, P3 ;  /* 0x0000009694947208 */ /* 0x000fe20001800000 */
[----:B------:R-:W-:Y:S01]  /*16990*/  FMUL R150, R159, 0.25 ;  /* 0x3e8000009f967820 */ /* 0x000fe20000400000 */
[----:B------:R-:W-:Y:S01]  /*169a0*/  FSEL R173, R173, R180, P3 ;  /* 0x000000b4adad7208 */ /* 0x000fe20001800000 */
[----:B------:R-:W-:Y:S01]  /*169b0*/  FMUL R180, R181, 0.25 ;  /* 0x3e800000b5b47820 */ /* 0x000fe20000400000 */
[----:B------:R-:W-:Y:S01]  /*169c0*/  FMUL R139, R100, 0.25 ;  /* 0x3e800000648b7820 */ /* 0x000fe20000400000 */
[----:B------:R-:W-:Y:S02]  /*169d0*/  FSEL R102, R102, R124, P3 ;  /* 0x0000007c66667208 */ /* 0x000fe40001800000 */
[----:B------:R-:W-:Y:S01]  /*169e0*/  FSEL R134, R134, R107, P3 ;  /* 0x0000006b86867208 */ /* 0x000fe20001800000 */
[----:B------:R-:W-:Y:S01]  /*169f0*/  FMUL R107, R228, 0.25 ;  /* 0x3e800000e46b7820 */ /* 0x000fe20000400000 */
[----:B------:R-:W-:Y:S01]  /*16a00*/  FSEL R150, R150, R159, P3 ;  /* 0x0000009f96967208 */ /* 0x000fe20001800000 */
[----:B------:R-:W-:Y:S01]  /*16a10*/  @!P5 FMUL R102, R102, 16777216 ;  /* 0x4b8000006666d820 */ /* 0x000fe20000400000 */
[----:B------:R-:W-:Y:S01]  /*16a20*/  FSEL R180, R180, R181, P3 ;  /* 0x000000b5b4b47208 */ /* 0x000fe20001800000 */
[----:B------:R-:W-:Y:S01]  /*16a30*/  FMUL R159, R162, 0.25 ;  /* 0x3e800000a29f7820 */ /* 0x000fe20000400000 */
[----:B------:R-:W-:Y:S01]  /*16a40*/  FSEL R139, R139, R100, P3 ;  /* 0x000000648b8b7208 */ /* 0x000fe20001800000 */
[----:B------:R-:W-:Y:S01]  /*16a50*/  FMUL R181, R122, 0.25 ;  /* 0x3e8000007ab57820 */ /* 0x000fe20000400000 */
[----:B------:R-:W-:Y:S01]  /*16a60*/  FMUL R100, R120, 0.25 ;  /* 0x3e80000078647820 */ /* 0x000fe20000400000 */
[----:B------:R-:W-:Y:S01]  /*16a70*/  FSEL R107, R107, R228, P3 ;  /* 0x000000e46b6b7208 */ /* 0x000fe20001800000 */
[----:B------:R-:W-:Y:S01]  /*16a80*/  FMUL R228, R4, R102 ;  /* 0x0000006604e47220 */ /* 0x000fe20000400000 */
[----:B------:R-:W-:Y:S01]  /*16a90*/  FSEL R24, R24, R26, P3 ;  /* 0x0000001a18187208 */ /* 0x000fe20001800000 */
[----:B------:R-:W-:Y:S01]  /*16aa0*/  FMUL R26, R35, 0.25 ;  /* 0x3e800000231a7820 */ /* 0x000fe20000400000 */
[----:B------:R-:W-:Y:S01]  /*16ab0*/  F2FP.BF16.F32.PACK_AB R102, R12, R13 ;  /* 0x0000000d0c66723e */ /* 0x000fe200000010ff */
[----:B------:R-:W-:Y:S01]  /*16ac0*/  FMUL R32, R104, 0.25 ;  /* 0x3e80000068207820 */ /* 0x000fe20000400000 */
[----:B------:R-:W-:Y:S01]  /*16ad0*/  FSEL R159, R159, R162, P3 ;  /* 0x000000a29f9f7208 */ /* 0x000fe20001800000 */
[----:B------:R-:W0:Y:S01]  /*16ae0*/  LDS.128 R12, [R9] ;  /* 0x00000000090c7984 */ /* 0x000e220000000c00 */
[----:B------:R-:W-:Y:S01]  /*16af0*/  FSEL R181, R181, R122, P3 ;  /* 0x0000007ab5b57208 */ /* 0x000fe20001800000 */
[----:B------:R-:W-:Y:S01]  /*16b00*/  FMUL R162, R171, 0.25 ;  /* 0x3e800000aba27820 */ /* 0x000fe20000400000 */
[----:B------:R-:W-:Y:S01]  /*16b10*/  FSEL R100, R100, R120, P3 ;  /* 0x0000007864647208 */ /* 0x000fe20001800000 */
[----:B------:R-:W-:Y:S01]  /*16b20*/  FMUL R120, R210, 0.25 ;  /* 0x3e800000d2787820 */ /* 0x000fe20000400000 */
[----:B------:R-:W-:Y:S01]  /*16b30*/  FMUL R122, R209, 0.25 ;  /* 0x3e800000d17a7820 */ /* 0x000fe20000400000 */
[----:B------:R-:W-:Y:S01]  /*16b40*/  FSEL R26, R26, R35, P3 ;  /* 0x000000231a1a7208 */ /* 0x000fe20001800000 */
[----:B------:R-:W-:Y:S01]  /*16b50*/  FMUL R35, R108, 0.25 ;  /* 0x3e8000006c237820 */ /* 0x000fe20000400000 */
[----:B------:R-:W-:-:S02]  /*16b60*/  FSEL R32, R32, R104, P3 ;  /* 0x0000006820207208 */ /* 0x000fc40001800000 */
[----:B------:R-:W-:Y:S01]  /*16b70*/  FSEL R162, R162, R171, P3 ;  /* 0x000000aba2a27208 */ /* 0x000fe20001800000 */
[----:B------:R-:W-:Y:S01]  /*16b80*/  FMUL R171, R174, 0.25 ;  /* 0x3e800000aeab7820 */ /* 0x000fe20000400000 */
[----:B------:R-:W-:Y:S02]  /*16b90*/  FSEL R120, R120, R210, P3 ;  /* 0x000000d278787208 */ /* 0x000fe40001800000 */
[----:B------:R-:W-:Y:S01]  /*16ba0*/  FSEL R122, R122, R209, P3 ;  /* 0x000000d17a7a7208 */ /* 0x000fe20001800000 */
[----:B------:R-:W-:Y:S01]  /*16bb0*/  @!P5 FMUL R32, R32, 16777216 ;  /* 0x4b8000002020d820 */ /* 0x000fe20000400000 */
[----:B------:R-:W-:Y:S01]  /*16bc0*/  FSEL R35, R35, R108, P3 ;  /* 0x0000006c23237208 */ /* 0x000fe20001800000 */
[----:B------:R-:W-:Y:S01]  /*16bd0*/  @!P5 FMUL R120, R120, 16777216 ;  /* 0x4b8000007878d820 */ /* 0x000fe20000400000 */
[----:B------:R-:W-:Y:S01]  /*16be0*/  FSEL R171, R171, R174, P3 ;  /* 0x000000aeabab7208 */ /* 0x000fe20001800000 */
[----:B------:R-:W-:Y:S01]  /*16bf0*/  @!P5 FMUL R122, R122, 16777216 ;  /* 0x4b8000007a7ad820 */ /* 0x000fe20000400000 */
[----:B------:R-:W-:Y:S01]  /*16c00*/  FMUL R174, R179, 0.25 ;  /* 0x3e800000b3ae7820 */ /* 0x000fe20000400000 */
[----:B------:R-:W-:Y:S01]  /*16c10*/  FMUL R108, R225, 0.25 ;  /* 0x3e800000e16c7820 */ /* 0x000fe20000400000 */
[C---:B------:R-:W-:Y:S01]  /*16c20*/  FMUL R126, R4.reuse, R32 ;  /* 0x00000020047e7220 */ /* 0x040fe20000400000 */
[----:B------:R-:W-:Y:S01]  /*16c30*/  @!P5 FMUL R35, R35, 16777216 ;  /* 0x4b8000002323d820 */ /* 0x000fe20000400000 */
[C---:B------:R-:W-:Y:S01]  /*16c40*/  FMUL R32, R4.reuse, R120 ;  /* 0x0000007804207220 */ /* 0x040fe20000400000 */
[----:B------:R-:W-:Y:S01]  /*16c50*/  FMUL R122, R4, R122 ;  /* 0x0000007a047a7220 */ /* 0x000fe20000400000 */
[----:B------:R-:W-:Y:S01]  /*16c60*/  FSEL R174, R174, R179, P3 ;  /* 0x000000b3aeae7208 */ /* 0x000fe20001800000 */
[----:B------:R-:W-:Y:S01]  /*16c70*/  FMUL R179, R182, 0.25 ;  /* 0x3e800000b6b37820 */ /* 0x000fe20000400000 */
[----:B------:R-:W-:Y:S01]  /*16c80*/  FSEL R108, R108, R225, P3 ;  /* 0x000000e16c6c7208 */ /* 0x000fe20001800000 */
[----:B------:R-:W-:Y:S01]  /*16c90*/  FMUL R225, R4, R35 ;  /* 0x0000002304e17220 */ /* 0x000fe20000400000 */
[----:B------:R-:W-:-:S02]  /*16ca0*/  F2FP.BF16.F32.PACK_AB R32, R32, R122 ;  /* 0x0000007a2020723e */ /* 0x000fc400000010ff */
[----:B------:R-:W-:Y:S01]  /*16cb0*/  F2FP.BF16.F32.PACK_AB R35, R186, R147 ;  /* 0x00000093ba23723e */ /* 0x000fe200000010ff */
[----:B------:R-:W-:Y:S01]  /*16cc0*/  BAR.SYNC.DEFER_BLOCKING 0x0 ;  /* 0x0000000000007b1d */ /* 0x000fe20000010000 */
[----:B------:R-:W-:Y:S01]  /*16cd0*/  FSEL R179, R179, R182, P3 ;  /* 0x000000b6b3b37208 */ /* 0x000fe20001800000 */
[----:B------:R-:W-:Y:S01]  /*16ce0*/  FMUL R182, R144, 0.25 ;  /* 0x3e80000090b67820 */ /* 0x000fe20000400000 */
[----:B------:R-:W-:-:S04]  /*16cf0*/  FMUL R142, R141, 0.25 ;  /* 0x3e8000008d8e7820 */ /* 0x000fc80000400000 */
[----:B------:R-:W-:Y:S01]  /*16d00*/  FSEL R182, R182, R144, P3 ;  /* 0x00000090b6b67208 */ /* 0x000fe20001800000 */
[----:B------:R-:W-:Y:S01]  /*16d10*/  FMUL R144, R140, 0.25 ;  /* 0x3e8000008c907820 */ /* 0x000fe20000400000 */
[----:B------:R-:W-:Y:S01]  /*16d20*/  FSEL R142, R142, R141, P3 ;  /* 0x0000008d8e8e7208 */ /* 0x000fe20001800000 */
[----:B------:R-:W-:Y:S01]  /*16d30*/  FMUL R141, R110, 0.25 ;  /* 0x3e8000006e8d7820 */ /* 0x000fe20000400000 */
[----:B------:R-:W-:Y:S01]  /*16d40*/  @!P5 FMUL R24, R24, 16777216 ;  /* 0x4b8000001818d820 */ /* 0x000fe20000400000 */
[----:B------:R-:W-:Y:S01]  /*16d50*/  @!P5 FMUL R25, R25, 16777216 ;  /* 0x4b8000001919d820 */ /* 0x000fe20000400000 */
[----:B------:R-:W-:Y:S01]  /*16d60*/  FSEL R144, R144, R140, P3 ;  /* 0x0000008c90907208 */ /* 0x000fe20001800000 */
[----:B------:R-:W-:Y:S01]  /*16d70*/  @!P5 FMUL R26, R26, 16777216 ;  /* 0x4b8000001a1ad820 */ /* 0x000fe20000400000 */
[----:B------:R-:W-:Y:S01]  /*16d80*/  @!P5 FMUL R27, R27, 16777216 ;  /* 0x4b8000001b1bd820 */ /* 0x000fe20000400000 */
[----:B------:R-:W-:Y:S01]  /*16d90*/  FMUL R135, R103, 0.25 ;  /* 0x3e80000067877820 */ /* 0x000fe20000400000 */
[----:B------:R-:W-:Y:S01]  /*16da0*/  @!P5 FMUL R100, R100, 16777216 ;  /* 0x4b8000006464d820 */ /* 0x000fe20000400000 */
[----:B------:R-:W-:Y:S01]  /*16db0*/  FMUL R104, R243, 0.25 ;  /* 0x3e800000f3687820 */ /* 0x000fe20000400000 */
[----:B------:R-:W-:Y:S01]  /*16dc0*/  @!P5 FMUL R3, R3, 16777216 ;  /* 0x4b8000000303d820 */ /* 0x000fe20000400000 */
[----:B------:R-:W-:Y:S01]  /*16dd0*/  @!P5 FMUL R10, R10, 16777216 ;  /* 0x4b8000000a0ad820 */ /* 0x000fe20000400000 */
[----:B------:R-:W-:Y:S01]  /*16de0*/  @!P5 FMUL R11, R11, 16777216 ;  /* 0x4b8000000b0bd820 */ /* 0x000fe20000400000 */
[----:B------:R-:W-:Y:S01]  /*16df0*/  @!P5 FMUL R28, R28, 16777216 ;  /* 0x4b8000001c1cd820 */ /* 0x000fe20000400000 */
[----:B------:R-:W-:Y:S01]  /*16e00*/  @!P5 FMUL R30, R30, 16777216 ;  /* 0x4b8000001e1ed820 */ /* 0x000fe20000400000 */
[----:B------:R-:W-:Y:S01]  /*16e10*/  STSM.16.M88.4 [R2], R32 ;  /* 0x0000002002007844 */ /* 0x000fe20000000200 */
[----:B------:R-:W-:Y:S01]  /*16e20*/  BAR.SYNC.DEFER_BLOCKING 0x0 ;  /* 0x0000000000007b1d */ /* 0x000fe20000010000 */
[----:B------:R-:W-:Y:S01]  /*16e30*/  FMUL R140, R111, 0.25 ;  /* 0x3e8000006f8c7820 */ /* 0x000fe20000400000 */
[----:B------:R-:W-:Y:S01]  /*16e40*/  FSEL R141, R141, R110, P3 ;  /* 0x0000006e8d8d7208 */ /* 0x000fe20001800000 */
[----:B------:R-:W-:-:S03]  /*16e50*/  FMUL R110, R212, 0.25 ;  /* 0x3e800000d46e7820 */ /* 0x000fc60000400000 */
[----:B------:R-:W-:Y:S01]  /*16e60*/  FSEL R140, R140, R111, P3 ;  /* 0x0000006f8c8c7208 */ /* 0x000fe20001800000 */
[----:B------:R-:W-:Y:S01]  /*16e70*/  FMUL R111, R211, 0.25 ;  /* 0x3e800000d36f7820 */ /* 0x000fe20000400000 */
[----:B------:R-:W-:Y:S01]  /*16e80*/  FSEL R110, R110, R212, P3 ;  /* 0x000000d46e6e7208 */ /* 0x000fe20001800000 */
[C---:B------:R-:W-:Y:S01]  /*16e90*/  FMUL R209, R4.reuse, R24 ;  /* 0x0000001804d17220 */ /* 0x040fe20000400000 */
[C---:B------:R-:W-:Y:S01]  /*16ea0*/  FMUL R210, R4.reuse, R25 ;  /* 0x0000001904d27220 */ /* 0x040fe20000400000 */
[C---:B------:R-:W-:Y:S01]  /*16eb0*/  FMUL R212, R4.reuse, R27 ;  /* 0x0000001b04d47220 */ /* 0x040fe20000400000 */
[----:B------:R-:W-:Y:S01]  /*16ec0*/  FSEL R111, R111, R211, P3 ;  /* 0x000000d36f6f7208 */ /* 0x000fe20001800000 */
[----:B------:R-:W-:Y:S01]  /*16ed0*/  FMUL R211, R4, R26 ;  /* 0x0000001a04d37220 */ /* 0x000fe20000400000 */
[----:B------:R-:W-:Y:S01]  /*16ee0*/  FSEL R135, R135, R103, P3 ;  /* 0x0000006787877208 */ /* 0x000fe20001800000 */
        /* <DEDUP_REMOVED lines=9> */
[----:B------:R-:W2:Y:S01]  /*16f80*/  LDS.128 R24, [R9] ;  /* 0x0000000009187984 */ /* 0x000ea20000000c00 */
[----:B------:R-:W-:Y:S01]  /*16f90*/  FSEL R103, R103, R244, P3 ;  /* 0x000000f467677208 */ /* 0x000fe20001800000 */
[----:B------:R-:W-:Y:S01]  /*16fa0*/  @!P5 FMUL R110, R110, 16777216 ;  /* 0x4b8000006e6ed820 */ /* 0x000fe20000400000 */
[----:B------:R-:W-:Y:S01]  /*16fb0*/  @!P5 FMUL R111, R111, 16777216 ;  /* 0x4b8000006f6fd820 */ /* 0x000fe20000400000 */
[C---:B------:R-:W-:Y:S01]  /*16fc0*/  FMUL R124, R4.reuse, R100 ;  /* 0x00000064047c7220 */ /* 0x040fe20000400000 */
[----:B------:R-:W-:Y:S01]  /*16fd0*/  @!P5 FMUL R49, R49, 16777216 ;  /* 0x4b8000003131d820 */ /* 0x000fe20000400000 */
[----:B------:R-:W-:Y:S01]  /*16fe0*/  @!P5 FMUL R103, R103, 16777216 ;  /* 0x4b8000006767d820 */ /* 0x000fe20000400000 */
[C---:B------:R-:W-:Y:S01]  /*16ff0*/  FMUL R100, R4.reuse, R110 ;  /* 0x0000006e04647220 */ /* 0x040fe20000400000 */
[----:B------:R-:W-:Y:S01]  /*17000*/  FMUL R111, R4, R111 ;  /* 0x0000006f046f7220 */ /* 0x000fe20000400000 */
[----:B------:R-:W-:Y:S01]  /*17010*/  FSEL R104, R104, R243, P3 ;  /* 0x000000f368687208 */ /* 0x000fe20001800000 */
[----:B------:R-:W-:Y:S01]  /*17020*/  FMUL R243, R4, R103 ;  /* 0x0000006704f37220 */ /* 0x000fe20000400000 */
[----:B------:R-:W-:Y:S01]  /*17030*/  F2FP.BF16.F32.PACK_AB R103, R190, R188 ;  /* 0x000000bcbe67723e */ /* 0x000fe200000010ff */
[----:B------:R-:W-:Y:S01]  /*17040*/  @!P5 FMUL R98, R98, 16777216 ;  /* 0x4b8000006262d820 */ /* 0x000fe20000400000 */
[----:B------:R-:W-:Y:S01]  /*17050*/  F2FP.BF16.F32.PACK_AB R100, R100, R111 ;  /* 0x0000006f6464723e */ /* 0x000fe200000010ff */
[----:B------:R-:W-:Y:S01]  /*17060*/  BAR.SYNC.DEFER_BLOCKING 0x0 ;  /* 0x0000000000007b1d */ /* 0x000fe20000010000 */
        /* <DEDUP_REMOVED lines=22> */
[----:B------:R-:W-:Y:S01]  /*171d0*/  F2FP.BF16.F32.PACK_AB R105, R105, R106 ;  /* 0x0000006a6969723e */ /* 0x000fe200000010ff */
[----:B------:R-:W-:Y:S01]  /*171e0*/  STSM.16.M88.4 [R2], R100 ;  /* 0x0000006402007844 */ /* 0x000fe20000000200 */
        /* <DEDUP_REMOVED lines=11> */
[----:B------:R-:W-:Y:S01]  /*172a0*/  F2FP.BF16.F32.PACK_AB R109, R109, R131 ;  /* 0x000000836d6d723e */ /* 0x000fe200000010ff */
[----:B------:R-:W3:Y:S04]  /*172b0*/  LDL.LU R186, [R1+0x200] ;  /* 0x0002000001ba7983 */ /* 0x000ee80000300800 */
[----:B------:R-:W4:Y:S01]  /*172c0*/  LDS.128 R32, [R9] ;  /* 0x0000000009207984 */ /* 0x000f220000000c00 */
        /* <DEDUP_REMOVED lines=43> */
[----:B------:R-:W-:-:S02]  /*17580*/  F2FP.BF16.F32.PACK_AB R106, R116, R117 ;  /* 0x00000075746a723e */ /* 0x000fc400000010ff */
[----:B------:R-:W-:Y:S02]  /*17590*/  F2FP.BF16.F32.PACK_AB R107, R197, R196 ;  /* 0x000000c4c56b723e */ /* 0x000fe400000010ff */
[----:B------:R-:W-:Y:S01]  /*175a0*/  F2FP.BF16.F32.PACK_AB R104, R104, R4 ;  /* 0x000000046868723e */ /* 0x000fe200000010ff */
[----:B------:R-:W-:Y:S01]  /*175b0*/  BAR.SYNC.DEFER_BLOCKING 0x0 ;  /* 0x0000000000007b1d */ /* 0x000fe20000010000 */
[----:B------:R-:W-:Y:S02]  /*175c0*/  F2FP.BF16.F32.PACK_AB R108, R243, R244 ;  /* 0x000000f4f36c723e */ /* 0x000fe400000010ff */
[----:B------:R-:W-:Y:S02]  /*175d0*/  F2FP.BF16.F32.PACK_AB R110, R112, R113 ;  /* 0x00000071706e723e */ /* 0x000fe400000010ff */
[----:B------:R-:W-:-:S03]  /*175e0*/  F2FP.BF16.F32.PACK_AB R111, R199, R198 ;  /* 0x000000c6c76f723e */ /* 0x000fc600000010ff */
[----:B------:R-:W5:Y:S01]  /*175f0*/  S2UR UR10, SR_CTAID.Y ;  /* 0x00000000000a79c3 */ /* 0x000f620000002600 */
[----:B------:R-:W-:Y:S02]  /*17600*/  F2FP.BF16.F32.PACK_AB R125, R125, R127 ;  /* 0x0000007f7d7d723e */ /* 0x000fe400000010ff */
[----:B------:R-:W-:Y:S02]  /*17610*/  F2FP.BF16.F32.PACK_AB R120, R126, R225 ;  /* 0x000000e17e78723e */ /* 0x000fe400000010ff */
[----:B------:R-:W-:Y:S02]  /*17620*/  F2FP.BF16.F32.PACK_AB R124, R124, R228 ;  /* 0x000000e47c7c723e */ /* 0x000fe400000010ff */
[----:B------:R-:W-:Y:S01]  /*17630*/  F2FP.BF16.F32.PACK_AB R121, R121, R123 ;  /* 0x0000007b7979723e */ /* 0x000fe200000010ff */
[----:B------:R-:W1:Y:S01]  /*17640*/  LDC R4, c[0x0][0x278] ;  /* 0x00009e00ff047b82 */ /* 0x000e620000000800 */
[----:B------:R-:W-:Y:S07]  /*17650*/  STSM.16.M88.4 [R2], R104 ;  /* 0x0000006802007844 */ /* 0x000fee0000000200 */
[----:B------:R-:W-:Y:S06]  /*17660*/  BAR.SYNC.DEFER_BLOCKING 0x0 ;  /* 0x0000000000007b1d */ /* 0x000fec0000010000 */
[----:B------:R-:W4:Y:S02]  /*17670*/  LDS.128 R100, [R9] ;  /* 0x0000000009647984 */ /* 0x000f240000000c00 */
[----:B------:R-:W-:Y:S06]  /*17680*/  BAR.SYNC.DEFER_BLOCKING 0x0 ;  /* 0x0000000000007b1d */ /* 0x000fec0000010000 */
[----:B------:R-:W-:Y:S02]  /*17690*/  STSM.16.M88.4 [R2], R108 ;  /* 0x0000006c02007844 */ /* 0x000fe40000000200 */
[----:B------:R-:W-:Y:S01]  /*176a0*/  BAR.SYNC.DEFER_BLOCKING 0x0 ;  /* 0x0000000000007b1d */ /* 0x000fe20000010000 */
[----:B------:R-:W-:-:S02]  /*176b0*/  F2FP.BF16.F32.PACK_AB R126, R53, R52 ;  /* 0x00000034357e723e */ /* 0x000fc400000010ff */
[----:B------:R-:W-:-:S03]  /*176c0*/  F2FP.BF16.F32.PACK_AB R127, R201, R200 ;  /* 0x000000c8c97f723e */ /* 0x000fc600000010ff */
[----:B------:R-:W4:Y:S02]  /*176d0*/  LDS.128 R104, [R9] ;  /* 0x0000000009687984 */ /* 0x000f240000000c00 */
[----:B------:R-:W-:Y:S06]  /*176e0*/  BAR.SYNC.DEFER_BLOCKING 0x0 ;  /* 0x0000000000007b1d */ /* 0x000fec0000010000 */
[----:B------:R0:W-:Y:S02]  /*176f0*/  STSM.16.M88.4 [R2], R124 ;  /* 0x0000007c02007844 */ /* 0x0001e40000000200 */
[----:B------:R-:W-:Y:S01]  /*17700*/  BAR.SYNC.DEFER_BLOCKING 0x0 ;  /* 0x0000000000007b1d */ /* 0x000fe20000010000 */
[----:B------:R-:W-:-:S02]  /*17710*/  F2FP.BF16.F32.PACK_AB R122, R57, R56 ;  /* 0x00000038397a723e */ /* 0x000fc400000010ff */
[----:B------:R-:W-:-:S03]  /*17720*/  F2FP.BF16.F32.PACK_AB R123, R203, R202 ;  /* 0x000000cacb7b723e */ /* 0x000fc600000010ff */
[----:B------:R-:W4:Y:S02]  /*17730*/  LDS.128 R108, [R9] ;  /* 0x00000000096c7984 */ /* 0x000f240000000c00 */
[----:B------:R-:W-:Y:S06]  /*17740*/  BAR.SYNC.DEFER_BLOCKING 0x0 ;  /* 0x0000000000007b1d */ /* 0x000fec0000010000 */
[----:B------:R-:W-:Y:S02]  /*17750*/  STSM.16.M88.4 [R2], R120 ;  /* 0x0000007802007844 */ /* 0x000fe40000000200 */
[----:B------:R-:W-:Y:S01]  /*17760*/  BAR.SYNC.DEFER_BLOCKING 0x0 ;  /* 0x0000000000007b1d */ /* 0x000fe20000010000 */
[----:B------:R-:W-:-:S02]  /*17770*/  F2FP.BF16.F32.PACK_AB R117, R114, R115 ;  /* 0x000000737275723e */ /* 0x000fc400000010ff */
[----:B------:R-:W-:-:S03]  /*17780*/  F2FP.BF16.F32.PACK_AB R112, R211, R212 ;  /* 0x000000d4d370723e */ /* 0x000fc600000010ff */
[----:B------:R-:W4:Y:S01]  /*17790*/  LDS.128 R120, [R9] ;  /* 0x0000000009787984 */ /* 0x000f220000000c00 */
[----:B------:R-:W-:Y:S02]  /*177a0*/  F2FP.BF16.F32.PACK_AB R113, R118, R119 ;  /* 0x000000777671723e */ /* 0x000fe400000010ff */
[----:B------:R-:W-:Y:S02]  /*177b0*/  F2FP.BF16.F32.PACK_AB R114, R61, R60 ;  /* 0x0000003c3d72723e */ /* 0x000fe400000010ff */
[----:B------:R-:W-:Y:S01]  /*177c0*/  F2FP.BF16.F32.PACK_AB R115, R205, R204 ;  /* 0x000000cccd73723e */ /* 0x000fe200000010ff */
[----:B------:R-:W-:Y:S06]  /*177d0*/  BAR.SYNC.DEFER_BLOCKING 0x0 ;  /* 0x0000000000007b1d */ /* 0x000fec0000010000 */
[----:B------:R-:W-:Y:S02]  /*177e0*/  STSM.16.M88.4 [R2], R112 ;  /* 0x0000007002007844 */ /* 0x000fe40000000200 */
[----:B------:R-:W-:Y:S01]  /*177f0*/  BAR.SYNC.DEFER_BLOCKING 0x0 ;  /* 0x0000000000007b1d */ /* 0x000fe20000010000 */
[----:B------:R-:W-:-:S02]  /*17800*/  F2FP.BF16.F32.PACK_AB R116, R209, R210 ;  /* 0x000000d2d174723e */ /* 0x000fc400000010ff */
[----:B------:R-:W-:-:S03]  /*17810*/  F2FP.BF16.F32.PACK_AB R118, R65, R64 ;  /* 0x000000404176723e */ /* 0x000fc600000010ff */
[----:B------:R-:W4:Y:S01]  /*17820*/  LDS.128 R112, [R9] ;  /* 0x0000000009707984 */ /* 0x000f220000000c00 */
[----:B------:R-:W-:Y:S02]  /*17830*/  F2FP.BF16.F32.PACK_AB R119, R214, R206 ;  /* 0x000000ced677723e */ /* 0x000fe400000010ff */
[----:B------:R-:W-:Y:S01]  /*17840*/  F2FP.BF16.F32.PACK_AB R129, R129, R132 ;  /* 0x000000848181723e */ /* 0x000fe200000010ff */
[----:B------:R-:W-:Y:S01]  /*17850*/  BAR.SYNC.DEFER_BLOCKING 0x0 ;  /* 0x0000000000007b1d */ /* 0x000fe20000010000 */
[----:B0-----:R-:W-:Y:S02]  /*17860*/  F2FP.BF16.F32.PACK_AB R124, R145, R208 ;  /* 0x000000d0917c723e */ /* 0x001fe400000010ff */
[----:B------:R-:W-:Y:S02]  /*17870*/  F2FP.BF16.F32.PACK_AB R125, R128, R136 ;  /* 0x00000088807d723e */ /* 0x000fe400000010ff */
[----:B------:R-:W-:Y:S02]  /*17880*/  F2FP.BF16.F32.PACK_AB R126, R69, R68 ;  /* 0x00000044457e723e */ /* 0x000fe400000010ff */
[----:B------:R-:W-:-:S02]  /*17890*/  F2FP.BF16.F32.PACK_AB R131, R219, R218 ;  /* 0x000000dadb83723e */ /* 0x000fc400000010ff */
[----:B------:R-:W-:Y:S02]  /*178a0*/  F2FP.BF16.F32.PACK_AB R133, R133, R0 ;  /* 0x000000008585723e */ /* 0x000fe400000010ff */
[----:B------:R-:W-:Y:S02]  /*178b0*/  F2FP.BF16.F32.PACK_AB R137, R137, R99 ;  /* 0x000000638989723e */ /* 0x000fe400000010ff */
[----:B------:R-:W-:Y:S02]  /*178c0*/  F2FP.BF16.F32.PACK_AB R146, R89, R88 ;  /* 0x000000585992723e */ /* 0x000fe400000010ff */
[----:B------:R-:W-:Y:S02]  /*178d0*/  F2FP.BF16.F32.PACK_AB R140, R140, R141 ;  /* 0x0000008d8c8c723e */ /* 0x000fe400000010ff */
[----:B------:R-:W-:Y:S02]  /*178e0*/  F2FP.BF16.F32.PACK_AB R144, R144, R142 ;  /* 0x0000008e9090723e */ /* 0x000fe400000010ff */
[----:B------:R-:W-:-:S02]  /*178f0*/  F2FP.BF16.F32.PACK_AB R147, R230, R229 ;  /* 0x000000e5e693723e */ /* 0x000fc400000010ff */
[----:B------:R-:W-:Y:S02]  /*17900*/  F2FP.BF16.F32.PACK_AB R48, R48, R49 ;  /* 0x000000313030723e */ /* 0x000fe400000010ff */
[----:B------:R-:W-:Y:S01]  /*17910*/  F2FP.BF16.F32.PACK_AB R178, R183, R178 ;  /* 0x000000b2b7b2723e */ /* 0x000fe200000010ff */
[----:B------:R-:W-:Y:S01]  /*17920*/  STSM.16.M88.4 [R2], R116 ;  /* 0x0000007402007844 */ /* 0x000fe20000000200 */
[----:B------:R-:W-:Y:S01]  /*17930*/  F2FP.BF16.F32.PACK_AB R127, R217, R216 ;  /* 0x000000d8d97f723e */ /* 0x000fe200000010ff */
[----:B------:R-:W0:Y:S01]  /*17940*/  S2R R244, SR_TID.X ;  /* 0x0000000000f47919 */ /* 0x000e220000002100 */
[----:B------:R-:W-:Y:S01]  /*17950*/  F2FP.BF16.F32.PACK_AB R128, R130, R143 ;  /* 0x0000008f8280723e */ /* 0x000fe200000010ff */
[----:B------:R-:W0:Y:S01]  /*17960*/  S2R R243, SR_CTAID.X ;  /* 0x0000000000f37919 */ /* 0x000e220000002500 */
[----:B------:R-:W-:Y:S01]  /*17970*/  F2FP.BF16.F32.PACK_AB R136, R134, R135 ;  /* 0x000000878688723e */ /* 0x000fe200000010ff */
[----:B-----5:R-:W-:Y:S01]  /*17980*/  UIMAD UR8, UR10, UR8, URZ ;  /* 0x000000080a0872a4 */ /* 0x020fe2000f8e023f */
[----:B------:R-:W-:Y:S01]  /*17990*/  F2FP.BF16.F32.PACK_AB R132, R138, R139 ;  /* 0x0000008b8a84723e */ /* 0x000fe200000010ff */
[----:B------:R-:W-:Y:S01]  /*179a0*/  BAR.SYNC.DEFER_BLOCKING 0x0 ;  /* 0x0000000000007b1d */ /* 0x000fe20000010000 */
[----:B------:R-:W-:-:S02]  /*179b0*/  F2FP.BF16.F32.PACK_AB R145, R90, R91 ;  /* 0x0000005b5a91723e */ /* 0x000fc400000010ff */
[----:B------:R-:W-:Y:S02]  /*179c0*/  F2FP.BF16.F32.PACK_AB R141, R94, R95 ;  /* 0x0000005f5e8d723e */ /* 0x000fe400000010ff */
[----:B------:R-:W-:-:S03]  /*179d0*/  F2FP.BF16.F32.PACK_AB R142, R85, R84 ;  /* 0x00000054558e723e */ /* 0x000fc600000010ff */
[----:B------:R-:W5:Y:S01]  /*179e0*/  LDC R183, c[0x0][0x278] ;  /* 0x00009e00ffb77b82 */ /* 0x000f620000000800 */
[----:B------:R-:W-:Y:S02]  /*179f0*/  F2FP.BF16.F32.PACK_AB R69, R66, R67 ;  /* 0x000000434245723e */ /* 0x000fe400000010ff */
[----:B------:R-:W-:Y:S02]  /*17a00*/  F2FP.BF16.F32.PACK_AB R64, R161, R162 ;  /* 0x000000a2a140723e */ /* 0x000fe400000010ff */
[----:B------:R-:W-:Y:S02]  /*17a10*/  F2FP.BF16.F32.PACK_AB R65, R70, R71 ;  /* 0x000000474641723e */ /* 0x000fe400000010ff */
[----:B------:R-:W-:Y:S01]  /*17a20*/  F2FP.BF16.F32.PACK_AB R68, R159, R160 ;  /* 0x000000a09f44723e */ /* 0x000fe200000010ff */
[----:B------:R-:W2:Y:S01]  /*17a30*/  LDC R161, c[0x0][0x278] ;  /* 0x00009e00ffa17b82 */ /* 0x000ea20000000800 */
[----:B------:R-:W-:Y:S02]  /*17a40*/  F2FP.BF16.F32.PACK_AB R61, R58, R59 ;  /* 0x0000003b3a3d723e */ /* 0x000fe400000010ff */
[----:B------:R-:W-:-:S02]  /*17a50*/  F2FP.BF16.F32.PACK_AB R56, R149, R150 ;  /* 0x000000969538723e */ /* 0x000fc400000010ff */
[----:B------:R-:W-:Y:S02]  /*17a60*/  F2FP.BF16.F32.PACK_AB R57, R62, R63 ;  /* 0x0000003f3e39723e */ /* 0x000fe400000010ff */
[----:B------:R-:W-:Y:S01]  /*17a70*/  F2FP.BF16.F32.PACK_AB R60, R98, R148 ;  /* 0x00000094623c723e */ /* 0x000fe200000010ff */
[----:B------:R-:W4:Y:S01]  /*17a80*/  LDC R159, c[0x0][0x278] ;  /* 0x00009e00ff9f7b82 */ /* 0x000f220000000800 */
[----:B------:R-:W4:Y:S07]  /*17a90*/  LDS.128 R116, [R9] ;  /* 0x0000000009747984 */ /* 0x000f2e0000000c00 */
[----:B------:R-:W-:Y:S01]  /*17aa0*/  BAR.SYNC.DEFER_BLOCKING 0x0 ;  /* 0x0000000000007b1d */ /* 0x000fe20000010000 */
[----:B------:R-:W-:-:S02]  /*17ab0*/  F2FP.BF16.F32.PACK_AB R130, R73, R72 ;  /* 0x000000484982723e */ /* 0x000fc400000010ff */
[----:B------:R-:W-:Y:S02]  /*17ac0*/  F2FP.BF16.F32.PACK_AB R134, R77, R76 ;  /* 0x0000004c4d86723e */ /* 0x000fe400000010ff */
[----:B------:R-:W-:-:S03]  /*17ad0*/  F2FP.BF16.F32.PACK_AB R135, R222, R221 ;  /* 0x000000ddde87723e */ /* 0x000fc600000010ff */
[----:B------:R-:W4:Y:S01]  /*17ae0*/  LDC.64 R98, c[0x0][0x228] ;  /* 0x00008a00ff627b82 */ /* 0x000f220000000a00 */
[----:B------:R-:W-:Y:S02]  /*17af0*/  F2FP.BF16.F32.PACK_AB R53, R50, R51 ;  /* 0x000000333235723e */ /* 0x000fe400000010ff */
[----:B------:R-:W-:Y:S02]  /*17b00*/  F2FP.BF16.F32.PACK_AB R49, R54, R55 ;  /* 0x000000373631723e */ /* 0x000fe400000010ff */
[----:B------:R-:W-:-:S03]  /*17b10*/  F2FP.BF16.F32.PACK_AB R52, R44, R45 ;  /* 0x0000002d2c34723e */ /* 0x000fc600000010ff */
[----:B------:R-:W4:Y:S08]  /*17b20*/  LDC R209, c[0x0][0x278] ;  /* 0x00009e00ffd17b82 */ /* 0x000f300000000800 */
[----:B------:R-:W4:Y:S01]  /*17b30*/  LDC R217, c[0x0][0x278] ;  /* 0x00009e00ffd97b82 */ /* 0x000f220000000800 */
[----:B------:R-:W-:Y:S07]  /*17b40*/  STSM.16.M88.4 [R2], R124 ;  /* 0x0000007c02007844 */ /* 0x000fee0000000200 */
[----:B------:R-:W-:Y:S01]  /*17b50*/  BAR.SYNC.DEFER_BLOCKING 0x0 ;  /* 0x0000000000007b1d */ /* 0x000fe20000010000 */
[----:B------:R-:W-:-:S02]  /*17b60*/  F2FP.BF16.F32.PACK_AB R138, R81, R80 ;  /* 0x00000050518a723e */ /* 0x000fc400000010ff */
[----:B------:R-:W-:Y:S02]  /*17b70*/  F2FP.BF16.F32.PACK_AB R139, R224, R223 ;  /* 0x000000dfe08b723e */ /* 0x000fe400000010ff */
[----:B------:R-:W-:-:S03]  /*17b80*/  F2FP.BF16.F32.PACK_AB R143, R227, R226 ;  /* 0x000000e2e38f723e */ /* 0x000fc600000010ff */
[----:B------:R-:W4:Y:S01]  /*17b90*/  LDC R219, c[0x0][0x278] ;  /* 0x00009e00ffdb7b82 */ /* 0x000f220000000800 */
[----:B------:R-:W-:Y:S02]  /*17ba0*/  F2FP.BF16.F32.PACK_AB R85, R82, R83 ;  /* 0x000000535255723e */ /* 0x000fe400000010ff */
[----:B------:R-:W-:Y:S02]  /*17bb0*/  F2FP.BF16.F32.PACK_AB R84, R179, R180 ;  /* 0x000000b4b354723e */ /* 0x000fe400000010ff */
[----:B------:R-:W-:Y:S02]  /*17bc0*/  F2FP.BF16.F32.PACK_AB R77, R74, R75 ;  /* 0x0000004b4a4d723e */ /* 0x000fe400000010ff */
[----:B------:R-:W-:Y:S02]  /*17bd0*/  F2FP.BF16.F32.PACK_AB R72, R173, R174 ;  /* 0x000000aead48723e */ /* 0x000fe400000010ff */
[----:B------:R-:W-:Y:S02]  /*17be0*/  F2FP.BF16.F32.PACK_AB R66, R163, R158 ;  /* 0x0000009ea342723e */ /* 0x000fe400000010ff */
[----:B------:R-:W-:Y:S01]  /*17bf0*/  F2FP.BF16.F32.PACK_AB R67, R240, R239 ;  /* 0x000000eff043723e */ /* 0x000fe200000010ff */
[----:B------:R-:W4:Y:S01]  /*17c00*/  LDC R163, c[0x0][0x278] ;  /* 0x00009e00ffa37b82 */ /* 0x000f220000000800 */
[----:B------:R-:W3:Y:S01]  /*17c10*/  LDS.128 R124, [R9] ;  /* 0x00000000097c7984 */ /* 0x000ee20000000c00 */
[----:B------:R-:W-:-:S02]  /*17c20*/  F2FP.BF16.F32.PACK_AB R82, R93, R92 ;  /* 0x0000005c5d52723e */ /* 0x000fc400000010ff */
[----:B------:R-:W-:-:S04]  /*17c30*/  F2FP.BF16.F32.PACK_AB R70, R165, R164 ;  /* 0x000000a4a546723e */ /* 0x000fc800000010ff */
[----:B------:R-:W-:Y:S01]  /*17c40*/  BAR.SYNC.DEFER_BLOCKING 0x0 ;  /* 0x0000000000007b1d */ /* 0x000fe20000010000 */
[----:B------:R-:W-:Y:S02]  /*17c50*/  F2FP.BF16.F32.PACK_AB R80, R181, R182 ;  /* 0x000000b6b550723e */ /* 0x000fe400000010ff */
[----:B------:R-:W-:Y:S02]  /*17c60*/  F2FP.BF16.F32.PACK_AB R81, R86, R87 ;  /* 0x000000575651723e */ /* 0x000fe400000010ff */
[----:B------:R-:W-:-:S03]  /*17c70*/  F2FP.BF16.F32.PACK_AB R83, R232, R231 ;  /* 0x000000e7e853723e */ /* 0x000fc600000010ff */
[----:B------:R-:W3:Y:S01]  /*17c80*/  LDC R165, c[0x0][0x278] ;  /* 0x00009e00ffa57b82 */ /* 0x000ee20000000800 */
[----:B------:R-:W-:Y:S02]  /*17c90*/  F2FP.BF16.F32.PACK_AB R73, R78, R79 ;  /* 0x0000004f4e49723e */ /* 0x000fe400000010ff */
[----:B------:R-:W-:Y:S02]  /*17ca0*/  F2FP.BF16.F32.PACK_AB R74, R155, R154 ;  /* 0x0000009a9b4a723e */ /* 0x000fe400000010ff */
[----:B------:R-:W-:Y:S02]  /*17cb0*/  F2FP.BF16.F32.PACK_AB R75, R236, R235 ;  /* 0x000000ebec4b723e */ /* 0x000fe400000010ff */
[----:B------:R-:W-:Y:S01]  /*17cc0*/  F2FP.BF16.F32.PACK_AB R76, R171, R172 ;  /* 0x000000acab4c723e */ /* 0x000fe200000010ff */
[----:B------:R-:W3:Y:S01]  /*17cd0*/  LDC R155, c[0x0][0x278] ;  /* 0x00009e00ff9b7b82 */ /* 0x000ee20000000800 */
[----:B------:R-:W-:Y:S02]  /*17ce0*/  F2FP.BF16.F32.PACK_AB R71, R242, R241 ;  /* 0x000000f1f247723e */ /* 0x000fe400000010ff */
[----:B------:R-:W-:-:S02]  /*17cf0*/  F2FP.BF16.F32.PACK_AB R58, R167, R166 ;  /* 0x000000a6a73a723e */ /* 0x000fc400000010ff */
[----:B------:R-:W-:Y:S02]  /*17d00*/  F2FP.BF16.F32.PACK_AB R59, R246, R245 ;  /* 0x000000f5f63b723e */ /* 0x000fe400000010ff */
[----:B------:R-:W-:Y:S02]  /*17d10*/  F2FP.BF16.F32.PACK_AB R62, R169, R168 ;  /* 0x000000a8a93e723e */ /* 0x000fe400000010ff */
[----:B0-----:R-:W-:Y:S01]  /*17d20*/  PRMT R243, R244, 0x6540, R243 ;  /* 0x00006540f4f37816 */ /* 0x001fe200000000f3 */
[----:B------:R-:W-:Y:S01]  /*17d30*/  STSM.16.M88.4 [R2], R128 ;  /* 0x0000008002007844 */ /* 0x000fe20000000200 */
[----:B------:R-:W-:Y:S01]  /*17d40*/  F2FP.BF16.F32.PACK_AB R86, R97, R96 ;  /* 0x000000606156723e */ /* 0x000fe200000010ff */
[----:B--2---:R-:W-:Y:S01]  /*17d50*/  IMAD R161, R161, 0x1c, RZ ;  /* 0x0000001ca1a17824 */ /* 0x004fe200078e02ff */
[----:B------:R-:W-:Y:S01]  /*17d60*/  F2FP.BF16.F32.PACK_AB R87, R234, R233 ;  /* 0x000000e9ea57723e */ /* 0x000fe200000010ff */
[----:B------:R-:W-:Y:S01]  /*17d70*/  BAR.SYNC.DEFER_BLOCKING 0x0 ;  /* 0x0000000000007b1d */ /* 0x000fe20000010000 */
[----:B------:R-:W-:-:S02]  /*17d80*/  F2FP.BF16.F32.PACK_AB R78, R157, R156 ;  /* 0x0000009c9d4e723e */ /* 0x000fc400000010ff */
[----:B------:R-:W-:Y:S02]  /*17d90*/  F2FP.BF16.F32.PACK_AB R79, R238, R237 ;  /* 0x000000edee4f723e */ /* 0x000fe400000010ff */
[----:B------:R-:W-:Y:S01]  /*17da0*/  F2FP.BF16.F32.PACK_AB R63, R248, R247 ;  /* 0x000000f7f83f723e */ /* 0x000fe200000010ff */
[----:B-----5:R-:W-:Y:S01]  /*17db0*/  IMAD R183, R183, 0x4d, RZ ;  /* 0x0000004db7b77824 */ /* 0x020fe200078e02ff */
[----:B------:R-:W-:Y:S01]  /*17dc0*/  F2FP.BF16.F32.PACK_AB R179, R6, R5 ;  /* 0x0000000506b3723e */ /* 0x000fe200000010ff */
[----:B------:R-:W0:Y:S01]  /*17dd0*/  LDC R221, c[0x0][0x278] ;  /* 0x00009e00ffdd7b82 */ /* 0x000e220000000800 */
[----:B------:R-:W2:Y:S01]  /*17de0*/  LDL.LU R6, [R1+0x680] ;  /* 0x0006800001067983 */ /* 0x000ea20000300800 */
[----:B------:R-:W-:Y:S02]  /*17df0*/  F2FP.BF16.F32.PACK_AB R50, R175, R170 ;  /* 0x000000aaaf32723e */ /* 0x000fe400000010ff */
[----:B------:R-:W-:Y:S01]  /*17e00*/  F2FP.BF16.F32.PACK_AB R51, R250, R249 ;  /* 0x000000f9fa33723e */ /* 0x000fe200000010ff */
[----:B------:R-:W2:Y:S01]  /*17e10*/  LDL.LU R5, [R1+0x67c] ;  /* 0x00067c0001057983 */ /* 0x000ea20000300800 */
[----:B------:R-:W-:-:S02]  /*17e20*/  F2FP.BF16.F32.PACK_AB R54, R177, R176 ;  /* 0x000000b0b136723e */ /* 0x000fc400000010ff */
[----:B------:R-:W-:Y:S02]  /*17e30*/  F2FP.BF16.F32.PACK_AB R55, R252, R251 ;  /* 0x000000fbfc37723e */ /* 0x000fe400000010ff */
[----:B------:R-:W-:Y:S02]  /*17e40*/  F2FP.BF16.F32.PACK_AB R148, R3, R10 ;  /* 0x0000000a0394723e */ /* 0x000fe400000010ff */
[----:B------:R-:W-:Y:S02]  /*17e50*/  F2FP.BF16.F32.PACK_AB R149, R153, R152 ;  /* 0x000000989995723e */ /* 0x000fe400000010ff */
[----:B------:R-:W-:Y:S01]  /*17e60*/  F2FP.BF16.F32.PACK_AB R150, R194, R193 ;  /* 0x000000c1c296723e */ /* 0x000fe200000010ff */
[----:B------:R-:W-:Y:S01]  /*17e70*/  IMAD R0, R243, UR9, RZ ;  /* 0x00000009f3007c24 */ /* 0x000fe2000f8e02ff */
[----:B------:R-:W5:Y:S01]  /*17e80*/  LDS.128 R128, [R9] ;  /* 0x0000000009807984 */ /* 0x000f620000000c00 */
[----:B------:R-:W-:Y:S01]  /*17e90*/  F2FP.BF16.F32.PACK_AB R177, R46, R47 ;  /* 0x0000002f2eb1723e */ /* 0x000fe200000010ff */
[----:B------:R-:W0:Y:S08]  /*17ea0*/  LDC R157, c[0x0][0x278] ;  /* 0x00009e00ff9d7b82 */ /* 0x000e300000000800 */
[----:B------:R-:W-:Y:S01]  /*17eb0*/  BAR.SYNC.DEFER_BLOCKING 0x0 ;  /* 0x0000000000007b1d */ /* 0x000fe20000010000 */
[----:B------:R-:W-:Y:S01]  /*17ec0*/  F2FP.BF16.F32.PACK_AB R176, R40, R41 ;  /* 0x0000002928b0723e */ /* 0x000fe200000010ff */
[----:B-1----:R-:W-:-:S06]  /*17ed0*/  IMAD.SHL.U32 R3, R4, 0x2, RZ ;  /* 0x0000000204037824 */ /* 0x002fcc00078e00ff */
[----:B------:R-:W1:Y:S01]  /*17ee0*/  LDC R153, c[0x0][0x278] ;  /* 0x00009e00ff997b82 */ /* 0x000e620000000800 */
[----:B----4-:R-:W-:Y:S02]  /*17ef0*/  IMAD R163, R163, 0x1e, RZ ;  /* 0x0000001ea3a37824 */ /* 0x010fe400078e02ff */
[----:B---3--:R-:W-:-:S05]  /*17f00*/  IMAD R165, R165, 0x22, RZ ;  /* 0x00000022a5a57824 */ /* 0x008fca00078e02ff */
[----:B------:R-:W3:Y:S08]  /*17f10*/  LDC R169, c[0x0][0x278] ;  /* 0x00009e00ffa97b82 */ /* 0x000ef00000000800 */
[----:B------:R-:W4:Y:S01]  /*17f20*/  LDC R175, c[0x0][0x278] ;  /* 0x00009e00ffaf7b82 */ /* 0x000f220000000800 */
[----:B------:R-:W-:Y:S07]  /*17f30*/  STSM.16.M88.4 [R2], R132 ;  /* 0x0000008402007844 */ /* 0x000fee0000000200 */
[----:B------:R-:W-:Y:S08]  /*17f40*/  BAR.SYNC.DEFER_BLOCKING 0x0 ;  /* 0x0000000000007b1d */ /* 0x000ff00000010000 */
[----:B------:R-:W5:Y:S08]  /*17f50*/  LDC R167, c[0x0][0x278] ;  /* 0x00009e00ffa77b82 */ /* 0x000f700000000800 */
[----:B------:R-:W5:Y:S08]  /*17f60*/  LDC R171, c[0x0][0x278] ;  /* 0x00009e00ffab7b82 */ /* 0x000f700000000800 */
[----:B------:R-:W5:Y:S01]  /*17f70*/  LDC R173, c[0x0][0x278] ;  /* 0x00009e00ffad7b82 */ /* 0x000f620000000800 */
[----:B------:R-:W5:Y:S07]  /*17f80*/  LDS.128 R132, [R9] ;  /* 0x0000000009847984 */ /* 0x000f6e0000000c00 */
[----:B------:R-:W-:Y:S08]  /*17f90*/  BAR.SYNC.DEFER_BLOCKING 0x0 ;  /* 0x0000000000007b1d */ /* 0x000ff00000010000 */
[----:B------:R-:W5:Y:S01]  /*17fa0*/  LDC R193, c[0x0][0x278] ;  /* 0x00009e00ffc17b82 */ /* 0x000f620000000800 */
[----:B------:R-:W-:Y:S07]  /*17fb0*/  STSM.16.M88.4 [R2], R136 ;  /* 0x0000008802007844 */ /* 0x000fee0000000200 */
[----:B------:R-:W-:Y:S06]  /*17fc0*/  BAR.SYNC.DEFER_BLOCKING 0x0 ;  /* 0x0000000000007b1d */ /* 0x000fec0000010000 */
[----:B------:R-:W5:Y:S02]  /*17fd0*/  LDS.128 R88, [R9] ;  /* 0x0000000009587984 */ /* 0x000f640000000c00 */
[----:B------:R-:W-:Y:S06]  /*17fe0*/  BAR.SYNC.DEFER_BLOCKING 0x0 ;  /* 0x0000000000007b1d */ /* 0x000fec0000010000 */
[----:B------:R0:W-:Y:S02]  /*17ff0*/  STSM.16.M88.4 [R2], R140 ;  /* 0x0000008c02007844 */ /* 0x0001e40000000200 */
[----:B------:R-:W-:Y:S06]  /*18000*/  BAR.SYNC.DEFER_BLOCKING 0x0 ;  /* 0x0000000000007b1d */ /* 0x000fec0000010000 */
[----:B------:R-:W5:Y:S02]  /*18010*/  LDS.128 R136, [R9] ;  /* 0x0000000009887984 */ /* 0x000f640000000c00 */
[----:B------:R-:W-:Y:S06]  /*18020*/  BAR.SYNC.DEFER_BLOCKING 0x0 ;  /* 0x0000000000007b1d */ /* 0x000fec0000010000 */
[----:B------:R1:W-:Y:S02]  /*18030*/  STSM.16.M88.4 [R2], R144 ;  /* 0x0000009002007844 */ /* 0x0003e40000000200 */
[----:B------:R-:W-:Y:S01]  /*18040*/  BAR.SYNC.DEFER_BLOCKING 0x0 ;  /* 0x0000000000007b1d */ /* 0x000fe20000010000 */
[----:B------:R-:W-:-:S02]  /*18050*/  F2FP.BF16.F32.PACK_AB R41, R42, R43 ;  /* 0x0000002b2a29723e */ /* 0x000fc400000010ff */
[----:B------:R-:W-:Y:S02]  /*18060*/  F2FP.BF16.F32.PACK_AB R40, R36, R37 ;  /* 0x000000252428723e */ /* 0x000fe400000010ff */
[----:B0-----:R-:W-:Y:S02]  /*18070*/  F2FP.BF16.F32.PACK_AB R140, R11, R28 ;  /* 0x0000001c0b8c723e */ /* 0x001fe400000010ff */
[----:B------:R-:W-:Y:S01]  /*18080*/  F2FP.BF16.F32.PACK_AB R141, R151, R29 ;  /* 0x0000001d978d723e */ /* 0x000fe200000010ff */
[----:B------:R-:W0:Y:S01]  /*18090*/  LDC R11, c[0x0][0x278] ;  /* 0x00009e00ff0b7b82 */ /* 0x000e220000000800 */
[----:B------:R-:W-:Y:S02]  /*180a0*/  F2FP.BF16.F32.PACK_AB R142, R192, R191 ;  /* 0x000000bfc08e723e */ /* 0x000fe400000010ff */
[----:B------:R-:W-:-:S05]  /*180b0*/  F2FP.BF16.F32.PACK_AB R143, R7, R8 ;  /* 0x00000008078f723e */ /* 0x000fca00000010ff */
[----:B-1----:R-:W1:Y:S01]  /*180c0*/  LDC R145, c[0x0][0x278] ;  /* 0x00009e00ff917b82 */ /* 0x002e620000000800 */
[----:B------:R-:W0:Y:S01]  /*180d0*/  LDS.128 R92, [R9] ;  /* 0x00000000095c7984 */ /* 0x000e220000000c00 */
[----:B------:R-:W-:Y:S01]  /*180e0*/  F2FP.BF16.F32.PACK_AB R42, R185, R184 ;  /* 0x000000b8b92a723e */ /* 0x000fe200000010ff */
[----:B------:R-:W-:Y:S01]  /*180f0*/  USHF.L.U32 UR9, UR8, 0x1, URZ ;  /* 0x0000000108097899 */ /* 0x000fe2000800063f */
[----:B------:R-:W-:-:S04]  /*18100*/  F2FP.BF16.F32.PACK_AB R43, R213, R215 ;  /* 0x000000d7d52b723e */ /* 0x000fc800000010ff */
[----:B------:R-:W-:Y:S01]  /*18110*/  BAR.SYNC.DEFER_BLOCKING 0x0 ;  /* 0x0000000000007b1d */ /* 0x000fe20000010000 */
[----:B------:R-:W-:Y:S02]  /*18120*/  F2FP.BF16.F32.PACK_AB R37, R38, R39 ;  /* 0x000000272625723e */ /* 0x000fe400000010ff */
[----:B------:R-:W-:Y:S02]  /*18130*/  F2FP.BF16.F32.PACK_AB R36, R30, R31 ;  /* 0x0000001f1e24723e */ /* 0x000fe400000010ff */
[----:B------:R-:W-:Y:S01]  /*18140*/  SHF.L.U32 R97, R0, 0x1, RZ ;  /* 0x0000000100617819 */ /* 0x000fe200000006ff */
[----:B------:R-:W-:Y:S01]  /*18150*/  IMAD R147, R4, 0x6, RZ ;  /* 0x0000000604937824 */ /* 0x000fe200078e02ff */
[----:B------:R-:W-:Y:S01]  /*18160*/  PRMT R144, R18, 0x7632, R144 ;  /* 0x0000763212907816 */ /* 0x000fe20000000090 */
[----:B------:R-:W-:Y:S01]  /*18170*/  IMAD R153, R153, 0x12, RZ ;  /* 0x0000001299997824 */ /* 0x000fe200078e02ff */
[----:B------:R-:W0:Y:S01]  /*18180*/  LDC R191, c[0x0][0x278] ;  /* 0x00009e00ffbf7b82 */ /* 0x000e220000000800 */
[----:B------:R-:W-:Y:S01]  /*18190*/  IMAD R157, R157, 0x18, RZ ;  /* 0x000000189d9d7824 */ /* 0x000fe200078e02ff */
[----:B------:R-:W5:Y:S04]  /*181a0*/  LDL.LU R213, [R1+0x678] ;  /* 0x0006780001d57983 */ /* 0x000f680000300800 */
[----:B------:R-:W-:Y:S02]  /*181b0*/  STSM.16.M88.4 [R2], R80 ;  /* 0x0000005002007844 */ /* 0x000fe40000000200 */
[----:B------:R-:W-:Y:S01]  /*181c0*/  BAR.SYNC.DEFER_BLOCKING 0x0 ;  /* 0x0000000000007b1d */ /* 0x000fe20000010000 */
[----:B------:R-:W-:-:S02]  /*181d0*/  F2FP.BF16.F32.PACK_AB R38, R189, R187 ;  /* 0x000000bbbd26723e */ /* 0x000fc400000010ff */
[----:B------:R-:W-:Y:S02]  /*181e0*/  F2FP.BF16.F32.PACK_AB R39, R186, R220 ;  /* 0x000000dcba27723e */ /* 0x000fe400000010ff */
[----:B------:R-:W-:Y:S01]  /*181f0*/  IADD3 R96, P3, P5, R97, UR9, R98 ;  /* 0x0000000961607c10 */ /* 0x000fe2000fd7e062 */
[----:B------:R-:W-:Y:S01]  /*18200*/  IMAD.HI R0, R0, 0x2, RZ ;  /* 0x0000000200007827 */ /* 0x000fe200078e02ff */
[----:B------:R-:W5:Y:S04]  /*18210*/  LDL.LU R215, [R1+0x674] ;  /* 0x0006740001d77983 */ /* 0x000f680000300800 */
[----:B------:R-:W0:Y:S01]  /*18220*/  LDS.128 R80, [R9] ;  /* 0x0000000009507984 */ /* 0x000e220000000c00 */
[----:B---3--:R-:W-:Y:S01]  /*18230*/  IMAD R169, R169, 0x44, RZ ;  /* 0x00000044a9a97824 */ /* 0x008fe200078e02ff */
[----:B------:R-:W3:Y:S08]  /*18240*/  LDC R187, c[0x0][0x278] ;  /* 0x00009e00ffbb7b82 */ /* 0x000ef00000000800 */
[----:B------:R-:W-:Y:S01]  /*18250*/  BAR.SYNC.DEFER_BLOCKING 0x0 ;  /* 0x0000000000007b1d */ /* 0x000fe20000010000 */
[----:B--2---:R-:W-:Y:S01]  /*18260*/  F2FP.BF16.F32.PACK_AB R151, R5, R6 ;  /* 0x000000060597723e */ /* 0x004fe200000010ff */
[----:B------:R-:W-:Y:S01]  /*18270*/  UIMAD.WIDE UR8, UR8, 0x2, URZ ;  /* 0x00000002080878a5 */ /* 0x000fe2000f8e023f */
[----:B----4-:R-:W-:-:S03]  /*18280*/  IMAD R175, R175, 0x46, RZ ;  /* 0x00000046afaf7824 */ /* 0x010fc600078e02ff */
[----:B------:R-:W2:Y:S04]  /*18290*/  LDL.LU R220, [R1+0x670] ;  /* 0x0006700001dc7983 */ /* 0x000ea80000300800 */
[----:B------:R-:W-:Y:S01]  /*182a0*/  STSM.16.M88.4 [R2], R84 ;  /* 0x0000005402007844 */ /* 0x000fe20000000200 */
[----:B------:R-:W-:Y:S01]  /*182b0*/  BAR.SYNC.DEFER_BLOCKING 0x0 ;  /* 0x0000000000007b1d */ /* 0x000fe20000010000 */
[----:B------:R-:W-:Y:S01]  /*182c0*/  IADD3.X R97, R0, UR9, R99, P3, P5 ;  /* 0x0000000900617c10 */ /* 0x000fe20009fea463 */
[----:B-----5:R-:W-:Y:S02]  /*182d0*/  IMAD R167, R167, 0x2f, RZ ;  /* 0x0000002fa7a77824 */ /* 0x020fe400078e02ff */
[----:B------:R-:W-:Y:S02]  /*182e0*/  IMAD R171, R171, 0x39, RZ ;  /* 0x00000039abab7824 */ /* 0x000fe400078e02ff */
[----:B------:R-:W-:-:S02]  /*182f0*/  IMAD R173, R173, 0x41, RZ ;  /* 0x00000041adad7824 */ /* 0x000fc400078e02ff */
[----:B---3--:R-:W-:Y:S01]  /*18300*/  IMAD R187, R187, 0x4f, RZ ;  /* 0x0000004fbbbb7824 */ /* 0x008fe200078e02ff */
[----:B------:R-:W3:Y:S04]  /*18310*/  LDL.LU R7, [R1+0x66c] ;  /* 0x00066c0001077983 */ /* 0x000ee80000300800 */
[----:B------:R-:W4:Y:S01]  /*18320*/  LDS.128 R84, [R9] ;  /* 0x0000000009547984 */ /* 0x000f220000000c00 */
[----:B------:R-:W-:Y:S01]  /*18330*/  PRMT R0, R16, 0x7632, R0 ;  /* 0x0000763210007816 */ /* 0x000fe20000000000 */
[----:B------:R-:W-:Y:S01]  /*18340*/  ULDC.64 UR8, c[0x0][0x270] ;  /* 0x00009c0000087ab9 */ /* 0x000fe20000000a00 */
[----:B------:R-:W-:Y:S01]  /*18350*/  BAR.SYNC.DEFER_BLOCKING 0x0 ;  /* 0x0000000000007b1d */ /* 0x000fe20000010000 */
[-C--:B------:R-:W-:Y:S02]  /*18360*/  IADD3 R10, P3, R3, R96.reuse, RZ ;  /* 0x00000060030a7210 */ /* 0x080fe40007f7e0ff */
[----:B-1----:R-:W-:Y:S01]  /*18370*/  LEA R98, P5, R145, R96, 0x2 ;  /* 0x0000006091627211 */ /* 0x002fe200078a10ff */
[----:B0-----:R-:W-:-:S02]  /*18380*/  IMAD R191, R191, 0x5d, RZ ;  /* 0x0000005dbfbf7824 */ /* 0x001fc400078e02ff */
[----:B------:R-:W-:Y:S02]  /*18390*/  IMAD R193, R193, 0x61, RZ ;  /* 0x00000061c1c17824 */ /* 0x000fe400078e02ff */
[----:B------:R-:W-:Y:S01]  /*183a0*/  IMAD R209, R209, 0x73, RZ ;  /* 0x00000073d1d17824 */ /* 0x000fe200078e02ff */
[----:B------:R-:W5:Y:S04]  /*183b0*/  LDL.LU R8, [R1+0x668] ;  /* 0x0006680001087983 */ /* 0x000f680000300800 */
[----:B------:R-:W-:Y:S01]  /*183c0*/  STSM.16.M88.4 [R2], R72 ;  /* 0x0000004802007844 */ /* 0x000fe20000000200 */
[----:B------:R-:W-:Y:S01]  /*183d0*/  BAR.SYNC.DEFER_BLOCKING 0x0 ;  /* 0x0000000000007b1d */ /* 0x000fe20000010000 */
[-C--:B------:R-:W-:Y:S01]  /*183e0*/  LEA.HI.X.SX32 R11, R11, R97.reuse, 0x1, P3 ;  /* 0x000000610b0b7211 */ /* 0x080fe200018f0eff */
[----:B------:R-:W-:Y:S01]  /*183f0*/  IMAD R145, R4, 0x5, RZ ;  /* 0x0000000504917824 */ /* 0x000fe200078e02ff */
[----:B------:R-:W-:Y:S01]  /*18400*/  LEA.HI.X.SX32 R99, R3, R97, 0x1, P5 ;  /* 0x0000006103637211 */ /* 0x000fe200028f0eff */
[----:B------:R-:W-:-:S02]  /*18410*/  UIMAD UR8, UR10, UR8, URZ ;  /* 0x000000080a0872a4 */ /* 0x000fc4000f8e023f */
[----:B------:R-:W5:Y:S04]  /*18420*/  LDL.LU R5, [R1+0x664] ;  /* 0x0006640001057983 */ /* 0x000f680000300800 */
[----:B------:R-:W0:Y:S01]  /*18430*/  LDS.128 R72, [R9] ;  /* 0x0000000009487984 */ /* 0x000e220000000c00 */
[----:B------:R-:W-:Y:S01]  /*18440*/  BAR.SYNC.DEFER_BLOCKING 0x0 ;  /* 0x0000000000007b1d */ /* 0x000fe20000010000 */
[----:B------:R-:W-:-:S05]  /*18450*/  USHF.L.U32 UR8, UR8, 0x1, URZ ;  /* 0x0000000108087899 */ /* 0x000fca000800063f */
[----:B------:R-:W5:Y:S04]  /*18460*/  LDL.LU R6, [R1+0x660] ;  /* 0x0006600001067983 */ /* 0x000f680000300800 */
[----:B------:R-:W-:Y:S01]  /*18470*/  STSM.16.M88.4 [R2], R76 ;  /* 0x0000004c02007844 */ /* 0x000fe20000000200 */
[----:B------:R-:W-:Y:S06]  /*18480*/  BAR.SYNC.DEFER_BLOCKING 0x0 ;  /* 0x0000000000007b1d */ /* 0x000fec0000010000 */
[----:B------:R-:W1:Y:S02]  /*18490*/  LDS.128 R76, [R9] ;  /* 0x00000000094c7984 */ /* 0x000e640000000c00 */
[----:B------:R-:W-:Y:S06]  /*184a0*/  BAR.SYNC.DEFER_BLOCKING 0x0 ;  /* 0x0000000000007b1d */ /* 0x000fec0000010000 */
[----:B------:R-:W-:Y:S02]  /*184b0*/  STSM.16.M88.4 [R2], R64 ;  /* 0x0000004002007844 */ /* 0x000fe40000000200 */
[----:B------:R-:W-:Y:S06]  /*184c0*/  BAR.SYNC.DEFER_BLOCKING 0x0 ;  /* 0x0000000000007b1d */ /* 0x000fec0000010000 */
[----:B------:R-:W1:Y:S02]  /*184d0*/  LDS.128 R64, [R9] ;  /* 0x0000000009407984 */ /* 0x000e640000000c00 */
[----:B------:R-:W-:Y:S06]  /*184e0*/  BAR.SYNC.DEFER_BLOCKING 0x0 ;  /* 0x0000000000007b1d */ /* 0x000fec0000010000 */
[----:B------:R-:W-:Y:S02]  /*184f0*/  STSM.16.M88.4 [R2], R68 ;  /* 0x0000004402007844 */ /* 0x000fe40000000200 */
[----:B------:R-:W-:Y:S06]  /*18500*/  BAR.SYNC.DEFER_BLOCKING 0x0 ;  /* 0x0000000000007b1d */ /* 0x000fec0000010000 */
[----:B------:R-:W2:Y:S02]  /*18510*/  LDS.128 R68, [R9] ;  /* 0x0000000009447984 */ /* 0x000ea40000000c00 */
[----:B------:R-:W-:Y:S06]  /*18520*/  BAR.SYNC.DEFER_BLOCKING 0x0 ;  /* 0x0000000000007b1d */ /* 0x000fec0000010000 */
[----:B------:R-:W-:Y:S02]  /*18530*/  STSM.16.M88.4 [R2], R56 ;  /* 0x0000003802007844 */ /* 0x000fe40000000200 */
[----:B------:R-:W-:Y:S06]  /*18540*/  BAR.SYNC.DEFER_BLOCKING 0x0 ;  /* 0x0000000000007b1d */ /* 0x000fec0000010000 */
[----:B------:R-:W2:Y:S02]  /*18550*/  LDS.128 R56, [R9] ;  /* 0x0000000009387984 */ /* 0x000ea40000000c00 */
[----:B------:R-:W-:Y:S06]  /*18560*/  BAR.SYNC.DEFER_BLOCKING 0x0 ;  /* 0x0000000000007b1d */ /* 0x000fec0000010000 */
[----:B------:R-:W-:Y:S02]  /*18570*/  STSM.16.M88.4 [R2], R60 ;  /* 0x0000003c02007844 */ /* 0x000fe40000000200 */
[----:B------:R-:W-:Y:S06]  /*18580*/  BAR.SYNC.DEFER_BLOCKING 0x0 ;  /* 0x0000000000007b1d */ /* 0x000fec0000010000 */
[----:B------:R-:W3:Y:S02]  /*18590*/  LDS.128 R60, [R9] ;  /* 0x00000000093c7984 */ /* 0x000ee40000000c00 */
[----:B------:R-:W-:Y:S06]  /*185a0*/  BAR.SYNC.DEFER_BLOCKING 0x0 ;  /* 0x0000000000007b1d */ /* 0x000fec0000010000 */
[----:B------:R-:W-:Y:S02]  /*185b0*/  STSM.16.M88.4 [R2], R48 ;  /* 0x0000003002007844 */ /* 0x000fe40000000200 */
[----:B------:R-:W-:Y:S06]  /*185c0*/  BAR.SYNC.DEFER_BLOCKING 0x0 ;  /* 0x0000000000007b1d */ /* 0x000fec0000010000 */
[----:B------:R-:W3:Y:S02]  /*185d0*/  LDS.128 R48, [R9] ;  /* 0x0000000009307984 */ /* 0x000ee40000000c00 */
[----:B------:R-:W-:Y:S06]  /*185e0*/  BAR.SYNC.DEFER_BLOCKING 0x0 ;  /* 0x0000000000007b1d */ /* 0x000fec0000010000 */
[----:B------:R-:W-:Y:S02]  /*185f0*/  STSM.16.M88.4 [R2], R52 ;  /* 0x0000003402007844 */ /* 0x000fe40000000200 */
[----:B------:R-:W-:Y:S06]  /*18600*/  BAR.SYNC.DEFER_BLOCKING 0x0 ;  /* 0x0000000000007b1d */ /* 0x000fec0000010000 */
[----:B------:R-:W5:Y:S02]  /*18610*/  LDS.128 R44, [R9] ;  /* 0x00000000092c7984 */ /* 0x000f640000000c00 */
[----:B------:R-:W-:Y:S06]  /*18620*/  BAR.SYNC.DEFER_BLOCKING 0x0 ;  /* 0x0000000000007b1d */ /* 0x000fec0000010000 */
[----:B------:R4:W-:Y:S02]  /*18630*/  STSM.16.M88.4 [R2], R176 ;  /* 0x000000b002007844 */ /* 0x0009e40000000200 */
[----:B------:R-:W-:Y:S08]  /*18640*/  BAR.SYNC.DEFER_BLOCKING 0x0 ;  /* 0x0000000000007b1d */ /* 0x000ff00000010000 */
[----:B----4-:R-:W4:Y:S08]  /*18650*/  LDC R177, c[0x0][0x278] ;  /* 0x00009e00ffb17b82 */ /* 0x010f300000000800 */
[----:B------:R-:W0:Y:S01]  /*18660*/  LDC R179, c[0x0][0x278] ;  /* 0x00009e00ffb37b82 */ /* 0x000e220000000800 */
[----:B------:R-:W5:Y:S07]  /*18670*/  LDS.128 R52, [R9] ;  /* 0x0000000009347984 */ /* 0x000f6e0000000c00 */
[----:B------:R-:W-:Y:S06]  /*18680*/  BAR.SYNC.DEFER_BLOCKING 0x0 ;  /* 0x0000000000007b1d */ /* 0x000fec0000010000 */
[----:B------:R-:W-:Y:S02]  /*18690*/  STSM.16.M88.4 [R2], R40 ;  /* 0x0000002802007844 */ /* 0x000fe40000000200 */
[----:B------:R-:W-:Y:S06]  /*186a0*/  BAR.SYNC.DEFER_BLOCKING 0x0 ;  /* 0x0000000000007b1d */ /* 0x000fec0000010000 */
[----:B------:R-:W5:Y:S02]  /*186b0*/  LDS.128 R40, [R9] ;  /* 0x0000000009287984 */ /* 0x000f640000000c00 */
[----:B------:R-:W-:Y:S06]  /*186c0*/  BAR.SYNC.DEFER_BLOCKING 0x0 ;  /* 0x0000000000007b1d */ /* 0x000fec0000010000 */
[----:B------:R-:W-:Y:S02]  /*186d0*/  STSM.16.M88.4 [R2], R36 ;  /* 0x0000002402007844 */ /* 0x000fe40000000200 */
[----:B------:R-:W-:Y:S06]  /*186e0*/  BAR.SYNC.DEFER_BLOCKING 0x0 ;  /* 0x0000000000007b1d */ /* 0x000fec0000010000 */
[----:B------:R-:W5:Y:S02]  /*186f0*/  LDS.128 R28, [R9] ;  /* 0x00000000091c7984 */ /* 0x000f640000000c00 */
[----:B------:R-:W-:Y:S06]  /*18700*/  BAR.SYNC.DEFER_BLOCKING 0x0 ;  /* 0x0000000000007b1d */ /* 0x000fec0000010000 */
[----:B------:R1:W-:Y:S02]  /*18710*/  STSM.16.M88.4 [R2], R140 ;  /* 0x0000008c02007844 */ /* 0x0003e40000000200 */
[----:B------:R-:W-:Y:S01]  /*18720*/  BAR.SYNC.DEFER_BLOCKING 0x0 ;  /* 0x0000000000007b1d */ /* 0x000fe20000010000 */
[----:B-1----:R-:W-:-:S07]  /*18730*/  IMAD R141, R4, 0x3, RZ ;  /* 0x00000003048d7824 */ /* 0x002fce00078e02ff */
[----:B------:R-:W1:Y:S01]  /*18740*/  LDC R142, c[0x0][0x278] ;  /* 0x00009e00ff8e7b82 */ /* 0x000e620000000800 */
[----:B------:R-:W5:Y:S07]  /*18750*/  LDS.128 R36, [R9] ;  /* 0x0000000009247984 */ /* 0x000f6e0000000c00 */
[----:B------:R-:W-:Y:S06]  /*18760*/  BAR.SYNC.DEFER_BLOCKING 0x0 ;  /* 0x0000000000007b1d */ /* 0x000fec0000010000 */
[----:B------:R4:W-:Y:S02]  /*18770*/  STSM.16.M88.4 [R2], R148 ;  /* 0x0000009402007844 */ /* 0x0009e40000000200 */
[----:B------:R-:W-:Y:S01]  /*18780*/  BAR.SYNC.DEFER_BLOCKING 0x0 ;  /* 0x0000000000007b1d */ /* 0x000fe20000010000 */
[C---:B------:R-:W-:Y:S01]  /*18790*/  SHF.L.U32 R143, R4.reuse, 0x2, RZ ;  /* 0x00000002048f7819 */ /* 0x040fe200000006ff */
[----:B----4-:R-:W-:Y:S01]  /*187a0*/  IMAD R149, R4, 0xa, RZ ;  /* 0x0000000a04957824 */ /* 0x010fe200078e02ff */
[----:B------:R-:W-:-:S04]  /*187b0*/  IADD3 R2, P3, R147, R96, RZ ;  /* 0x0000006093027210 */ /* 0x000fc80007f7e0ff */
[-C--:B------:R-:W-:Y:S02]  /*187c0*/  IADD3 R140, P6, R149, R96.reuse, RZ ;  /* 0x00000060958c7210 */ /* 0x080fe40007fde0ff */
[-C--:B------:R-:W-:Y:S02]  /*187d0*/  LEA.HI.X.SX32 R3, R141, R97.reuse, 0x1, P3 ;  /* 0x000000618d037211 */ /* 0x080fe400018f0eff */
[----:B------:R-:W-:Y:S01]  /*187e0*/  LEA.HI.X.SX32 R141, R145, R97, 0x1, P6 ;  /* 0x00000061918d7211 */ /* 0x000fe200030f0eff */
[----:B------:R-:W-:Y:S01]  /*187f0*/  IMAD R145, R4, 0xc, RZ ;  /* 0x0000000c04917824 */ /* 0x000fe200078e02ff */
[----:B------:R-:W-:Y:S04]  /*18800*/  STG.E.U16 desc[UR6][R96.64], R16 ;  /* 0x0000001060007986 */ /* 0x000fe8000c101506 */
[----:B------:R4:W-:Y:S04]  /*18810*/  STG.E.U16 desc[UR6][R10.64], R0 ;  /* 0x000000000a007986 */ /* 0x0009e8000c101506 */
[----:B------:R0:W-:Y:S01]  /*18820*/  STG.E.U16 desc[UR6][R98.64], R17 ;  /* 0x0000001162007986 */ /* 0x0001e2000c101506 */
[----:B----4-:R-:W-:-:S02]  /*18830*/  LEA R10, P5, R155, R96, 0x3 ;  /* 0x000000609b0a7211 */ /* 0x010fc400078a18ff */
[----:B------:R-:W-:Y:S01]  /*18840*/  PRMT R0, R17, 0x7632, R0 ;  /* 0x0000763211007816 */ /* 0x000fe20000000000 */
[----:B------:R-:W4:Y:S01]  /*18850*/  LDC R155, c[0x0][0x278] ;  /* 0x00009e00ff9b7b82 */ /* 0x000f220000000800 */
[-C--:B------:R-:W-:Y:S02]  /*18860*/  LEA.HI.X.SX32 R11, R143, R97.reuse, 0x1, P5 ;  /* 0x000000618f0b7211 */ /* 0x080fe400028f0eff */
[----:B------:R-:W-:Y:S01]  /*18870*/  IADD3 R16, P5, R145, R96, RZ ;  /* 0x0000006091107210 */ /* 0x000fe20007fbe0ff */
[----:B------:R1:W-:Y:S03]  /*18880*/  STG.E.U16 desc[UR6][R2.64], R0 ;  /* 0x0000000002007986 */ /* 0x0003e6000c101506 */
[----:B0-----:R-:W-:Y:S01]  /*18890*/  LEA.HI.X.SX32 R17, R147, R97, 0x1, P5 ;  /* 0x0000006193117211 */ /* 0x001fe200028f0eff */
[----:B------:R0:W-:Y:S01]  /*188a0*/  STG.E.U16 desc[UR6][R10.64], R18 ;  /* 0x000000120a007986 */ /* 0x0001e2000c101506 */
[----:B------:R-:W-:-:S02]  /*188b0*/  IMAD R151, R4, 0xe, RZ ;  /* 0x0000000e04977824 */ /* 0x000fc400078e02ff */
[C---:B------:R-:W-:Y:S01]  /*188c0*/  IMAD R99, R4.reuse, 0x7, RZ ;  /* 0x0000000704637824 */ /* 0x040fe200078e02ff */
[----:B------:R-:W-:Y:S02]  /*188d0*/  SHF.L.U32 R143, R4, 0x3, RZ ;  /* 0x00000003048f7819 */ /* 0x000fe400000006ff */
[-C--:B------:R-:W-:Y:S01]  /*188e0*/  IADD3 R98, P6, R153, R96.reuse, RZ ;  /* 0x0000006099627210 */ /* 0x080fe20007fde0ff */
[----:B-1----:R-:W1:Y:S01]  /*188f0*/  LDC R0, c[0x0][0x278] ;  /* 0x00009e00ff007b82 */ /* 0x002e620000000800 */
[----:B0-----:R-:W-:-:S07]  /*18900*/  LEA R10, P5, R159, R96, 0x4 ;  /* 0x000000609f0a7211 */ /* 0x001fce00078a20ff */
[----:B------:R-:W0:Y:S01]  /*18910*/  LDC R159, c[0x0][0x278] ;  /* 0x00009e00ff9f7b82 */ /* 0x000e220000000800 */
[----:B------:R4:W-:Y:S01]  /*18920*/  STG.E.U16 desc[UR6][R140.64], R144 ;  /* 0x000000908c007986 */ /* 0x0009e2000c101506 */
[----:B------:R-:W-:Y:S01]  /*18930*/  IADD3 R2, P3, R151, R96, RZ ;  /* 0x0000006097027210 */ /* 0x000fe20007f7e0ff */
[----:B------:R-:W-:Y:S01]  /*18940*/  IMAD R147, R142, 0x14, RZ ;  /* 0x000000148e937824 */ /* 0x000fe200078e02ff */
[----:B------:R-:W-:Y:S01]  /*18950*/  PRMT R18, R19, 0x7632, R18 ;  /* 0x0000763213127816 */ /* 0x000fe20000000012 */
[----:B------:R4:W-:Y:S01]  /*18960*/  STG.E.U16 desc[UR6][R16.64], R19 ;  /* 0x0000001310007986 */ /* 0x0009e2000c101506 */
[-C--:B------:R-:W-:Y:S02]  /*18970*/  LEA.HI.X.SX32 R3, R99, R97.reuse, 0x1, P3 ;  /* 0x0000006163037211 */ /* 0x080fe400018f0eff */
[----:B------:R-:W-:Y:S01]  /*18980*/  LEA.HI.X.SX32 R11, R143, R97, 0x1, P5 ;  /* 0x000000618f0b7211 */ /* 0x000fe200028f0eff */
[----:B----4-:R-:W-:Y:S01]  /*18990*/  IMAD R155, R155, 0x16, RZ ;  /* 0x000000169b9b7824 */ /* 0x010fe200078e02ff */
[----:B------:R-:W4:Y:S01]  /*189a0*/  LDC R142, c[0x0][0x278] ;  /* 0x00009e00ff8e7b82 */ /* 0x000f220000000800 */
[----:B------:R-:W-:Y:S01]  /*189b0*/  IMAD R141, R4, 0x9, RZ ;  /* 0x00000009048d7824 */ /* 0x000fe200078e02ff */
[----:B------:R1:W-:Y:S01]  /*189c0*/  STG.E.U16 desc[UR6][R2.64], R18 ;  /* 0x0000001202007986 */ /* 0x0003e2000c101506 */
[----:B------:R-:W-:-:S05]  /*189d0*/  PRMT R17, R20, 0x7632, R17 ;  /* 0x0000763214117816 */ /* 0x000fca0000000011 */
[----:B------:R-:W2:Y:S01]  /*189e0*/  LDC R19, c[0x0][0x278] ;  /* 0x00009e00ff137b82 */ /* 0x000ea20000000800 */
[-C--:B------:R-:W-:Y:S01]  /*189f0*/  LEA.HI.X.SX32 R99, R141, R97.reuse, 0x1, P6 ;  /* 0x000000618d637211 */ /* 0x080fe200030f0eff */
[----:B------:R0:W-:Y:S04]  /*18a00*/  STG.E.U16 desc[UR6][R10.64], R20 ;  /* 0x000000140a007986 */ /* 0x0001e8000c101506 */
[----:B------:R3:W-:Y:S01]  /*18a10*/  STG.E.U16 desc[UR6][R98.64], R17 ;  /* 0x0000001162007986 */ /* 0x0007e2000c101506 */
[-C--:B-1----:R-:W-:Y:S01]  /*18a20*/  IADD3 R2, P3, R147, R96.reuse, RZ ;  /* 0x0000006093027210 */ /* 0x082fe20007f7e0ff */
[----:B------:R-:W1:Y:S01]  /*18a30*/  LDC R18, c[0x0][0x278] ;  /* 0x00009e00ff127b82 */ /* 0x000e620000000800 */
[-C--:B------:R-:W-:Y:S02]  /*18a40*/  IADD3 R16, P6, R157, R96.reuse, RZ ;  /* 0x000000609d107210 */ /* 0x080fe40007fde0ff */
[----:B------:R-:W-:Y:S01]  /*18a50*/  LEA.HI.X.SX32 R3, R149, R97, 0x1, P3 ;  /* 0x0000006195037211 */ /* 0x000fe200018f0eff */
[----:B0-----:R-:W-:Y:S01]  /*18a60*/  IMAD R11, R4, 0xb, RZ ;  /* 0x0000000b040b7824 */ /* 0x001fe200078e02ff */
[----:B------:R-:W-:Y:S01]  /*18a70*/  IADD3 R10, P5, R155, R96, RZ ;  /* 0x000000609b0a7210 */ /* 0x000fe20007fbe0ff */
[----:B------:R-:W-:-:S02]  /*18a80*/  IMAD R159, R159, 0x1a, RZ ;  /* 0x0000001a9f9f7824 */ /* 0x000fc400078e02ff */
[----:B------:R-:W0:Y:S01]  /*18a90*/  LDC R141, c[0x0][0x278] ;  /* 0x00009e00ff8d7b82 */ /* 0x000e220000000800 */
[----:B------:R-:W-:-:S07]  /*18aa0*/  PRMT R20, R21, 0x7632, R20 ;  /* 0x0000763215147816 */ /* 0x000fce0000000014 */
[----:B---3--:R-:W3:Y:S01]  /*18ab0*/  LDC R99, c[0x0][0x278] ;  /* 0x00009e00ff637b82 */ /* 0x008ee20000000800 */
[-C--:B------:R-:W-:Y:S01]  /*18ac0*/  LEA.HI.X.SX32 R11, R11, R97.reuse, 0x1, P5 ;  /* 0x000000610b0b7211 */ /* 0x080fe200028f0eff */
[----:B------:R4:W-:Y:S01]  /*18ad0*/  STG.E.U16 desc[UR6][R2.64], R21 ;  /* 0x0000001502007986 */ /* 0x0009e2000c101506 */
[----:B------:R-:W-:-:S03]  /*18ae0*/  LEA.HI.X.SX32 R17, R145, R97, 0x1, P6 ;  /* 0x0000006191117211 */ /* 0x000fc600030f0eff */
[----:B------:R2:W-:Y:S02]  /*18af0*/  STG.E.U16 desc[UR6][R10.64], R20 ;  /* 0x000000140a007986 */ /* 0x0005e4000c101506 */
[----:B------:R-:W5:Y:S02]  /*18b00*/  LDC R140, c[0x0][0x278] ;  /* 0x00009e00ff8c7b82 */ /* 0x000f640000000800 */
[----:B------:R2:W-:Y:S01]  /*18b10*/  STG.E.U16 desc[UR6][R16.64], R22 ;  /* 0x0000001610007986 */ /* 0x0005e2000c101506 */
[----:B----4-:R-:W-:Y:S01]  /*18b20*/  IMAD R3, R4, 0xd, RZ ;  /* 0x0000000d04037824 */ /* 0x010fe200078e02ff */
[----:B------:R-:W-:-:S04]  /*18b30*/  IADD3 R2, P5, R159, R96, RZ ;  /* 0x000000609f027210 */ /* 0x000fc80007fbe0ff */
[----:B------:R-:W4:Y:S01]  /*18b40*/  LDC R4, c[0x0][0x278] ;  /* 0x00009e00ff047b82 */ /* 0x000f220000000800 */
[----:B--2---:R-:W-:Y:S01]  /*18b50*/  IMAD R11, R0, 0xf, RZ ;  /* 0x0000000f000b7824 */ /* 0x004fe200078e02ff */
[-C--:B------:R-:W-:Y:S02]  /*18b60*/  LEA.HI.X.SX32 R3, R3, R97.reuse, 0x1, P5 ;  /* 0x0000006103037211 */ /* 0x080fe400028f0eff */
[-C--:B------:R-:W-:Y:S02]  /*18b70*/  IADD3 R20, P5, R163, R96.reuse, RZ ;  /* 0x00000060a3147210 */ /* 0x080fe40007fbe0ff */
[----:B------:R-:W-:Y:S02]  /*18b80*/  IADD3 R16, P3, R161, R96, RZ ;  /* 0x00000060a1107210 */ /* 0x000fe40007f7e0ff */
[----:B------:R-:W2:Y:S01]  /*18b90*/  LDC R10, c[0x0][0x278] ;  /* 0x00009e00ff0a7b82 */ /* 0x000ea20000000800 */
[----:B------:R-:W-:Y:S02]  /*18ba0*/  PRMT R143, R22, 0x7632, R143 ;  /* 0x00007632168f7816 */ /* 0x000fe4000000008f */
[----:B------:R-:W-:-:S02]  /*18bb0*/  LEA.HI.X.SX32 R17, R151, R97, 0x1, P3 ;  /* 0x0000006197117211 */ /* 0x000fc400018f0eff */
[----:B------:R-:W-:Y:S02]  /*18bc0*/  LEA.HI.X.SX32 R21, R11, R97, 0x1, P5 ;  /* 0x000000610b157211 */ /* 0x000fe400028f0eff */
[----:B------:R-:W-:Y:S01]  /*18bd0*/  PRMT R0, R23, 0x7632, R0 ;  /* 0x0000763217007816 */ /* 0x000fe20000000000 */
[----:B------:R1:W-:Y:S01]  /*18be0*/  STG.E.U16 desc[UR6][R2.64], R143 ;  /* 0x0000008f02007986 */ /* 0x0003e2000c101506 */
[----:B------:R-:W2:Y:S01]  /*18bf0*/  LDC R145, c[0x0][0x278] ;  /* 0x00009e00ff917b82 */ /* 0x000ea20000000800 */
[----:B------:R-:W-:Y:S02]  /*18c00*/  IMAD.SHL.U32 R19, R19, 0x10, RZ ;  /* 0x0000001013137824 */ /* 0x000fe400078e00ff */
[----:B------:R-:W-:Y:S01]  /*18c10*/  STG.E.U16 desc[UR6][R16.64], R23 ;  /* 0x0000001710007986 */ /* 0x000fe2000c101506 */
[----:B---3--:R-:W-:-:S03]  /*18c20*/  LEA R98, P6, R99, R96, 0x5 ;  /* 0x0000006063627211 */ /* 0x008fc600078c28ff */
[----:B------:R3:W-:Y:S01]  /*18c30*/  STG.E.U16 desc[UR6][R20.64], R0 ;  /* 0x0000000014007986 */ /* 0x0007e2000c101506 */
[----:B------:R-:W2:Y:S01]  /*18c40*/  LDC R22, c[0x0][0x278] ;  /* 0x00009e00ff167b82 */ /* 0x000ea20000000800 */
[----:B------:R-:W-:Y:S01]  /*18c50*/  LEA.HI.X.SX32 R99, R19, R97, 0x1, P6 ;  /* 0x0000006113637211 */ /* 0x000fe200030f0eff */
[----:B0-----:R-:W-:Y:S02]  /*18c60*/  IMAD R11, R141, 0x24, RZ ;  /* 0x000000248d0b7824 */ /* 0x001fe400078e02ff */
[----:B-1----:R-:W-:-:S04]  /*18c70*/  IMAD R3, R18, 0x11, RZ ;  /* 0x0000001112037824 */ /* 0x002fc800078e02ff */
[----:B------:R-:W0:Y:S08]  /*18c80*/  LDC R143, c[0x0][0x278] ;  /* 0x00009e00ff8f7b82 */ /* 0x000e300000000800 */
[----:B---3--:R-:W1:Y:S01]  /*18c90*/  LDC R0, c[0x0][0x278] ;  /* 0x00009e00ff007b82 */ /* 0x008e620000000800 */
[----:B------:R-:W-:Y:S01]  /*18ca0*/  IMAD R19, R142, 0x26, RZ ;  /* 0x000000268e137824 */ /* 0x000fe200078e02ff */
[----:B------:R3:W-:Y:S01]  /*18cb0*/  STG.E.U16 desc[UR6][R98.64], R12 ;  /* 0x0000000c62007986 */ /* 0x0007e2000c101506 */
[----:B------:R-:W-:-:S05]  /*18cc0*/  IADD3 R16, P5, R11, R96, RZ ;  /* 0x000000600b107210 */ /* 0x000fca0007fbe0ff */
[----:B------:R-:W1:Y:S01]  /*18cd0*/  LDC R18, c[0x0][0x278] ;  /* 0x00009e00ff127b82 */ /* 0x000e620000000800 */
[-C--:B------:R-:W-:Y:S01]  /*18ce0*/  IADD3 R2, P3, R165, R96.reuse, RZ ;  /* 0x00000060a5027210 */ /* 0x080fe20007f7e0ff */
[----:B-----5:R-:W-:Y:S01]  /*18cf0*/  IMAD R21, R140, 0x13, RZ ;  /* 0x000000138c157824 */ /* 0x020fe200078e02ff */
[----:B------:R-:W-:Y:S02]  /*18d00*/  IADD3 R20, P6, R19, R96, RZ ;  /* 0x0000006013147210 */ /* 0x000fe40007fde0ff */
[----:B------:R-:W-:-:S03]  /*18d10*/  LEA.HI.X.SX32 R17, R153, R97, 0x1, P5 ;  /* 0x0000006199117211 */ /* 0x000fc600028f0eff */
[----:B---3--:R-:W3:Y:S01]  /*18d20*/  LDC R98, c[0x0][0x278] ;  /* 0x00009e00ff627b82 */ /* 0x008ee20000000800 */
[-C--:B------:R-:W-:Y:S01]  /*18d30*/  LEA.HI.X.SX32 R3, R3, R97.reuse, 0x1, P3 ;  /* 0x0000006103037211 */ /* 0x080fe200018f0eff */
[----:B----4-:R-:W-:Y:S01]  /*18d40*/  IMAD R141, R4, 0x28, RZ ;  /* 0x00000028048d7824 */ /* 0x010fe200078e02ff */
[----:B------:R-:W-:Y:S01]  /*18d50*/  PRMT R12, R12, 0x7632, R12 ;  /* 0x000076320c0c7816 */ /* 0x000fe2000000000c */
[----:B--2---:R-:W-:Y:S01]  /*18d60*/  IMAD R99, R10, 0x2a, RZ ;  /* 0x0000002a0a637824 */ /* 0x004fe200078e02ff */
[----:B------:R-:W-:-:S03]  /*18d70*/  LEA.HI.X.SX32 R21, R21, R97, 0x1, P6 ;  /* 0x0000006115157211 */ /* 0x000fc600030f0eff */
[----:B------:R-:W2:Y:S01]  /*18d80*/  LDC R153, c[0x0][0x278] ;  /* 0x00009e00ff997b82 */ /* 0x000ea20000000800 */
[----:B------:R-:W-:Y:S01]  /*18d90*/  PRMT R23, R13, 0x7632, R23 ;  /* 0x000076320d177816 */ /* 0x000fe20000000017 */
[----:B------:R4:W-:Y:S01]  /*18da0*/  STG.E.U16 desc[UR6][R2.64], R12 ;  /* 0x0000000c02007986 */ /* 0x0009e2000c101506 */
[----:B------:R-:W-:-:S03]  /*18db0*/  IMAD R145, R145, 0x15, RZ ;  /* 0x0000001591917824 */ /* 0x000fc600078e02ff */
[----:B------:R-:W-:Y:S02]  /*18dc0*/  STG.E.U16 desc[UR6][R16.64], R13 ;  /* 0x0000000d10007986 */ /* 0x000fe4000c101506 */
[----:B------:R-:W5:Y:S02]  /*18dd0*/  LDC R4, c[0x0][0x278] ;  /* 0x00009e00ff047b82 */ /* 0x000f640000000800 */
[----:B------:R0:W-:Y:S01]  /*18de0*/  STG.E.U16 desc[UR6][R20.64], R23 ;  /* 0x0000001714007986 */ /* 0x0001e2000c101506 */
[-C--:B----4-:R-:W-:Y:S02]  /*18df0*/  IADD3 R2, P5, R141, R96.reuse, RZ ;  /* 0x000000608d027210 */ /* 0x090fe40007fbe0ff */
[----:B------:R-:W-:-:S03]  /*18e00*/  IADD3 R12, P3, R99, R96, RZ ;  /* 0x00000060630c7210 */ /* 0x000fc60007f7e0ff */
[----:B------:R-:W4:Y:S01]  /*18e10*/  LDC R151, c[0x0][0x278] ;  /* 0x00009e00ff977b82 */ /* 0x000f220000000800 */
[-C--:B------:R-:W-:Y:S01]  /*18e20*/  LEA.HI.X.SX32 R3, R147, R97.reuse, 0x1, P5 ;  /* 0x0000006193037211 */ /* 0x080fe200028f0eff */
[----:B0-----:R-:W-:Y:S02]  /*18e30*/  IMAD R143, R143, 0x2e, RZ ;  /* 0x0000002e8f8f7824 */ /* 0x001fe400078e02ff */
[----:B------:R-:W-:Y:S02]  /*18e40*/  IMAD R23, R22, 0x2c, RZ ;  /* 0x0000002c16177824 */ /* 0x000fe400078e02ff */
[----:B-1----:R-:W-:Y:S01]  /*18e50*/  IMAD R21, R0, 0x17, RZ ;  /* 0x0000001700157824 */ /* 0x002fe200078e02ff */
[----:B------:R-:W-:Y:S01]  /*18e60*/  LEA.HI.X.SX32 R13, R145, R97, 0x1, P3 ;  /* 0x00000061910d7211 */ /* 0x000fe200018f0eff */
[----:B------:R-:W0:Y:S01]  /*18e70*/  LDC R0, c[0x0][0x278] ;  /* 0x00009e00ff007b82 */ /* 0x000e220000000800 */
[-C--:B------:R-:W-:Y:S01]  /*18e80*/  IADD3 R16, P5, R23, R96.reuse, RZ ;  /* 0x0000006017107210 */ /* 0x080fe20007fbe0ff */
[----:B------:R-:W-:Y:S01]  /*18e90*/  IMAD R145, R18, 0x30, RZ ;  /* 0x0000003012917824 */ /* 0x000fe200078e02ff */
[----:B------:R1:W-:Y:S01]  /*18ea0*/  STG.E.U16 desc[UR6][R2.64], R14 ;  /* 0x0000000e02007986 */ /* 0x0003e2000c101506 */
[----:B------:R-:W-:-:S02]  /*18eb0*/  IADD3 R20, P6, R143, R96, RZ ;  /* 0x000000608f147210 */ /* 0x000fc40007fde0ff */
[-C--:B------:R-:W-:Y:S02]  /*18ec0*/  LEA.HI.X.SX32 R17, R155, R97.reuse, 0x1, P5 ;  /* 0x000000619b117211 */ /* 0x080fe400028f0eff */
[----:B------:R-:W0:Y:S01]  /*18ed0*/  LDC R149, c[0x0][0x278] ;  /* 0x00009e00ff957b82 */ /* 0x000e220000000800 */
[----:B---3--:R-:W-:Y:S01]  /*18ee0*/  IMAD R147, R98, 0x32, RZ ;  /* 0x0000003262937824 */ /* 0x008fe200078e02ff */
[----:B------:R-:W-:Y:S02]  /*18ef0*/  LEA.HI.X.SX32 R21, R21, R97, 0x1, P6 ;  /* 0x0000006115157211 */ /* 0x000fe400030f0eff */
[----:B-1----:R-:W-:-:S04]  /*18f00*/  PRMT R3, R14, 0x7632, R3 ;  /* 0x000076320e037816 */ /* 0x002fc80000000003 */
[----:B------:R-:W1:Y:S01]  /*18f10*/  LDC R10, c[0x0][0x278] ;  /* 0x00009e00ff0a7b82 */ /* 0x000e620000000800 */
[-C--:B------:R-:W-:Y:S02]  /*18f20*/  IADD3 R2, P5, R145, R96.reuse, RZ ;  /* 0x0000006091027210 */ /* 0x080fe40007fbe0ff */
[----:B------:R-:W-:Y:S01]  /*18f30*/  PRMT R140, R15, 0x7632, R140 ;  /* 0x000076320f8c7816 */ /* 0x000fe2000000008c */
[----:B------:R3:W-:Y:S04]  /*18f40*/  STG.E.U16 desc[UR6][R12.64], R3 ;  /* 0x000000030c007986 */ /* 0x0007e8000c101506 */
[----:B------:R-:W1:Y:S01]  /*18f50*/  LDC R18, c[0x0][0x278] ;  /* 0x00009e00ff127b82 */ /* 0x000e620000000800 */
[----:B--2---:R-:W-:Y:S01]  /*18f60*/  IMAD R153, R153, 0x19, RZ ;  /* 0x0000001999997824 */ /* 0x004fe200078e02ff */
[----:B------:R5:W-:Y:S06]  /*18f70*/  STG.E.U16 desc[UR6][R16.64], R15 ;  /* 0x0000000f10007986 */ /* 0x000bec000c101506 */
[----:B------:R-:W2:Y:S01]  /*18f80*/  LDC R22, c[0x0][0x278] ;  /* 0x00009e00ff167b82 */ /* 0x000ea20000000800 */
[----:B---3--:R-:W-:Y:S01]  /*18f90*/  LEA.HI.X.SX32 R3, R157, R97, 0x1, P5 ;  /* 0x000000619d037211 */ /* 0x008fe200028f0eff */
[----:B------:R3:W-:Y:S01]  /*18fa0*/  STG.E.U16 desc[UR6][R20.64], R140 ;  /* 0x0000008c14007986 */ /* 0x0007e2000c101506 */
[----:B------:R-:W-:-:S03]  /*18fb0*/  IADD3 R12, P3, R147, R96, RZ ;  /* 0x00000060930c7210 */ /* 0x000fc60007f7e0ff */
[----:B------:R4:W-:Y:S01]  /*18fc0*/  STG.E.U16 desc[UR6][R2.64], R24 ;  /* 0x0000001802007986 */ /* 0x0009e2000c101506 */
[----:B------:R-:W-:Y:S01]  /*18fd0*/  LEA.HI.X.SX32 R13, R153, R97, 0x1, P3 ;  /* 0x00000061990d7211 */ /* 0x000fe200018f0eff */
[----:B-----5:R-:W-:Y:S01]  /*18fe0*/  IMAD R17, R4, 0x1b, RZ ;  /* 0x0000001b04117824 */ /* 0x020fe200078e02ff */
[----:B------:R-:W5:Y:S08]  /*18ff0*/  LDC R155, c[0x0][0x278] ;  /* 0x00009e00ff9b7b82 */ /* 0x000f700000000800 */
[----:B---3--:R-:W3:Y:S01]  /*19000*/  LDC R20, c[0x0][0x278] ;  /* 0x00009e00ff147b82 */ /* 0x008ee20000000800 */
[----:B----4-:R-:W-:Y:S01]  /*19010*/  PRMT R3, R24, 0x7632, R3 ;  /* 0x0000763218037816 */ /* 0x010fe20000000003 */
[----:B------:R-:W-:-:S06]  /*19020*/  IMAD R151, R151, 0x34, RZ ;  /* 0x0000003497977824 */ /* 0x000fcc00078e02ff */
[----:B------:R-:W4:Y:S01]  /*19030*/  LDC R4, c[0x0][0x278] ;  /* 0x00009e00ff047b82 */ /* 0x000f220000000800 */
[----:B------:R0:W-:Y:S07]  /*19040*/  STG.E.U16 desc[UR6][R12.64], R3 ;  /* 0x000000030c007986 */ /* 0x0001ee000c101506 */
[----:B------:R-:W5:Y:S01]  /*19050*/  LDC R24, c[0x0][0x278] ;  /* 0x00009e00ff187b82 */ /* 0x000f620000000800 */
[----:B0-----:R-:W-:-:S07]  /*19060*/  IMAD R13, R0, 0x1d, RZ ;  /* 0x0000001d000d7824 */ /* 0x001fce00078e02ff */
[----:B------:R-:W0:Y:S01]  /*19070*/  LDC R21, c[0x0][0x278] ;  /* 0x00009e00ff157b82 */ /* 0x000e220000000800 */
[----:B------:R-:W-:Y:S01]  /*19080*/  IMAD R149, R149, 0x36, RZ ;  /* 0x0000003695957824 */ /* 0x000fe200078e02ff */
[----:B------:R-:W-:Y:S01]  /*19090*/  IADD3 R14, P5, R151, R96, RZ ;  /* 0x00000060970e7210 */ /* 0x000fe20007fbe0ff */
[----:B-1----:R-:W-:-:S05]  /*190a0*/  IMAD R153, R10, 0x38, RZ ;  /* 0x000000380a997824 */ /* 0x002fca00078e02ff */
[----:B------:R-:W1:Y:S01]  /*190b0*/  LDC R0, c[0x0][0x278] ;  /* 0x00009e00ff007b82 */ /* 0x000e620000000800 */
[-C--:B------:R-:W-:Y:S01]  /*190c0*/  LEA.HI.X.SX32 R15, R159, R97.reuse, 0x1, P5 ;  /* 0x000000619f0f7211 */ /* 0x080fe200028f0eff */
[----:B------:R-:W-:Y:S01]  /*190d0*/  IMAD R157, R18, 0x3a, RZ ;  /* 0x0000003a129d7824 */ /* 0x000fe200078e02ff */
[-C--:B------:R-:W-:Y:S01]  /*190e0*/  IADD3 R16, P6, R149, R96.reuse, RZ ;  /* 0x0000006095107210 */ /* 0x080fe20007fde0ff */
[----:B--2---:R-:W-:Y:S01]  /*190f0*/  IMAD R159, R22, 0x3c, RZ ;  /* 0x0000003c169f7824 */ /* 0x004fe200078e02ff */
[-C--:B------:R-:W-:Y:S01]  /*19100*/  IADD3 R2, P3, R153, R96.reuse, RZ ;  /* 0x0000006099027210 */ /* 0x080fe20007f7e0ff */
[----:B------:R2:W-:Y:S01]  /*19110*/  STG.E.U16 desc[UR6][R14.64], R25 ;  /* 0x000000190e007986 */ /* 0x0005e2000c101506 */
[----:B------:R-:W-:Y:S01]  /*19120*/  LEA.HI.X.SX32 R17, R17, R97, 0x1, P6 ;  /* 0x0000006111117211 */ /* 0x000fe200030f0eff */
[----:B------:R-:W1:Y:S01]  /*19130*/  LDC R18, c[0x0][0x278] ;  /* 0x00009e00ff127b82 */ /* 0x000e620000000800 */
[----:B------:R-:W-:Y:S02]  /*19140*/  PRMT R98, R25, 0x7632, R98 ;  /* 0x0000763219627816 */ /* 0x000fe40000000062 */
[----:B------:R-:W-:-:S02]  /*19150*/  IADD3 R12, P5, R157, R96, RZ ;  /* 0x000000609d0c7210 */ /* 0x000fc40007fbe0ff */
[-C--:B------:R-:W-:Y:S01]  /*19160*/  LEA.HI.X.SX32 R3, R161, R97.reuse, 0x1, P3 ;  /* 0x00000061a1037211 */ /* 0x080fe200018f0eff */
[----:B---3--:R-:W-:Y:S01]  /*19170*/  IMAD R161, R20, 0x3e, RZ ;  /* 0x0000003e14a17824 */ /* 0x008fe200078e02ff */
[-C--:B------:R-:W-:Y:S01]  /*19180*/  LEA.HI.X.SX32 R13, R13, R97.reuse, 0x1, P5 ;  /* 0x000000610d0d7211 */ /* 0x080fe200028f0eff */
[----:B------:R-:W3:Y:S01]  /*19190*/  LDC R22, c[0x0][0x278] ;  /* 0x00009e00ff167b82 */ /* 0x000ee20000000800 */
[----:B--2---:R-:W-:Y:S01]  /*191a0*/  IADD3 R14, P6, R159, R96, RZ ;  /* 0x000000609f0e7210 */ /* 0x004fe20007fde0ff */
[----:B------:R4:W-:Y:S01]  /*191b0*/  STG.E.U16 desc[UR6][R16.64], R98 ;  /* 0x0000006210007986 */ /* 0x0009e2000c101506 */
[----:B------:R-:W-:Y:S02]  /*191c0*/  PRMT R25, R26, 0x7632, R25 ;  /* 0x000076321a197816 */ /* 0x000fe40000000019 */
[----:B------:R-:W-:Y:S01]  /*191d0*/  LEA.HI.X.SX32 R15, R163, R97, 0x1, P6 ;  /* 0x00000061a30f7211 */ /* 0x000fe200030f0eff */
[----:B------:R2:W-:Y:S01]  /*191e0*/  STG.E.U16 desc[UR6][R2.64], R26 ;  /* 0x0000001a02007986 */ /* 0x0005e2000c101506 */
[----:B-----5:R-:W-:Y:S01]  /*191f0*/  IMAD R163, R24, 0x42, RZ ;  /* 0x0000004218a37824 */ /* 0x020fe200078e02ff */
[----:B------:R-:W5:Y:S02]  /*19200*/  LDC R10, c[0x0][0x278] ;  /* 0x00009e00ff0a7b82 */ /* 0x000f640000000800 */
[----:B------:R0:W-:Y:S01]  /*19210*/  STG.E.U16 desc[UR6][R12.64], R25 ;  /* 0x000000190c007986 */ /* 0x0001e2000c101506 */
[----:B----4-:R-:W-:-:S03]  /*19220*/  IMAD R17, R4, 0x1f, RZ ;  /* 0x0000001f04117824 */ /* 0x010fc600078e02ff */
[----:B------:R1:W-:Y:S02]  /*19230*/  STG.E.U16 desc[UR6][R14.64], R27 ;  /* 0x0000001b0e007986 */ /* 0x0003e4000c101506 */
[----:B------:R-:W4:Y:S01]  /*19240*/  LDC R16, c[0x0][0x278] ;  /* 0x00009e00ff107b82 */ /* 0x000f220000000800 */
[-C--:B--2---:R-:W-:Y:S02]  /*19250*/  IADD3 R2, P5, R161, R96.reuse, RZ ;  /* 0x00000060a1027210 */ /* 0x084fe40007fbe0ff */
[----:B0-----:R-:W-:Y:S02]  /*19260*/  SHF.L.U32 R21, R21, 0x5, RZ ;  /* 0x0000000515157819 */ /* 0x001fe400000006ff */
[-C--:B------:R-:W-:Y:S02]  /*19270*/  LEA R12, P3, R155, R96.reuse, 0x6 ;  /* 0x000000609b0c7211 */ /* 0x080fe400078630ff */
[----:B------:R-:W-:Y:S01]  /*19280*/  LEA.HI.X.SX32 R3, R17, R97, 0x1, P5 ;  /* 0x0000006111037211 */ /* 0x000fe200028f0eff */
[----:B------:R-:W0:Y:S01]  /*19290*/  LDC R4, c[0x0][0x278] ;  /* 0x00009e00ff047b82 */ /* 0x000e220000000800 */
[----:B-1----:R-:W-:Y:S01]  /*192a0*/  IMAD R15, R0, 0x21, RZ ;  /* 0x00000021000f7824 */ /* 0x002fe200078e02ff */
[----:B------:R-:W-:-:S02]  /*192b0*/  IADD3 R14, P5, R163, R96, RZ ;  /* 0x00000060a30e7210 */ /* 0x000fc40007fbe0ff */
[----:B------:R-:W-:Y:S02]  /*192c0*/  PRMT R140, R27, 0x7632, R140 ;  /* 0x000076321b8c7816 */ /* 0x000fe4000000008c */
[-C--:B------:R-:W-:Y:S02]  /*192d0*/  LEA.HI.X.SX32 R13, R21, R97.reuse, 0x1, P3 ;  /* 0x00000061150d7211 */ /* 0x080fe400018f0eff */
[----:B------:R-:W1:Y:S01]  /*192e0*/  LDC R26, c[0x0][0x278] ;  /* 0x00009e00ff1a7b82 */ /* 0x000e620000000800 */
[-C--:B------:R-:W-:Y:S02]  /*192f0*/  LEA.HI.X.SX32 R15, R15, R97.reuse, 0x1, P5 ;  /* 0x000000610f0f7211 */ /* 0x080fe400028f0eff */
[----:B------:R-:W-:Y:S01]  /*19300*/  PRMT R0, R32, 0x7632, R0 ;  /* 0x0000763220007816 */ /* 0x000fe20000000000 */
[----:B------:R2:W-:Y:S04]  /*19310*/  STG.E.U16 desc[UR6][R2.64], R140 ;  /* 0x0000008c02007986 */ /* 0x0005e8000c101506 */
[----:B------:R-:W-:Y:S01]  /*19320*/  STG.E.U16 desc[UR6][R12.64], R32 ;  /* 0x000000200c007986 */ /* 0x000fe2000c101506 */
[----:B------:R-:W-:Y:S01]  /*19330*/  IADD3 R20, P6, R169, R96, RZ ;  /* 0x00000060a9147210 */ /* 0x000fe20007fde0ff */
[----:B------:R-:W1:Y:S02]  /*19340*/  LDC R98, c[0x0][0x278] ;  /* 0x00009e00ff627b82 */ /* 0x000e640000000800 */
[----:B------:R3:W-:Y:S01]  /*19350*/  STG.E.U16 desc[UR6][R14.64], R0 ;  /* 0x000000000e007986 */ /* 0x0007e2000c101506 */
[----:B------:R-:W-:Y:S01]  /*19360*/  LEA.HI.X.SX32 R21, R165, R97, 0x1, P6 ;  /* 0x00000061a5157211 */ /* 0x000fe200030f0eff */
[----:B------:R-:W-:-:S04]  /*19370*/  IMAD R17, R18, 0x48, RZ ;  /* 0x0000004812117824 */ /* 0x000fc800078e02ff */
[----:B--2---:R-:W2:Y:S08]  /*19380*/  LDC R140, c[0x0][0x278] ;  /* 0x00009e00ff8c7b82 */ /* 0x004eb00000000800 */
[----:B---3--:R-:W3:Y:S01]  /*19390*/  LDC R0, c[0x0][0x278] ;  /* 0x00009e00ff007b82 */ /* 0x008ee20000000800 */
[----:B------:R-:W-:Y:S01]  /*193a0*/  IMAD R3, R22, 0x4a, RZ ;  /* 0x0000004a16037824 */ /* 0x000fe200078e02ff */
[----:B------:R4:W-:Y:S01]  /*193b0*/  STG.E.U16 desc[UR6][R20.64], R33 ;  /* 0x0000002114007986 */ /* 0x0009e2000c101506 */
[----:B-----5:R-:W-:Y:S01]  /*193c0*/  IMAD R13, R10, 0x23, RZ ;  /* 0x000000230a0d7824 */ /* 0x020fe200078e02ff */
[----:B------:R-:W-:-:S04]  /*193d0*/  IADD3 R14, P3, R175, R96, RZ ;  /* 0x00000060af0e7210 */ /* 0x000fc80007f7e0ff */
[----:B------:R-:W5:Y:S01]  /*193e0*/  LDC R27, c[0x0][0x278] ;  /* 0x00009e00ff1b7b82 */ /* 0x000f620000000800 */
[-C--:B------:R-:W-:Y:S02]  /*193f0*/  IADD3 R10, P5, R17, R96.reuse, RZ ;  /* 0x00000060110a7210 */ /* 0x080fe40007fbe0ff */
[----:B------:R-:W-:Y:S01]  /*19400*/  IADD3 R24, P6, R3, R96, RZ ;  /* 0x0000006003187210 */ /* 0x000fe20007fde0ff */
[----:B----4-:R-:W-:Y:S01]  /*19410*/  IMAD R21, R16, 0x25, RZ ;  /* 0x0000002510157824 */ /* 0x010fe200078e02ff */
[----:B------:R-:W-:-:S03]  /*19420*/  LEA.HI.X.SX32 R15, R13, R97, 0x1, P3 ;  /* 0x000000610d0f7211 */ /* 0x000fc600018f0eff */
[----:B------:R-:W4:Y:S01]  /*19430*/  LDC R12, c[0x0][0x278] ;  /* 0x00009e00ff0c7b82 */ /* 0x000f220000000800 */
[----:B------:R-:W-:Y:S02]  /*19440*/  PRMT R33, R33, 0x7632, R33 ;  /* 0x0000763221217816 */ /* 0x000fe40000000021 */
[-C--:B------:R-:W-:Y:S02]  /*19450*/  LEA.HI.X.SX32 R11, R11, R97.reuse, 0x1, P5 ;  /* 0x000000610b0b7211 */ /* 0x080fe400028f0eff */
[----:B------:R-:W-:Y:S02]  /*19460*/  LEA.HI.X.SX32 R25, R21, R97, 0x1, P6 ;  /* 0x0000006115197211 */ /* 0x000fe400030f0eff */
[----:B------:R-:W-:Y:S01]  /*19470*/  PRMT R32, R34, 0x7632, R32 ;  /* 0x0000763222207816 */ /* 0x000fe20000000020 */
[----:B------:R2:W-:Y:S01]  /*19480*/  STG.E.U16 desc[UR6][R14.64], R33 ;  /* 0x000000210e007986 */ /* 0x0005e2000c101506 */
[----:B------:R-:W4:Y:S01]  /*19490*/  LDC R22, c[0x0][0x278] ;  /* 0x00009e00ff167b82 */ /* 0x000f220000000800 */
[----:B0-----:R-:W-:-:S02]  /*194a0*/  IMAD R21, R4, 0x4c, RZ ;  /* 0x0000004c04157824 */ /* 0x001fc400078e02ff */
[----:B------:R0:W-:Y:S04]  /*194b0*/  STG.E.U16 desc[UR6][R10.64], R34 ;  /* 0x000000220a007986 */ /* 0x0001e8000c101506 */
[----:B------:R3:W-:Y:S01]  /*194c0*/  STG.E.U16 desc[UR6][R24.64], R32 ;  /* 0x0000002018007986 */ /* 0x0007e2000c101506 */
[----:B-1----:R-:W-:Y:S01]  /*194d0*/  IMAD R13, R26, 0x4e, RZ ;  /* 0x0000004e1a0d7824 */ /* 0x002fe200078e02ff */
[----:B------:R-:W-:Y:S01]  /*194e0*/  IADD3 R18, P5, R21, R96, RZ ;  /* 0x0000006015127210 */ /* 0x000fe20007fbe0ff */
[----:B------:R-:W1:Y:S01]  /*194f0*/  LDC R16, c[0x0][0x278] ;  /* 0x00009e00ff107b82 */ /* 0x000e620000000800 */
[----:B--2---:R-:W-:Y:S02]  /*19500*/  IMAD R15, R98, 0x50, RZ ;  /* 0x00000050620f7824 */ /* 0x004fe400078e02ff */
[----:B-----5:R-:W-:-:S02]  /*19510*/  IMAD R27, R27, 0x27, RZ ;  /* 0x000000271b1b7824 */ /* 0x020fc400078e02ff */
[----:B0-----:R-:W-:-:S03]  /*19520*/  IMAD R11, R140, 0x52, RZ ;  /* 0x000000528c0b7824 */ /* 0x001fc600078e02ff */
[----:B------:R-:W0:Y:S01]  /*19530*/  LDC R10, c[0x0][0x278] ;  /* 0x00009e00ff0a7b82 */ /* 0x000e220000000800 */
[----:B---3--:R-:W-:-:S07]  /*19540*/  IMAD R25, R0, 0x29, RZ ;  /* 0x0000002900197824 */ /* 0x008fce00078e02ff */
[----:B------:R-:W2:Y:S01]  /*19550*/  LDC R0, c[0x0][0x278] ;  /* 0x00009e00ff007b82 */ /* 0x000ea20000000800 */
[-C--:B------:R-:W-:Y:S02]  /*19560*/  IADD3 R26, P3, R13, R96.reuse, RZ ;  /* 0x000000600d1a7210 */ /* 0x080fe40007f7e0ff */
[----:B------:R-:W-:Y:S02]  /*19570*/  LEA.HI.X.SX32 R19, R19, R97, 0x1, P5 ;  /* 0x0000006113137211 */ /* 0x000fe400028f0eff */
[----:B------:R-:W-:-:S03]  /*19580*/  IADD3 R32, P5, R15, R96, RZ ;  /* 0x000000600f207210 */ /* 0x000fc60007fbe0ff */
[----:B------:R-:W3:Y:S01]  /*19590*/  LDC R20, c[0x0][0x278] ;  /* 0x00009e00ff147b82 */ /* 0x000ee20000000800 */
[----:B------:R-:W-:Y:S01]  /*195a0*/  IADD3 R154, P6, R11, R96, RZ ;  /* 0x000000600b9a7210 */ /* 0x000fe20007fde0ff */
[----:B------:R5:W-:Y:S01]  /*195b0*/  STG.E.U16 desc[UR6][R18.64], R35 ;  /* 0x0000002312007986 */ /* 0x000be2000c101506 */
[----:B------:R-:W-:Y:S02]  /*195c0*/  LEA.HI.X.SX32 R27, R27, R97, 0x1, P3 ;  /* 0x000000611b1b7211 */ /* 0x000fe400018f0eff */
[----:B------:R-:W-:-:S03]  /*195d0*/  PRMT R24, R35, 0x7632, R24 ;  /* 0x0000763223187816 */ /* 0x000fc60000000018 */
[----:B------:R-:W3:Y:S01]  /*195e0*/  LDC R2, c[0x0][0x278] ;  /* 0x00009e00ff027b82 */ /* 0x000ee20000000800 */
[-C--:B------:R-:W-:Y:S01]  /*195f0*/  LEA.HI.X.SX32 R33, R141, R97.reuse, 0x1, P5 ;  /* 0x000000618d217211 */ /* 0x080fe200028f0eff */
[----:B----4-:R-:W-:Y:S01]  /*19600*/  IMAD R141, R12, 0x54, RZ ;  /* 0x000000540c8d7824 */ /* 0x010fe200078e02ff */
[----:B------:R-:W-:Y:S02]  /*19610*/  LEA.HI.X.SX32 R155, R25, R97, 0x1, P6 ;  /* 0x00000061199b7211 */ /* 0x000fe400030f0eff */
[----:B-----5:R-:W-:Y:S01]  /*19620*/  PRMT R19, R100, 0x7632, R19 ;  /* 0x0000763264137816 */ /* 0x020fe20000000013 */
[----:B------:R-:W-:Y:S02]  /*19630*/  STG.E.U16 desc[UR6][R26.64], R24 ;  /* 0x000000181a007986 */ /* 0x000fe4000c101506 */
[----:B------:R-:W4:Y:S02]  /*19640*/  LDC R14, c[0x0][0x278] ;  /* 0x00009e00ff0e7b82 */ /* 0x000f240000000800 */
[----:B------:R5:W-:Y:S04]  /*19650*/  STG.E.U16 desc[UR6][R32.64], R100 ;  /* 0x0000006420007986 */ /* 0x000be8000c101506 */
[----:B------:R1:W-:Y:S02]  /*19660*/  STG.E.U16 desc[UR6][R154.64], R19 ;  /* 0x000000139a007986 */ /* 0x0003e4000c101506 */
[----:B------:R-:W4:Y:S01]  /*19670*/  LDC R18, c[0x0][0x278] ;  /* 0x00009e00ff127b82 */ /* 0x000f220000000800 */
[----:B-----5:R-:W-:-:S07]  /*19680*/  IADD3 R32, P5, R141, R96, RZ ;  /* 0x000000608d207210 */ /* 0x020fce0007fbe0ff */
[----:B------:R-:W5:Y:S01]  /*19690*/  LDC R12, c[0x0][0x278] ;  /* 0x00009e00ff0c7b82 */ /* 0x000f620000000800 */
[----:B-1----:R-:W-:Y:S01]  /*196a0*/  IMAD R19, R22, 0x5a, RZ ;  /* 0x0000005a16137824 */ /* 0x002fe200078e02ff */
[----:B------:R-:W-:Y:S01]  /*196b0*/  LEA.HI.X.SX32 R33, R99, R97, 0x1, P5 ;  /* 0x0000006163217211 */ /* 0x000fe200028f0eff */
[----:B--2---:R-:W-:-:S03]  /*196c0*/  IMAD R99, R0, 0x2d, RZ ;  /* 0x0000002d00637824 */ /* 0x004fc600078e02ff */
[----:B------:R-:W-:Y:S02]  /*196d0*/  IADD3 R164, P6, R19, R96, RZ ;  /* 0x0000006013a47210 */ /* 0x000fe40007fde0ff */
[----:B------:R-:W1:Y:S01]  /*196e0*/  LDC R4, c[0x0][0x278] ;  /* 0x00009e00ff047b82 */ /* 0x000e620000000800 */
[----:B------:R-:W-:Y:S01]  /*196f0*/  IMAD R25, R16, 0x56, RZ ;  /* 0x0000005610197824 */ /* 0x000fe200078e02ff */
[----:B------:R-:W-:Y:S01]  /*19700*/  LEA.HI.X.SX32 R165, R99, R97, 0x1, P6 ;  /* 0x0000006163a57211 */ /* 0x000fe200030f0eff */
[----:B0-----:R-:W-:Y:S02]  /*19710*/  IMAD R99, R10, 0x5c, RZ ;  /* 0x0000005c0a637824 */ /* 0x001fe400078e02ff */
[----:B---3--:R-:W-:-:S03]  /*19720*/  IMAD R27, R20, 0x58, RZ ;  /* 0x00000058141b7824 */ /* 0x008fc600078e02ff */
[----:B------:R-:W0:Y:S01]  /*19730*/  LDC R10, c[0x0][0x278] ;  /* 0x00009e00ff0a7b82 */ /* 0x000e220000000800 */
[----:B------:R-:W-:Y:S01]  /*19740*/  IMAD R35, R2, 0x2b, RZ ;  /* 0x0000002b02237824 */ /* 0x000fe200078e02ff */
[-C--:B------:R-:W-:Y:S02]  /*19750*/  IADD3 R154, P3, R25, R96.reuse, RZ ;  /* 0x00000060199a7210 */ /* 0x080fe40007f7e0ff */
[----:B------:R-:W-:-:S04]  /*19760*/  IADD3 R22, P5, R27, R96, RZ ;  /* 0x000000601b167210 */ /* 0x000fc80007fbe0ff */
[----:B------:R-:W2:Y:S01]  /*19770*/  LDC R16, c[0x0][0x278] ;  /* 0x00009e00ff107b82 */ /* 0x000ea20000000800 */
[----:B------:R-:W-:Y:S02]  /*19780*/  LEA.HI.X.SX32 R155, R35, R97, 0x1, P3 ;  /* 0x00000061239b7211 */ /* 0x000fe400018f0eff */
[----:B------:R-:W-:-:S05]  /*19790*/  PRMT R2, R101, 0x7632, R2 ;  /* 0x0000763265027816 */ /* 0x000fca0000000002 */
[----:B------:R-:W3:Y:S01]  /*197a0*/  LDC R0, c[0x0][0x278] ;  /* 0x00009e00ff007b82 */ /* 0x000ee20000000800 */
[----:B------:R-:W-:Y:S01]  /*197b0*/  LEA.HI.X.SX32 R23, R23, R97, 0x1, P5 ;  /* 0x0000006117177211 */ /* 0x000fe200028f0eff */
[----:B------:R5:W-:Y:S06]  /*197c0*/  STG.E.U16 desc[UR6][R32.64], R101 ;  /* 0x0000006520007986 */ /* 0x000bec000c101506 */
[----:B------:R-:W3:Y:S01]  /*197d0*/  LDC R20, c[0x0][0x278] ;  /* 0x00009e00ff147b82 */ /* 0x000ee20000000800 */
[----:B------:R-:W-:Y:S01]  /*197e0*/  PRMT R24, R102, 0x7632, R24 ;  /* 0x0000763266187816 */ /* 0x000fe20000000018 */
[----:B------:R1:W-:Y:S01]  /*197f0*/  STG.E.U16 desc[UR6][R154.64], R2 ;  /* 0x000000029a007986 */ /* 0x0003e2000c101506 */
[----:B----4-:R-:W-:Y:S01]  /*19800*/  IMAD R35, R14, 0x5e, RZ ;  /* 0x0000005e0e237824 */ /* 0x010fe200078e02ff */
[----:B------:R-:W-:-:S02]  /*19810*/  IADD3 R100, P5, R99, R96, RZ ;  /* 0x0000006063647210 */ /* 0x000fc40007fbe0ff */
[----:B------:R4:W-:Y:S01]  /*19820*/  STG.E.U16 desc[UR6][R22.64], R102 ;  /* 0x0000006616007986 */ /* 0x0009e2000c101506 */
[----:B-----5:R-:W-:Y:S01]  /*19830*/  IMAD R33, R18, 0x60, RZ ;  /* 0x0000006012217824 */ /* 0x020fe200078e02ff */
[----:B------:R-:W-:Y:S01]  /*19840*/  LEA.HI.X.SX32 R101, R143, R97, 0x1, P5 ;  /* 0x000000618f657211 */ /* 0x000fe200028f0eff */
[----:B-1----:R-:W-:Y:S01]  /*19850*/  IMAD R143, R4, 0x31, RZ ;  /* 0x00000031048f7824 */ /* 0x002fe200078e02ff */
[----:B------:R1:W-:Y:S01]  /*19860*/  STG.E.U16 desc[UR6][R164.64], R24 ;  /* 0x00000018a4007986 */ /* 0x0003e2000c101506 */
[----:B------:R-:W5:Y:S01]  /*19870*/  LDC R14, c[0x0][0x278] ;  /* 0x00009e00ff0e7b82 */ /* 0x000f620000000800 */
[----:B------:R-:W-:Y:S01]  /*19880*/  IADD3 R154, P3, R35, R96, RZ ;  /* 0x00000060239a7210 */ /* 0x000fe20007f7e0ff */
[----:B----4-:R-:W-:-:S06]  /*19890*/  IMAD R23, R12, 0x62, RZ ;  /* 0x000000620c177824 */ /* 0x010fcc00078e02ff */
[----:B------:R-:W4:Y:S01]  /*198a0*/  LDC R2, c[0x0][0x278] ;  /* 0x00009e00ff027b82 */ /* 0x000f220000000800 */
[-C--:B-1----:R-:W-:Y:S02]  /*198b0*/  IADD3 R164, P5, R33, R96.reuse, RZ ;  /* 0x0000006021a47210 */ /* 0x082fe40007fbe0ff */
[----:B------:R-:W-:-:S05]  /*198c0*/  IADD3 R166, P6, R23, R96, RZ ;  /* 0x0000006017a67210 */ /* 0x000fca0007fde0ff */
[----:B------:R-:W1:Y:S01]  /*198d0*/  LDC R12, c[0x0][0x278] ;  /* 0x00009e00ff0c7b82 */ /* 0x000e620000000800 */
[-C--:B------:R-:W-:Y:S02]  /*198e0*/  LEA.HI.X.SX32 R155, R167, R97.reuse, 0x1, P3 ;  /* 0x00000061a79b7211 */ /* 0x080fe400018f0eff */
[----:B------:R-:W-:Y:S02]  /*198f0*/  PRMT R4, R103, 0x7632, R4 ;  /* 0x0000763267047816 */ /* 0x000fe40000000004 */
[-C--:B------:R-:W-:Y:S01]  /*19900*/  LEA.HI.X.SX32 R165, R145, R97.reuse, 0x1, P5 ;  /* 0x0000006191a57211 */ /* 0x080fe200028f0eff */
[----:B0-----:R-:W-:Y:S01]  /*19910*/  IMAD R145, R10, 0x66, RZ ;  /* 0x000000660a917824 */ /* 0x001fe200078e02ff */
[----:B------:R-:W-:Y:S01]  /*19920*/  LEA.HI.X.SX32 R167, R143, R97, 0x1, P6 ;  /* 0x000000618fa77211 */ /* 0x000fe200030f0eff */
[----:B--2---:R-:W-:Y:S01]  /*19930*/  IMAD R143, R16, 0x64, RZ ;  /* 0x00000064108f7824 */ /* 0x004fe200078e02ff */
[----:B------:R-:W0:Y:S01]  /*19940*/  LDC R10, c[0x0][0x278] ;  /* 0x00009e00ff0a7b82 */ /* 0x000e220000000800 */
[----:B------:R3:W-:Y:S01]  /*19950*/  STG.E.U16 desc[UR6][R100.64], R103 ;  /* 0x0000006764007986 */ /* 0x0007e2000c101506 */
[----:B------:R-:W-:-:S03]  /*19960*/  PRMT R18, R104, 0x7632, R18 ;  /* 0x0000763268127816 */ /* 0x000fc60000000012 */
[----:B------:R2:W-:Y:S03]  /*19970*/  STG.E.U16 desc[UR6][R154.64], R4 ;  /* 0x000000049a007986 */ /* 0x0005e6000c101506 */
[----:B------:R-:W4:Y:S01]  /*19980*/  LDC R16, c[0x0][0x278] ;  /* 0x00009e00ff107b82 */ /* 0x000f220000000800 */
[----:B------:R5:W-:Y:S01]  /*19990*/  STG.E.U16 desc[UR6][R164.64], R104 ;  /* 0x00000068a4007986 */ /* 0x000be2000c101506 */
[----:B---3--:R-:W-:-:S06]  /*199a0*/  IMAD R101, R20, 0x68, RZ ;  /* 0x0000006814657824 */ /* 0x008fcc00078e02ff */
[----:B------:R-:W3:Y:S01]  /*199b0*/  LDC R22, c[0x0][0x278] ;  /* 0x00009e00ff167b82 */ /* 0x000ee20000000800 */
[----:B--2---:R-:W-:Y:S01]  /*199c0*/  IMAD R155, R0, 0x33, RZ ;  /* 0x00000033009b7824 */ /* 0x004fe200078e02ff */
[----:B------:R2:W-:Y:S06]  /*199d0*/  STG.E.U16 desc[UR6][R166.64], R18 ;  /* 0x00000012a6007986 */ /* 0x0005ec000c101506 */
[----:B------:R-:W3:Y:S01]  /*199e0*/  LDC R0, c[0x0][0x278] ;  /* 0x00009e00ff007b82 */ /* 0x000ee20000000800 */
[-C--:B-----5:R-:W-:Y:S02]  /*199f0*/  IADD3 R164, P6, R101, R96.reuse, RZ ;  /* 0x0000006065a47210 */ /* 0x0a0fe40007fde0ff */
[----:B------:R-:W-:-:S05]  /*19a00*/  IADD3 R102, P3, R143, R96, RZ ;  /* 0x000000608f667210 */ /* 0x000fca0007f7e0ff */
[----:B--2---:R-:W2:Y:S01]  /*19a10*/  LDC R18, c[0x0][0x278] ;  /* 0x00009e00ff127b82 */ /* 0x004ea20000000800 */
[----:B------:R-:W-:Y:S02]  /*19a20*/  IADD3 R154, P5, R145, R96, RZ ;  /* 0x00000060919a7210 */ /* 0x000fe40007fbe0ff */
[----:B------:R-:W-:-:S05]  /*19a30*/  LEA.HI.X.SX32 R165, R151, R97, 0x1, P6 ;  /* 0x0000006197a57211 */ /* 0x000fca00030f0eff */
[----:B------:R-:W5:Y:S01]  /*19a40*/  LDC R20, c[0x0][0x278] ;  /* 0x00009e00ff147b82 */ /* 0x000f620000000800 */
[----:B-1----:R-:W-:Y:S01]  /*19a50*/  IMAD R151, R12, 0x6a, RZ ;  /* 0x0000006a0c977824 */ /* 0x002fe200078e02ff */
[-C--:B------:R-:W-:Y:S02]  /*19a60*/  LEA.HI.X.SX32 R103, R147, R97.reuse, 0x1, P3 ;  /* 0x0000006193677211 */ /* 0x080fe400018f0eff */
[----:B------:R-:W-:Y:S02]  /*19a70*/  LEA.HI.X.SX32 R155, R155, R97, 0x1, P5 ;  /* 0x000000619b9b7211 */ /* 0x000fe400028f0eff */
[----:B------:R-:W-:Y:S02]  /*19a80*/  PRMT R24, R105, 0x7632, R24 ;  /* 0x0000763269187816 */ /* 0x000fe40000000018 */
[----:B------:R-:W1:Y:S01]  /*19a90*/  LDC R12, c[0x0][0x278] ;  /* 0x00009e00ff0c7b82 */ /* 0x000e620000000800 */
[----:B------:R0:W-:Y:S01]  /*19aa0*/  STG.E.U16 desc[UR6][R102.64], R105 ;  /* 0x0000006966007986 */ /* 0x0001e2000c101506 */
[----:B------:R-:W-:-:S03]  /*19ab0*/  IMAD R147, R14, 0x6c, RZ ;  /* 0x0000006c0e937824 */ /* 0x000fc600078e02ff */
[----:B------:R4:W-:Y:S03]  /*19ac0*/  STG.E.U16 desc[UR6][R154.64], R24 ;  /* 0x000000189a007986 */ /* 0x0009e6000c101506 */
[----:B------:R-:W1:Y:S01]  /*19ad0*/  LDC R4, c[0x0][0x278] ;  /* 0x00009e00ff047b82 */ /* 0x000e620000000800 */
[----:B------:R3:W-:Y:S01]  /*19ae0*/  STG.E.U16 desc[UR6][R164.64], R106 ;  /* 0x0000006aa4007986 */ /* 0x0007e2000c101506 */
[----:B0-----:R-:W-:Y:S02]  /*19af0*/  IMAD R105, R10, 0x70, RZ ;  /* 0x000000700a697824 */ /* 0x001fe400078e02ff */
[----:B----4-:R-:W-:-:S04]  /*19b00*/  IMAD R103, R16, 0x6e, RZ ;  /* 0x0000006e10677824 */ /* 0x010fc800078e02ff */
[----:B------:R-:W0:Y:S01]  /*19b10*/  LDC R14, c[0x0][0x278] ;  /* 0x00009e00ff0e7b82 */ /* 0x000e220000000800 */
[----:B------:R-:W-:Y:S01]  /*19b20*/  IMAD R155, R2, 0x35, RZ ;  /* 0x00000035029b7824 */ /* 0x000fe200078e02ff */
[-C--:B------:R-:W-:Y:S02]  /*19b30*/  IADD3 R154, P5, R151, R96.reuse, RZ ;  /* 0x00000060979a7210 */ /* 0x080fe40007fbe0ff */
[----:B------:R-:W-:Y:S01]  /*19b40*/  PRMT R26, R106, 0x7632, R26 ;  /* 0x000076326a1a7816 */ /* 0x000fe2000000001a */
[----:B---3--:R-:W-:Y:S01]  /*19b50*/  IMAD R165, R0, 0x37, RZ ;  /* 0x0000003700a57824 */ /* 0x008fe200078e02ff */
[-C--:B------:R-:W-:Y:S02]  /*19b60*/  IADD3 R148, P3, R147, R96.reuse, RZ ;  /* 0x0000006093947210 */ /* 0x080fe40007f7e0ff */
[----:B------:R-:W-:Y:S01]  /*19b70*/  LEA.HI.X.SX32 R155, R155, R97, 0x1, P5 ;  /* 0x000000619b9b7211 */ /* 0x000fe200028f0eff */
[----:B------:R-:W3:Y:S01]  /*19b80*/  LDC R10, c[0x0][0x278] ;  /* 0x00009e00ff0a7b82 */ /* 0x000ee20000000800 */
[----:B------:R-:W-:-:S02]  /*19b90*/  IADD3 R166, P6, R105, R96, RZ ;  /* 0x0000006069a67210 */ /* 0x000fc40007fde0ff */
[----:B------:R-:W-:Y:S01]  /*19ba0*/  IADD3 R164, P5, R103, R96, RZ ;  /* 0x0000006067a47210 */ /* 0x000fe20007fbe0ff */
[----:B------:R5:W-:Y:S01]  /*19bb0*/  STG.E.U16 desc[UR6][R154.64], R26 ;  /* 0x0000001a9a007986 */ /* 0x000be2000c101506 */
[-C--:B------:R-:W-:Y:S02]  /*19bc0*/  LEA.HI.X.SX32 R149, R149, R97.reuse, 0x1, P3 ;  /* 0x0000006195957211 */ /* 0x080fe400018f0eff */
[-C--:B------:R-:W-:Y:S01]  /*19bd0*/  LEA.HI.X.SX32 R167, R153, R97.reuse, 0x1, P6 ;  /* 0x0000006199a77211 */ /* 0x080fe200030f0eff */
[----:B--2---:R-:W-:Y:S01]  /*19be0*/  IMAD R153, R18, 0x72, RZ ;  /* 0x0000007212997824 */ /* 0x004fe200078e02ff */
[----:B------:R-:W-:Y:S01]  /*19bf0*/  LEA.HI.X.SX32 R165, R165, R97, 0x1, P5 ;  /* 0x00000061a5a57211 */ /* 0x000fe200028f0eff */
[----:B------:R-:W2:Y:S01]  /*19c00*/  LDC R0, c[0x0][0x278] ;  /* 0x00009e00ff007b82 */ /* 0x000ea20000000800 */
[----:B------:R-:W-:Y:S01]  /*19c10*/  PRMT R2, R107, 0x7632, R2 ;  /* 0x000076326b027816 */ /* 0x000fe20000000002 */
[----:B------:R1:W-:Y:S01]  /*19c20*/  STG.E.U16 desc[UR6][R148.64], R107 ;  /* 0x0000006b94007986 */ /* 0x0003e2000c101506 */
[----:B-----5:R-:W-:-:S03]  /*19c30*/  IMAD R155, R20, 0x74, RZ ;  /* 0x00000074149b7824 */ /* 0x020fc600078e02ff */
[----:B------:R4:W-:Y:S01]  /*19c40*/  STG.E.U16 desc[UR6][R164.64], R2 ;  /* 0x00000002a4007986 */ /* 0x0009e2000c101506 */
[-C--:B------:R-:W-:Y:S01]  /*19c50*/  IADD3 R170, P5, R153, R96.reuse, RZ ;  /* 0x0000006099aa7210 */ /* 0x080fe20007fbe0ff */
[----:B------:R-:W5:Y:S01]  /*19c60*/  LDC R20, c[0x0][0x278] ;  /* 0x00009e00ff147b82 */ /* 0x000f620000000800 */
[----:B------:R-:W-:Y:S01]  /*19c70*/  PRMT R16, R108, 0x7632, R16 ;  /* 0x000076326c107816 */ /* 0x000fe20000000010 */
[----:B------:R0:W-:Y:S01]  /*19c80*/  STG.E.U16 desc[UR6][R166.64], R108 ;  /* 0x0000006ca6007986 */ /* 0x0001e2000c101506 */
[----:B------:R-:W-:Y:S01]  /*19c90*/  LEA.HI.X.SX32 R171, R171, R97, 0x1, P5 ;  /* 0x00000061abab7211 */ /* 0x000fe200028f0eff */
[----:B-1----:R-:W-:Y:S02]  /*19ca0*/  IMAD R149, R12, 0x76, RZ ;  /* 0x000000760c957824 */ /* 0x002fe400078e02ff */
[----:B------:R-:W-:Y:S02]  /*19cb0*/  IMAD R107, R22, 0x78, RZ ;  /* 0x00000078166b7824 */ /* 0x000fe400078e02ff */
[----:B------:R-:W1:Y:S01]  /*19cc0*/  LDC R12, c[0x0][0x278] ;  /* 0x00009e00ff0c7b82 */ /* 0x000e620000000800 */
[----:B----4-:R-:W-:-:S04]  /*19cd0*/  IADD3 R164, P3, R155, R96, RZ ;  /* 0x000000609ba47210 */ /* 0x010fc80007f7e0ff */
[-C--:B------:R-:W-:Y:S01]  /*19ce0*/  LEA.HI.X.SX32 R165, R157, R97.reuse, 0x1, P3 ;  /* 0x000000619da57211 */ /* 0x080fe200018f0eff */
[----:B0-----:R-:W-:Y:S01]  /*19cf0*/  IMAD R167, R4, 0x3b, RZ ;  /* 0x0000003b04a77824 */ /* 0x001fe200078e02ff */
[-C--:B------:R-:W-:Y:S01]  /*19d00*/  IADD3 R166, P5, R149, R96.reuse, RZ ;  /* 0x0000006095a67210 */ /* 0x080fe20007fbe0ff */
[----:B------:R-:W-:Y:S01]  /*19d10*/  STG.E.U16 desc[UR6][R170.64], R16 ;  /* 0x00000010aa007986 */ /* 0x000fe2000c101506 */
[----:B------:R-:W-:Y:S01]  /*19d20*/  PRMT R18, R109, 0x7632, R18 ;  /* 0x000076326d127816 */ /* 0x000fe20000000012 */
[----:B------:R-:W0:Y:S01]  /*19d30*/  LDC R2, c[0x0][0x278] ;  /* 0x00009e00ff027b82 */ /* 0x000e220000000800 */
[----:B------:R-:W-:Y:S01]  /*19d40*/  LEA.HI.X.SX32 R167, R167, R97, 0x1, P5 ;  /* 0x00000061a7a77211 */ /* 0x000fe200028f0eff */
[----:B------:R4:W-:Y:S01]  /*19d50*/  STG.E.U16 desc[UR6][R164.64], R109 ;  /* 0x0000006da4007986 */ /* 0x0009e2000c101506 */
[----:B------:R-:W-:-:S05]  /*19d60*/  IADD3 R158, P6, R107, R96, RZ ;  /* 0x000000606b9e7210 */ /* 0x000fca0007fde0ff */
[----:B------:R-:W5:Y:S01]  /*19d70*/  LDC R4, c[0x0][0x278] ;  /* 0x00009e00ff047b82 */ /* 0x000f620000000800 */
[----:B------:R-:W-:Y:S01]  /*19d80*/  LEA.HI.X.SX32 R159, R159, R97, 0x1, P6 ;  /* 0x000000619f9f7211 */ /* 0x000fe200030f0eff */
[----:B----4-:R-:W-:-:S06]  /*19d90*/  IMAD R109, R14, 0x7c, RZ ;  /* 0x0000007c0e6d7824 */ /* 0x010fcc00078e02ff */
[----:B------:R-:W4:Y:S01]  /*19da0*/  LDC R16, c[0x0][0x278] ;  /* 0x00009e00ff107b82 */ /* 0x000f220000000800 */
[----:B------:R2:W-:Y:S01]  /*19db0*/  STG.E.U16 desc[UR6][R166.64], R18 ;  /* 0x00000012a6007986 */ /* 0x0005e2000c101506 */
[----:B---3--:R-:W-:-:S06]  /*19dc0*/  IMAD R157, R10, 0x7a, RZ ;  /* 0x0000007a0a9d7824 */ /* 0x008fcc00078e02ff */
[----:B------:R-:W3:Y:S01]  /*19dd0*/  LDC R14, c[0x0][0x278] ;  /* 0x00009e00ff0e7b82 */ /* 0x000ee20000000800 */
[----:B------:R1:W-:Y:S07]  /*19de0*/  STG.E.U16 desc[UR6][R158.64], R110 ;  /* 0x0000006e9e007986 */ /* 0x0003ee000c101506 */
[----:B------:R-:W3:Y:S01]  /*19df0*/  LDC R171, c[0x0][0x228] ;  /* 0x00008a00ffab7b82 */ /* 0x000ee20000000800 */
[----:B------:R-:W-:-:S07]  /*19e00*/  IADD3 R164, P3, R157, R96, RZ ;  /* 0x000000609da47210 */ /* 0x000fce0007f7e0ff */
[----:B--2---:R-:W2:Y:S01]  /*19e10*/  LDC R18, c[0x0][0x278] ;  /* 0x00009e00ff127b82 */ /* 0x004ea20000000800 */
[----:B-1----:R-:W-:Y:S01]  /*19e20*/  IMAD R159, R0, 0x3d, RZ ;  /* 0x0000003d009f7824 */ /* 0x002fe200078e02ff */
[----:B------:R-:W-:Y:S02]  /*19e30*/  IADD3 R160, P5, R109, R96, RZ ;  /* 0x000000606da07210 */ /* 0x000fe40007fbe0ff */
[----:B------:R-:W-:Y:S02]  /*19e40*/  PRMT R22, R110, 0x7632, R22 ;  /* 0x000076326e167816 */ /* 0x000fe40000000016 */
[-C--:B------:R-:W-:Y:S02]  /*19e50*/  LEA.HI.X.SX32 R165, R159, R97.reuse, 0x1, P3 ;  /* 0x000000619fa57211 */ /* 0x080fe400018f0eff */
[----:B------:R-:W1:Y:S01]  /*19e60*/  LDC R10, c[0x0][0x278] ;  /* 0x00009e00ff0a7b82 */ /* 0x000e620000000800 */
[----:B------:R-:W-:Y:S01]  /*19e70*/  LEA.HI.X.SX32 R161, R161, R97, 0x1, P5 ;  /* 0x00000061a1a17211 */ /* 0x000fe200028f0eff */
[----:B------:R-:W-:-:S02]  /*19e80*/  IMAD R0, R243, UR9, RZ ;  /* 0x00000009f3007c24 */ /* 0x000fc4000f8e02ff */
[----:B------:R-:W-:Y:S01]  /*19e90*/  IMAD R159, R12, 0x7e, RZ ;  /* 0x0000007e0c9f7824 */ /* 0x000fe200078e02ff */
[----:B------:R0:W-:Y:S03]  /*19ea0*/  STG.E.U16 desc[UR6][R164.64], R22 ;  /* 0x00000016a4007986 */ /* 0x0001e6000c101506 */
[----:B------:R-:W1:Y:S01]  /*19eb0*/  LDC R12, c[0x0][0x278] ;  /* 0x00009e00ff0c7b82 */ /* 0x000e620000000800 */
[----:B------:R4:W-:Y:S01]  /*19ec0*/  STG.E.U16 desc[UR6][R160.64], R111 ;  /* 0x0000006fa0007986 */ /* 0x0009e2000c101506 */
[----:B------:R-:W-:Y:S01]  /*19ed0*/  SHF.L.U32 R0, R0, 0x1, RZ ;  /* 0x0000000100007819 */ /* 0x000fe200000006ff */
[----:B-----5:R-:W-:Y:S01]  /*19ee0*/  IMAD.SHL.U32 R167, R4, 0x40, RZ ;  /* 0x0000004004a77824 */ /* 0x020fe200078e00ff */
[----:B------:R-:W-:Y:S02]  /*19ef0*/  PRMT R26, R111, 0x7632, R26 ;  /* 0x000076326f1a7816 */ /* 0x000fe4000000001a */
[----:B------:R-:W-:-:S02]  /*19f00*/  LEA RZ, P3, R177, R96, 0x7 ;  /* 0x00000060b1ff7211 */ /* 0x000fc400078638ff */
[----:B------:R-:W5:Y:S01]  /*19f10*/  LDC R24, c[0x0][0x278] ;  /* 0x00009e00ff187b82 */ /* 0x000f620000000800 */
[----:B0-----:R-:W-:Y:S01]  /*19f20*/  IMAD R165, R2, 0x3f, RZ ;  /* 0x0000003f02a57824 */ /* 0x001fe200078e02ff */
[----:B------:R-:W-:Y:S01]  /*19f30*/  IADD3 R164, P5, R159, R96, RZ ;  /* 0x000000609fa47210 */ /* 0x000fe20007fbe0ff */
[----:B----4-:R-:W-:-:S05]  /*19f40*/  IMAD R161, R16, 0x82, RZ ;  /* 0x0000008210a17824 */ /* 0x010fca00078e02ff */
[----:B------:R-:W0:Y:S01]  /*19f50*/  LDC R22, c[0x0][0x278] ;  /* 0x00009e00ff167b82 */ /* 0x000e220000000800 */
[----:B---3--:R-:W-:Y:S01]  /*19f60*/  IMAD R111, R14, 0x84, RZ ;  /* 0x000000840e6f7824 */ /* 0x008fe200078e02ff */
[----:B------:R-:W-:Y:S01]  /*19f70*/  IADD3 R0, R0, UR8, R171 ;  /* 0x0000000800007c10 */ /* 0x000fe2000fffe0ab */
[----:B------:R-:W-:Y:S01]  /*19f80*/  ULDC UR8, c[0x0][0x27c] ;  /* 0x00009f0000087ab9 */ /* 0x000fe20000000800 */
[----:B------:R-:W-:-:S04]  /*19f90*/  LEA.HI.X.SX32 R165, R165, R97, 0x1, P5 ;  /* 0x00000061a5a57211 */ /* 0x000fc800028f0eff */
[----:B------:R-:W3:Y:S01]  /*19fa0*/  LDC R14, c[0x0][0x278] ;  /* 0x00009e00ff0e7b82 */ /* 0x000ee20000000800 */
[----:B------:R-:W-:Y:S02]  /*19fb0*/  IADD3 R172, P5, R161, R96, RZ ;  /* 0x00000060a1ac7210 */ /* 0x000fe40007fbe0ff */
[----:B------:R-:W-:Y:S01]  /*19fc0*/  LEA.HI.X.SX32 R171, R167, R97, 0x1, P3 ;  /* 0x00000061a7ab7211 */ /* 0x000fe200018f0eff */
[----:B--2---:R-:W-:Y:S01]  /*19fd0*/  IMAD R167, R18, 0x86, RZ ;  /* 0x0000008612a77824 */ /* 0x004fe200078e02ff */
[----:B------:R-:W-:-:S03]  /*19fe0*/  LEA R170, R179, R0, 0x7 ;  /* 0x00000000b3aa7211 */ /* 0x000fc600078e38ff */
[----:B------:R-:W2:Y:S01]  /*19ff0*/  LDC R18, c[0x0][0x278] ;  /* 0x00009e00ff127b82 */ /* 0x000ea20000000800 */
[----:B------:R-:W-:Y:S02]  /*1a000*/  LEA.HI.X.SX32 R173, R173, R97, 0x1, P5 ;  /* 0x00000061adad7211 */ /* 0x000fe400028f0eff */
[----:B------:R-:W-:Y:S01]  /*1a010*/  PRMT R2, R120, 0x7632, R2 ;  /* 0x0000763278027816 */ /* 0x000fe20000000002 */
[----:B------:R-:W-:Y:S01]  /*1a020*/  STG.E.U16 desc[UR6][R164.64], R26 ;  /* 0x0000001aa4007986 */ /* 0x000fe2000c101506 */
[----:B------:R-:W-:-:S03]  /*1a030*/  IADD3 R176, P6, R111, R96, RZ ;  /* 0x000000606fb07210 */ /* 0x000fc60007fde0ff */
[----:B------:R-:W4:Y:S01]  /*1a040*/  LDC R16, c[0x0][0x278] ;  /* 0x00009e00ff107b82 */ /* 0x000f220000000800 */
[----:B------:R1:W-:Y:S01]  /*1a050*/  STG.E.U16 desc[UR6][R170.64], R120 ;  /* 0x00000078aa007986 */ /* 0x0003e2000c101506 */
[----:B------:R-:W-:Y:S01]  /*1a060*/  LEA.HI.X.SX32 R177, R163, R97, 0x1, P6 ;  /* 0x00000061a3b17211 */ /* 0x000fe200030f0eff */
[----:B------:R-:W-:Y:S02]  /*1a070*/  IMAD R163, R20, 0x88, RZ ;  /* 0x0000008814a37824 */ /* 0x000fe400078e02ff */
[----:B------:R5:W-:Y:S03]  /*1a080*/  STG.E.U16 desc[UR6][R172.64], R2 ;  /* 0x00000002ac007986 */ /* 0x000be6000c101506 */
[----:B------:R-:W2:Y:S01]  /*1a090*/  LDC R179, c[0x0][0x278] ;  /* 0x00009e00ffb37b82 */ /* 0x000ea20000000800 */
[----:B-1----:R-:W-:-:S07]  /*1a0a0*/  IMAD R171, R10, 0x43, RZ ;  /* 0x000000430aab7824 */ /* 0x002fce00078e02ff */
[----:B------:R-:W1:Y:S01]  /*1a0b0*/  LDC R10, c[0x0][0x278] ;  /* 0x00009e00ff0a7b82 */ /* 0x000e620000000800 */
[----:B------:R-:W-:Y:S01]  /*1a0c0*/  IADD3 R170, P3, R167, R96, RZ ;  /* 0x00000060a7aa7210 */ /* 0x000fe20007f7e0ff */
[----:B-----5:R-:W-:-:S06]  /*1a0d0*/  IMAD R173, R12, 0x45, RZ ;  /* 0x000000450cad7824 */ /* 0x020fcc00078e02ff */
[----:B------:R-:W5:Y:S01]  /*1a0e0*/  LDC R2, c[0x0][0x278] ;  /* 0x00009e00ff027b82 */ /* 0x000f620000000800 */
[----:B------:R-:W-:Y:S01]  /*1a0f0*/  IADD3 R120, P5, R163, R96, RZ ;  /* 0x00000060a3787210 */ /* 0x000fe20007fbe0ff */
[----:B0-----:R-:W-:Y:S01]  /*1a100*/  IMAD R165, R22, 0x8a, RZ ;  /* 0x0000008a16a57824 */ /* 0x001fe200078e02ff */
[----:B------:R0:W-:Y:S01]  /*1a110*/  STG.E.U16 desc[UR6][R176.64], R121 ;  /* 0x00000079b0007986 */ /* 0x0001e2000c101506 */
[----:B------:R-:W-:-:S04]  /*1a120*/  PRMT R22, R121, 0x7632, R22 ;  /* 0x0000763279167816 */ /* 0x000fc80000000016 */
[----:B------:R-:W1:Y:S01]  /*1a130*/  LDC R12, c[0x0][0x278] ;  /* 0x00009e00ff0c7b82 */ /* 0x000e620000000800 */
[-C--:B------:R-:W-:Y:S02]  /*1a140*/  LEA.HI.X.SX32 R171, R171, R97.reuse, 0x1, P3 ;  /* 0x00000061abab7211 */ /* 0x080fe400018f0eff */
[----:B0-----:R-:W-:-:S05]  /*1a150*/  LEA.HI.X.SX32 R121, R169, R97, 0x1, P5 ;  /* 0x00000061a9797211 */ /* 0x001fca00028f0eff */
[----:B------:R-:W0:Y:S01]  /*1a160*/  LDC R4, c[0x0][0x278] ;  /* 0x00009e00ff047b82 */ /* 0x000e220000000800 */
[----:B---3--:R-:W-:Y:S01]  /*1a170*/  IMAD R169, R14, 0x8c, RZ ;  /* 0x0000008c0ea97824 */ /* 0x008fe200078e02ff */
[-C--:B------:R-:W-:Y:S01]  /*1a180*/  IADD3 R176, P6, R165, R96.reuse, RZ ;  /* 0x00000060a5b07210 */ /* 0x080fe20007fde0ff */
[----:B------:R2:W-:Y:S05]  /*1a190*/  STG.E.U16 desc[UR6][R170.64], R22 ;  /* 0x00000016aa007986 */ /* 0x0005ea000c101506 */
[----:B------:R-:W3:Y:S01]  /*1a1a0*/  LDC R14, c[0x0][0x278] ;  /* 0x00009e00ff0e7b82 */ /* 0x000ee20000000800 */
[----:B------:R-:W-:Y:S01]  /*1a1b0*/  LEA.HI.X.SX32 R177, R173, R97, 0x1, P6 ;  /* 0x00000061adb17211 */ /* 0x000fe200030f0eff */
[----:B----4-:R-:W-:Y:S01]  /*1a1c0*/  IMAD R173, R16, 0x8e, RZ ;  /* 0x0000008e10ad7824 */ /* 0x010fe200078e02ff */
[----:B------:R-:W-:Y:S01]  /*1a1d0*/  IADD3 R174, P5, R169, R96, RZ ;  /* 0x00000060a9ae7210 */ /* 0x000fe20007fbe0ff */
[----:B------:R4:W-:Y:S01]  /*1a1e0*/  STG.E.U16 desc[UR6][R120.64], R122 ;  /* 0x0000007a78007986 */ /* 0x0009e2000c101506 */
[----:B------:R-:W-:Y:S01]  /*1a1f0*/  PRMT R26, R122, 0x7632, R26 ;  /* 0x000076327a1a7816 */ /* 0x000fe2000000001a */
[----:B--2---:R-:W-:-:S02]  /*1a200*/  IMAD R171, R18, 0x92, RZ ;  /* 0x0000009212ab7824 */ /* 0x004fc400078e02ff */
[----:B------:R-:W2:Y:S01]  /*1a210*/  LDC R20, c[0x0][0x278] ;  /* 0x00009e00ff147b82 */ /* 0x000ea20000000800 */
[----:B------:R-:W-:Y:S01]  /*1a220*/  LEA.HI.X.SX32 R175, R175, R97, 0x1, P5 ;  /* 0x00000061afaf7211 */ /* 0x000fe200028f0eff */
[----:B------:R-:W-:Y:S01]  /*1a230*/  IMAD R179, R179, 0x47, RZ ;  /* 0x00000047b3b37824 */ /* 0x000fe200078e02ff */
[----:B------:R-:W-:-:S05]  /*1a240*/  IADD3 R178, P3, R173, R96, RZ ;  /* 0x00000060adb27210 */ /* 0x000fca0007f7e0ff */
[----:B------:R-:W2:Y:S01]  /*1a250*/  LDC R18, c[0x0][0x278] ;  /* 0x00009e00ff127b82 */ /* 0x000ea20000000800 */
[----:B----4-:R-:W-:Y:S01]  /*1a260*/  IMAD R121, R24, 0x90, RZ ;  /* 0x0000009018797824 */ /* 0x010fe200078e02ff */
[----:B------:R5:W-:Y:S06]  /*1a270*/  STG.E.U16 desc[UR6][R176.64], R26 ;  /* 0x0000001ab0007986 */ /* 0x000bec000c101506 */
[----:B------:R-:W4:Y:S01]  /*1a280*/  LDC R22, c[0x0][0x278] ;  /* 0x00009e00ff167b82 */ /* 0x000f220000000800 */
[-C--:B------:R-:W-:Y:S01]  /*1a290*/  IADD3 R16, P5, R121, R96.reuse, RZ ;  /* 0x0000006079107210 */ /* 0x080fe20007fbe0ff */
[----:B------:R1:W-:Y:S01]  /*1a2a0*/  STG.E.U16 desc[UR6][R174.64], R123 ;  /* 0x0000007bae007986 */ /* 0x0003e2000c101506 */
[----:B------:R-:W-:Y:S01]  /*1a2b0*/  IADD3 R180, P6, R171, R96, RZ ;  /* 0x00000060abb47210 */ /* 0x000fe20007fde0ff */
[----:B-----5:R-:W-:Y:S01]  /*1a2c0*/  IMAD R177, R2, 0x49, RZ ;  /* 0x0000004902b17824 */ /* 0x020fe200078e02ff */
[----:B------:R-:W-:-:S03]  /*1a2d0*/  PRMT R2, R123, 0x7632, R2 ;  /* 0x000076327b027816 */ /* 0x000fc60000000002 */
[----:B------:R-:W5:Y:S01]  /*1a2e0*/  LDC R26, c[0x0][0x278] ;  /* 0x00009e00ff1a7b82 */ /* 0x000f620000000800 */
[-C--:B------:R-:W-:Y:S02]  /*1a2f0*/  LEA.HI.X.SX32 R179, R179, R97.reuse, 0x1, P3 ;  /* 0x00000061b3b37211 */ /* 0x080fe400018f0eff */
[----:B------:R-:W-:Y:S01]  /*1a300*/  LEA.HI.X.SX32 R17, R17, R97, 0x1, P5 ;  /* 0x0000006111117211 */ /* 0x000fe200028f0eff */
[----:B-1----:R-:W-:-:S04]  /*1a310*/  IMAD R123, R10, 0x94, RZ ;  /* 0x000000940a7b7824 */ /* 0x002fc800078e02ff */
[----:B------:R-:W1:Y:S01]  /*1a320*/  LDC R10, c[0x0][0x278] ;  /* 0x00009e00ff0a7b82 */ /* 0x000e620000000800 */
[----:B------:R-:W-:Y:S01]  /*1a330*/  LEA.HI.X.SX32 R181, R177, R97, 0x1, P6 ;  /* 0x00000061b1b57211 */ /* 0x000fe200030f0eff */
[----:B------:R0:W-:Y:S01]  /*1a340*/  STG.E.U16 desc[UR6][R178.64], R2 ;  /* 0x00000002b2007986 */ /* 0x0001e2000c101506 */
[----:B------:R-:W-:Y:S01]  /*1a350*/  PRMT R32, R112, 0x7632, R32 ;  /* 0x0000763270207816 */ /* 0x000fe20000000020 */
[----:B------:R-:W-:-:S04]  /*1a360*/  IMAD R177, R12, 0x96, RZ ;  /* 0x000000960cb17824 */ /* 0x000fc800078e02ff */
[----:B------:R-:W5:Y:S01]  /*1a370*/  LDC R24, c[0x0][0x278] ;  /* 0x00009e00ff187b82 */ /* 0x000f620000000800 */
[----:B------:R3:W-:Y:S01]  /*1a380*/  STG.E.U16 desc[UR6][R16.64], R112 ;  /* 0x0000007010007986 */ /* 0x0007e2000c101506 */
[----:B0-----:R-:W-:Y:S01]  /*1a390*/  IADD3 R2, P5, R123, R96, RZ ;  /* 0x000000607b027210 */ /* 0x001fe20007fbe0ff */
[----:B------:R-:W-:Y:S02]  /*1a3a0*/  IMAD R179, R4, 0x4b, RZ ;  /* 0x0000004b04b37824 */ /* 0x000fe400078e02ff */
[----:B------:R0:W-:Y:S03]  /*1a3b0*/  STG.E.U16 desc[UR6][R180.64], R32 ;  /* 0x00000020b4007986 */ /* 0x0001e6000c101506 */
[----:B------:R-:W5:Y:S01]  /*1a3c0*/  LDC R4, c[0x0][0x278] ;  /* 0x00009e00ff047b82 */ /* 0x000f620000000800 */
[----:B------:R-:W-:Y:S01]  /*1a3d0*/  LEA.HI.X.SX32 R3, R3, R97, 0x1, P5 ;  /* 0x0000006103037211 */ /* 0x000fe200028f0eff */
[----:B---3--:R-:W-:-:S02]  /*1a3e0*/  IMAD R17, R14, 0x98, RZ ;  /* 0x000000980e117824 */ /* 0x008fc400078e02ff */
[----:B--2---:R-:W-:-:S04]  /*1a3f0*/  IMAD R175, R20, 0x9a, RZ ;  /* 0x0000009a14af7824 */ /* 0x004fc800078e02ff */
[----:B------:R-:W2:Y:S01]  /*1a400*/  LDC R12, c[0x0][0x278] ;  /* 0x00009e00ff0c7b82 */ /* 0x000ea20000000800 */
[-C--:B0-----:R-:W-:Y:S01]  /*1a410*/  IADD3 R180, P3, R177, R96.reuse, RZ ;  /* 0x00000060b1b47210 */ /* 0x081fe20007f7e0ff */
[----:B------:R0:W-:Y:S01]  /*1a420*/  STG.E.U16 desc[UR6][R2.64], R113 ;  /* 0x0000007102007986 */ /* 0x0001e2000c101506 */
[----:B------:R-:W-:Y:S02]  /*1a430*/  IADD3 R20, P5, R17, R96, RZ ;  /* 0x0000006011147210 */ /* 0x000fe40007fbe0ff */
[----:B------:R-:W-:-:S03]  /*1a440*/  LEA.HI.X.SX32 R181, R179, R97, 0x1, P3 ;  /* 0x00000061b3b57211 */ /* 0x000fc600018f0eff */
[----:B------:R-:W3:Y:S01]  /*1a450*/  LDC R14, c[0x0][0x278] ;  /* 0x00009e00ff0e7b82 */ /* 0x000ee20000000800 */
[----:B------:R-:W-:Y:S01]  /*1a460*/  IMAD R179, R18, 0x9c, RZ ;  /* 0x0000009c12b37824 */ /* 0x000fe200078e02ff */
[----:B------:R-:W-:-:S06]  /*1a470*/  LEA.HI.X.SX32 R21, R21, R97, 0x1, P5 ;  /* 0x0000006115157211 */ /* 0x000fcc00028f0eff */
[----:B------:R-:W3:Y:S01]  /*1a480*/  LDC R16, c[0x0][0x278] ;  /* 0x00009e00ff107b82 */ /* 0x000ee20000000800 */
[----:B0-----:R-:W-:Y:S01]  /*1a490*/  PRMT R3, R113, 0x7632, R3 ;  /* 0x0000763271037816 */ /* 0x001fe20000000003 */
[----:B----4-:R-:W-:Y:S01]  /*1a4a0*/  IMAD R113, R22, 0x9e, RZ ;  /* 0x0000009e16717824 */ /* 0x010fe200078e02ff */
[-C--:B------:R-:W-:Y:S02]  /*1a4b0*/  IADD3 R182, P6, R175, R96.reuse, RZ ;  /* 0x00000060afb67210 */ /* 0x080fe40007fde0ff */
[----:B------:R-:W-:Y:S01]  /*1a4c0*/  IADD3 R184, P5, R179, R96, RZ ;  /* 0x00000060b3b87210 */ /* 0x000fe20007fbe0ff */
[----:B------:R0:W-:Y:S01]  /*1a4d0*/  STG.E.U16 desc[UR6][R180.64], R3 ;  /* 0x00000003b4007986 */ /* 0x0001e2000c101506 */
[-C--:B------:R-:W-:Y:S01]  /*1a4e0*/  LEA.HI.X.SX32 R183, R183, R97.reuse, 0x1, P6 ;  /* 0x00000061b7b77211 */ /* 0x080fe200030f0eff */
[----:B------:R-:W4:Y:S01]  /*1a4f0*/  LDC R18, c[0x0][0x278] ;  /* 0x00009e00ff127b82 */ /* 0x000f220000000800 */
[----:B------:R-:W-:Y:S01]  /*1a500*/  PRMT R32, R114, 0x7632, R32 ;  /* 0x0000763272207816 */ /* 0x000fe20000000020 */
[----:B------:R5:W-:Y:S01]  /*1a510*/  STG.E.U16 desc[UR6][R20.64], R114 ;  /* 0x0000007214007986 */ /* 0x000be2000c101506 */
[----:B------:R-:W-:Y:S01]  /*1a520*/  LEA.HI.X.SX32 R185, R13, R97, 0x1, P5 ;  /* 0x000000610db97211 */ /* 0x000fe200028f0eff */
[----:B-1----:R-:W-:Y:S01]  /*1a530*/  IMAD R13, R10, 0x51, RZ ;  /* 0x000000510a0d7824 */ /* 0x002fe200078e02ff */
[----:B------:R-:W-:-:S03]  /*1a540*/  PRMT R10, R115, 0x7632, R10 ;  /* 0x00007632730a7816 */ /* 0x000fc6000000000a */
[----:B------:R-:W1:Y:S01]  /*1a550*/  LDC R2, c[0x0][0x278] ;  /* 0x00009e00ff027b82 */ /* 0x000e620000000800 */
[----:B0-----:R-:W-:Y:S01]  /*1a560*/  IADD3 R180, P3, R113, R96, RZ ;  /* 0x0000006071b47210 */ /* 0x001fe20007f7e0ff */
[----:B-----5:R-:W-:Y:S02]  /*1a570*/  IMAD R3, R24, 0xa0, RZ ;  /* 0x000000a018037824 */ /* 0x020fe400078e02ff */
[----:B------:R-:W-:Y:S01]  /*1a580*/  IMAD R21, R26, 0xa2, RZ ;  /* 0x000000a21a157824 */ /* 0x000fe200078e02ff */
[----:B------:R-:W-:-:S03]  /*1a590*/  LEA.HI.X.SX32 R181, R187, R97, 0x1, P3 ;  /* 0x00000061bbb57211 */ /* 0x000fc600018f0eff */
[----:B------:R-:W0:Y:S01]  /*1a5a0*/  LDC R20, c[0x0][0x278] ;  /* 0x00009e00ff147b82 */ /* 0x000e220000000800 */
[----:B------:R5:W-:Y:S01]  /*1a5b0*/  STG.E.U16 desc[UR6][R182.64], R32 ;  /* 0x00000020b6007986 */ /* 0x000be2000c101506 */
[----:B------:R-:W-:-:S03]  /*1a5c0*/  IADD3 R186, P6, R21, R96, RZ ;  /* 0x0000006015ba7210 */ /* 0x000fc60007fde0ff */
[----:B------:R-:W-:Y:S03]  /*1a5d0*/  STG.E.U16 desc[UR6][R184.64], R115 ;  /* 0x00000073b8007986 */ /* 0x000fe6000c101506 */
[----:B------:R-:W1:Y:S01]  /*1a5e0*/  LDC R22, c[0x0][0x278] ;  /* 0x00009e00ff167b82 */ /* 0x000e620000000800 */
[----:B------:R3:W-:Y:S01]  /*1a5f0*/  STG.E.U16 desc[UR6][R180.64], R10 ;  /* 0x0000000ab4007986 */ /* 0x0007e2000c101506 */
[-C--:B------:R-:W-:Y:S02]  /*1a600*/  LEA.HI.X.SX32 R187, R13, R97.reuse, 0x1, P6 ;  /* 0x000000610dbb7211 */ /* 0x080fe400030f0eff */
[----:B-----5:R-:W-:Y:S01]  /*1a610*/  IADD3 R182, P5, R3, R96, RZ ;  /* 0x0000006003b67210 */ /* 0x020fe20007fbe0ff */
[----:B--2---:R-:W-:Y:S01]  /*1a620*/  IMAD R13, R12, 0xa4, RZ ;  /* 0x000000a40c0d7824 */ /* 0x004fe200078e02ff */
[----:B------:R-:W-:Y:S02]  /*1a630*/  PRMT R24, R116, 0x7632, R24 ;  /* 0x0000763274187816 */ /* 0x000fe40000000018 */
[----:B------:R-:W2:Y:S01]  /*1a640*/  LDC R12, c[0x0][0x278] ;  /* 0x00009e00ff0c7b82 */ /* 0x000ea20000000800 */
[----:B------:R-:W-:Y:S01]  /*1a650*/  LEA.HI.X.SX32 R183, R15, R97, 0x1, P5 ;  /* 0x000000610fb77211 */ /* 0x000fe200028f0eff */
[----:B---3--:R-:W-:-:S06]  /*1a660*/  IMAD R181, R4, 0x53, RZ ;  /* 0x0000005304b57824 */ /* 0x008fcc00078e02ff */
[----:B------:R-:W3:Y:S01]  /*1a670*/  LDC R4, c[0x0][0x278] ;  /* 0x00009e00ff047b82 */ /* 0x000ee20000000800 */
[----:B------:R-:W-:Y:S02]  /*1a680*/  IMAD R115, R14, 0xa6, RZ ;  /* 0x000000a60e737824 */ /* 0x000fe400078e02ff */
[----:B------:R-:W-:Y:S01]  /*1a690*/  IMAD R15, R16, 0xa8, RZ ;  /* 0x000000a8100f7824 */ /* 0x000fe200078e02ff */
[----:B------:R5:W-:Y:S01]  /*1a6a0*/  STG.E.U16 desc[UR6][R182.64], R116 ;  /* 0x00000074b6007986 */ /* 0x000be2000c101506 */
[----:B------:R-:W-:-:S03]  /*1a6b0*/  IADD3 R10, P3, R13, R96, RZ ;  /* 0x000000600d0a7210 */ /* 0x000fc60007f7e0ff */
[----:B------:R-:W2:Y:S01]  /*1a6c0*/  LDC R16, c[0x0][0x278] ;  /* 0x00009e00ff107b82 */ /* 0x000ea20000000800 */
[-C--:B------:R-:W-:Y:S02]  /*1a6d0*/  LEA.HI.X.SX32 R11, R11, R97.reuse, 0x1, P3 ;  /* 0x000000610b0b7211 */ /* 0x080fe400018f0eff */
[----:B------:R-:W-:Y:S02]  /*1a6e0*/  PRMT R32, R117, 0x7632, R32 ;  /* 0x0000763275207816 */ /* 0x000fe40000000020 */
[-C--:B-----5:R-:W-:Y:S01]  /*1a6f0*/  IADD3 R182, P5, R115, R96.reuse, RZ ;  /* 0x0000006073b67210 */ /* 0x0a0fe20007fbe0ff */
[----:B------:R1:W-:Y:S01]  /*1a700*/  STG.E.U16 desc[UR6][R186.64], R24 ;  /* 0x00000018ba007986 */ /* 0x0003e2000c101506 */
[----:B------:R-:W-:Y:S01]  /*1a710*/  IADD3 R184, P6, R15, R96, RZ ;  /* 0x000000600fb87210 */ /* 0x000fe20007fde0ff */
[----:B------:R-:W5:Y:S01]  /*1a720*/  LDC R26, c[0x0][0x278] ;  /* 0x00009e00ff1a7b82 */ /* 0x000f620000000800 */
[-C--:B------:R-:W-:Y:S01]  /*1a730*/  LEA.HI.X.SX32 R183, R181, R97.reuse, 0x1, P5 ;  /* 0x00000061b5b77211 */ /* 0x080fe200028f0eff */
[----:B----4-:R-:W-:Y:S01]  /*1a740*/  IMAD R181, R18, 0xaa, RZ ;  /* 0x000000aa12b57824 */ /* 0x010fe200078e02ff */
[----:B------:R4:W-:Y:S01]  /*1a750*/  STG.E.U16 desc[UR6][R10.64], R117 ;  /* 0x000000750a007986 */ /* 0x0009e2000c101506 */
[----:B------:R-:W-:Y:S01]  /*1a760*/  LEA.HI.X.SX32 R185, R141, R97, 0x1, P6 ;  /* 0x000000618db97211 */ /* 0x000fe200030f0eff */
[----:B0-----:R-:W-:-:S02]  /*1a770*/  IMAD R141, R20, 0xac, RZ ;  /* 0x000000ac148d7824 */ /* 0x001fc400078e02ff */
[----:B------:R0:W-:Y:S01]  /*1a780*/  STG.E.U16 desc[UR6][R182.64], R32 ;  /* 0x00000020b6007986 */ /* 0x0001e2000c101506 */
[----:B------:R-:W5:Y:S01]  /*1a790*/  LDC R14, c[0x0][0x278] ;  /* 0x00009e00ff0e7b82 */ /* 0x000f620000000800 */
[----:B-1----:R-:W-:-:S07]  /*1a7a0*/  IMAD R187, R2, 0x55, RZ ;  /* 0x0000005502bb7824 */ /* 0x002fce00078e02ff */
[----:B------:R-:W1:Y:S01]  /*1a7b0*/  LDC R24, c[0x0][0x278] ;  /* 0x00009e00ff187b82 */ /* 0x000e620000000800 */
[----:B----4-:R-:W-:Y:S01]  /*1a7c0*/  IMAD R117, R22, 0xae, RZ ;  /* 0x000000ae16757824 */ /* 0x010fe200078e02ff */
[-C--:B0-----:R-:W-:Y:S01]  /*1a7d0*/  IADD3 R182, P5, R181, R96.reuse, RZ ;  /* 0x00000060b5b67210 */ /* 0x081fe20007fbe0ff */
[----:B------:R0:W-:Y:S05]  /*1a7e0*/  STG.E.U16 desc[UR6][R184.64], R118 ;  /* 0x00000076b8007986 */ /* 0x0001ea000c101506 */
[----:B------:R-:W4:Y:S01]  /*1a7f0*/  LDC R18, c[0x0][0x278] ;  /* 0x00009e00ff127b82 */ /* 0x000f220000000800 */
[----:B------:R-:W-:Y:S01]  /*1a800*/  LEA.HI.X.SX32 R183, R187, R97, 0x1, P5 ;  /* 0x00000061bbb77211 */ /* 0x000fe200028f0eff */
[----:B---3--:R-:W-:Y:S01]  /*1a810*/  IMAD R187, R4, 0x57, RZ ;  /* 0x0000005704bb7824 */ /* 0x008fe200078e02ff */
[----:B------:R-:W-:-:S02]  /*1a820*/  IADD3 R186, P5, R117, R96, RZ ;  /* 0x0000006075ba7210 */ /* 0x000fc40007fbe0ff */
[----:B------:R-:W-:Y:S02]  /*1a830*/  PRMT R34, R118, 0x7632, R34 ;  /* 0x0000763276227816 */ /* 0x000fe40000000022 */
[-C--:B0-----:R-:W-:Y:S01]  /*1a840*/  IADD3 R184, P3, R141, R96.reuse, RZ ;  /* 0x000000608db87210 */ /* 0x081fe20007f7e0ff */
[----:B------:R-:W0:Y:S01]  /*1a850*/  LDC R4, c[0x0][0x278] ;  /* 0x00009e00ff047b82 */ /* 0x000e220000000800 */
[-C--:B------:R-:W-:Y:S02]  /*1a860*/  LEA.HI.X.SX32 R187, R187, R97.reuse, 0x1, P5 ;  /* 0x00000061bbbb7211 */ /* 0x080fe400028f0eff */
[----:B------:R-:W-:Y:S02]  /*1a870*/  LEA.HI.X.SX32 R185, R25, R97, 0x1, P3 ;  /* 0x0000006119b97211 */ /* 0x000fe400018f0eff */
[----:B------:R-:W-:Y:S01]  /*1a880*/  PRMT R2, R119, 0x7632, R2 ;  /* 0x0000763277027816 */ /* 0x000fe20000000002 */
[----:B--2---:R-:W-:Y:S02]  /*1a890*/  IMAD R11, R16, 0xb0, RZ ;  /* 0x000000b0100b7824 */ /* 0x004fe400078e02ff */
[----:B------:R-:W2:Y:S01]  /*1a8a0*/  LDC R10, c[0x0][0x278] ;  /* 0x00009e00ff0a7b82 */ /* 0x000ea20000000800 */
[----:B------:R1:W-:Y:S04]  /*1a8b0*/  STG.E.U16 desc[UR6][R182.64], R34 ;  /* 0x00000022b6007986 */ /* 0x0003e8000c101506 */
[----:B------:R-:W-:Y:S03]  /*1a8c0*/  STG.E.U16 desc[UR6][R184.64], R119 ;  /* 0x00000077b8007986 */ /* 0x000fe6000c101506 */
[----:B------:R-:W3:Y:S01]  /*1a8d0*/  LDC R20, c[0x0][0x278] ;  /* 0x00009e00ff147b82 */ /* 0x000ee20000000800 */
[----:B------:R5:W-:Y:S07]  /*1a8e0*/  STG.E.U16 desc[UR6][R186.64], R2 ;  /* 0x00000002ba007986 */ /* 0x000bee000c101506 */
[----:B------:R-:W3:Y:S01]  /*1a8f0*/  LDC R16, c[0x0][0x278] ;  /* 0x00009e00ff107b82 */ /* 0x000ee20000000800 */
[----:B------:R-:W-:Y:S01]  /*1a900*/  IADD3 R188, P6, R11, R96, RZ ;  /* 0x000000600bbc7210 */ /* 0x000fe20007fde0ff */
[----:B-1----:R-:W-:-:S06]  /*1a910*/  IMAD R183, R24, 0xb2, RZ ;  /* 0x000000b218b77824 */ /* 0x002fcc00078e02ff */
[----:B-----5:R-:W1:Y:S01]  /*1a920*/  LDC R2, c[0x0][0x278] ;  /* 0x00009e00ff027b82 */ /* 0x020e620000000800 */
[----:B------:R-:W-:Y:S02]  /*1a930*/  IMAD R119, R12, 0x59, RZ ;  /* 0x000000590c777824 */ /* 0x000fe400078e02ff */
[----:B------:R-:W-:Y:S01]  /*1a940*/  IMAD R25, R26, 0xb4, RZ ;  /* 0x000000b41a197824 */ /* 0x000fe200078e02ff */
[----:B------:R-:W-:Y:S01]  /*1a950*/  LEA.HI.X.SX32 R189, R27, R97, 0x1, P6 ;  /* 0x000000611bbd7211 */ /* 0x000fe200030f0eff */
[----:B----4-:R-:W-:-:S03]  /*1a960*/  IMAD R27, R18, 0xb6, RZ ;  /* 0x000000b6121b7824 */ /* 0x010fc600078e02ff */
[----:B------:R-:W4:Y:S01]  /*1a970*/  LDC R12, c[0x0][0x278] ;  /* 0x00009e00ff0c7b82 */ /* 0x000f220000000800 */
[----:B------:R-:W-:Y:S01]  /*1a980*/  IMAD R185, R14, 0x5b, RZ ;  /* 0x0000005b0eb97824 */ /* 0x000fe200078e02ff */
[-C--:B------:R-:W-:Y:S02]  /*1a990*/  IADD3 R118, P3, R183, R96.reuse, RZ ;  /* 0x00000060b7767210 */ /* 0x080fe40007f7e0ff */
[----:B------:R-:W-:Y:S01]  /*1a9a0*/  IADD3 R186, P5, R25, R96, RZ ;  /* 0x0000006019ba7210 */ /* 0x000fe20007fbe0ff */
[----:B------:R5:W-:Y:S03]  /*1a9b0*/  STG.E.U16 desc[UR6][R188.64], R124 ;  /* 0x0000007cbc007986 */ /* 0x000be6000c101506 */
[----:B------:R-:W4:Y:S01]  /*1a9c0*/  LDC R14, c[0x0][0x278] ;  /* 0x00009e00ff0e7b82 */ /* 0x000f220000000800 */
[-C--:B------:R-:W-:Y:S02]  /*1a9d0*/  LEA.HI.X.SX32 R119, R119, R97.reuse, 0x1, P3 ;  /* 0x0000006177777211 */ /* 0x080fe400018f0eff */
[----:B------:R-:W-:-:S05]  /*1a9e0*/  LEA.HI.X.SX32 R187, R19, R97, 0x1, P5 ;  /* 0x0000006113bb7211 */ /* 0x000fca00028f0eff */
[----:B------:R-:W4:Y:S01]  /*1a9f0*/  LDC R18, c[0x0][0x278] ;  /* 0x00009e00ff127b82 */ /* 0x000f220000000800 */
[-C--:B-----5:R-:W-:Y:S02]  /*1aa00*/  IADD3 R188, P6, R27, R96.reuse, RZ ;  /* 0x000000601bbc7210 */ /* 0x0a0fe40007fde0ff */
[----:B------:R-:W-:Y:S01]  /*1aa10*/  PRMT R124, R124, 0x7632, R124 ;  /* 0x000076327c7c7816 */ /* 0x000fe2000000007c */
[----:B0-----:R-:W-:Y:S01]  /*1aa20*/  IMAD R19, R4, 0xb8, RZ ;  /* 0x000000b804137824 */ /* 0x001fe200078e02ff */
[----:B------:R-:W-:Y:S01]  /*1aa30*/  LEA.HI.X.SX32 R189, R185, R97, 0x1, P6 ;  /* 0x00000061b9bd7211 */ /* 0x000fe200030f0eff */
[----:B--2---:R-:W-:Y:S01]  /*1aa40*/  IMAD R185, R10, 0xba, RZ ;  /* 0x000000ba0ab97824 */ /* 0x004fe200078e02ff */
[----:B------:R-:W-:Y:S01]  /*1aa50*/  PRMT R24, R125, 0x7632, R24 ;  /* 0x000076327d187816 */ /* 0x000fe20000000018 */
[----:B------:R-:W0:Y:S01]  /*1aa60*/  LDC R22, c[0x0][0x278] ;  /* 0x00009e00ff167b82 */ /* 0x000e220000000800 */
[----:B------:R3:W-:Y:S01]  /*1aa70*/  STG.E.U16 desc[UR6][R118.64], R124 ;  /* 0x0000007c76007986 */ /* 0x0007e2000c101506 */
[----:B------:R-:W-:-:S03]  /*1aa80*/  IADD3 R98, P5, R19, R96, RZ ;  /* 0x0000006013627210 */ /* 0x000fc60007fbe0ff */
[----:B------:R2:W-:Y:S03]  /*1aa90*/  STG.E.U16 desc[UR6][R186.64], R125 ;  /* 0x0000007dba007986 */ /* 0x0005e6000c101506 */
[----:B------:R-:W5:Y:S01]  /*1aaa0*/  LDC R4, c[0x0][0x278] ;  /* 0x00009e00ff047b82 */ /* 0x000f620000000800 */
[----:B------:R1:W-:Y:S01]  /*1aab0*/  STG.E.U16 desc[UR6][R188.64], R24 ;  /* 0x00000018bc007986 */ /* 0x0003e2000c101506 */
[----:B---3--:R-:W-:-:S06]  /*1aac0*/  IMAD R119, R20, 0xbe, RZ ;  /* 0x000000be14777824 */ /* 0x008fcc00078e02ff */
[----:B------:R-:W3:Y:S01]  /*1aad0*/  LDC R10, c[0x0][0x278] ;  /* 0x00009e00ff0a7b82 */ /* 0x000ee20000000800 */
[----:B--2---:R-:W-:Y:S01]  /*1aae0*/  IMAD R125, R16, 0xbc, RZ ;  /* 0x000000bc107d7824 */ /* 0x004fe200078e02ff */
[-C--:B------:R-:W-:Y:S02]  /*1aaf0*/  IADD3 R186, P3, R185, R96.reuse, RZ ;  /* 0x00000060b9ba7210 */ /* 0x080fe40007f7e0ff */
[----:B------:R-:W-:Y:S01]  /*1ab00*/  IADD3 R190, P6, R119, R96, RZ ;  /* 0x0000006077be7210 */ /* 0x000fe20007fde0ff */
[----:B-1----:R-:W-:-:S03]  /*1ab10*/  IMAD R189, R2, 0x5f, RZ ;  /* 0x0000005f02bd7824 */ /* 0x002fc600078e02ff */
[----:B------:R-:W1:Y:S01]  /*1ab20*/  LDC R16, c[0x0][0x278] ;  /* 0x00009e00ff107b82 */ /* 0x000e620000000800 */
[-C--:B------:R-:W-:Y:S02]  /*1ab30*/  LEA.HI.X.SX32 R99, R99, R97.reuse, 0x1, P5 ;  /* 0x0000006163637211 */ /* 0x080fe400028f0eff */
[----:B------:R-:W-:Y:S02]  /*1ab40*/  IADD3 R34, P5, R125, R96, RZ ;  /* 0x000000607d227210 */ /* 0x000fe40007fbe0ff */
[----:B------:R-:W-:-:S03]  /*1ab50*/  LEA.HI.X.SX32 R187, R191, R97, 0x1, P3 ;  /* 0x00000061bfbb7211 */ /* 0x000fc600018f0eff */
[----:B------:R-:W2:Y:S01]  /*1ab60*/  LDC R2, c[0x0][0x278] ;  /* 0x00009e00ff027b82 */ /* 0x000ea20000000800 */
[----:B------:R-:W-:Y:S02]  /*1ab70*/  PRMT R20, R126, 0x7632, R20 ;  /* 0x000076327e147816 */ /* 0x000fe40000000014 */
[-C--:B------:R-:W-:Y:S01]  /*1ab80*/  LEA.HI.X.SX32 R191, R189, R97.reuse, 0x1, P6 ;  /* 0x00000061bdbf7211 */ /* 0x080fe200030f0eff */
[----:B----4-:R-:W-:Y:S01]  /*1ab90*/  IMAD R189, R12, 0xc0, RZ ;  /* 0x000000c00cbd7824 */ /* 0x010fe200078e02ff */
[----:B------:R-:W-:Y:S01]  /*1aba0*/  LEA.HI.X.SX32 R35, R35, R97, 0x1, P5 ;  /* 0x0000006123237211 */ /* 0x000fe200028f0eff */
[----:B------:R4:W-:Y:S01]  /*1abb0*/  STG.E.U16 desc[UR6][R98.64], R126 ;  /* 0x0000007e62007986 */ /* 0x0009e2000c101506 */
[----:B------:R-:W-:Y:S01]  /*1abc0*/  PRMT R24, R127, 0x7632, R24 ;  /* 0x000076327f187816 */ /* 0x000fe20000000018 */
[----:B------:R-:W3:Y:S01]  /*1abd0*/  LDC R12, c[0x0][0x278] ;  /* 0x00009e00ff0c7b82 */ /* 0x000ee20000000800 */
[----:B------:R-:W-:Y:S01]  /*1abe0*/  IADD3 R32, P5, R189, R96, RZ ;  /* 0x00000060bd207210 */ /* 0x000fe20007fbe0ff */
[----:B------:R0:W-:Y:S04]  /*1abf0*/  STG.E.U16 desc[UR6][R186.64], R20 ;  /* 0x00000014ba007986 */ /* 0x0001e8000c101506 */
[----:B------:R5:W-:Y:S01]  /*1ac00*/  STG.E.U16 desc[UR6][R34.64], R127 ;  /* 0x0000007f22007986 */ /* 0x000be2000c101506 */
[----:B----4-:R-:W-:-:S03]  /*1ac10*/  IMAD R99, R14, 0xc2, RZ ;  /* 0x000000c20e637824 */ /* 0x010fc600078e02ff */
[----:B------:R4:W-:Y:S01]  /*1ac20*/  STG.E.U16 desc[UR6][R190.64], R24 ;  /* 0x00000018be007986 */ /* 0x0009e2000c101506 */
[----:B------:R-:W-:Y:S01]  /*1ac30*/  LEA.HI.X.SX32 R33, R33, R97, 0x1, P5 ;  /* 0x0000006121217211 */ /* 0x000fe200028f0eff */
[----:B------:R-:W3:Y:S01]  /*1ac40*/  LDC R14, c[0x0][0x278] ;  /* 0x00009e00ff0e7b82 */ /* 0x000ee20000000800 */
[----:B0-----:R-:W-:-:S05]  /*1ac50*/  IMAD R187, R18, 0xc4, RZ ;  /* 0x000000c412bb7824 */ /* 0x001fca00078e02ff */
[-C--:B------:R-:W-:Y:S01]  /*1ac60*/  IADD3 R192, P5, R187, R96.reuse, RZ ;  /* 0x00000060bbc07210 */ /* 0x080fe20007fbe0ff */
[----:B-----5:R-:W-:Y:S01]  /*1ac70*/  IMAD R35, R22, 0xc6, RZ ;  /* 0x000000c616237824 */ /* 0x020fe200078e02ff */
[----:B------:R-:W0:Y:S01]  /*1ac80*/  LDC R20, c[0x0][0x278] ;  /* 0x00009e00ff147b82 */ /* 0x000e220000000800 */
[----:B----4-:R-:W-:Y:S02]  /*1ac90*/  IADD3 R190, P3, R99, R96, RZ ;  /* 0x0000006063be7210 */ /* 0x010fe40007f7e0ff */
[----:B------:R-:W-:Y:S02]  /*1aca0*/  PRMT R22, R128, 0x7632, R22 ;  /* 0x0000763280167816 */ /* 0x000fe40000000016 */
[-C--:B------:R-:W-:Y:S01]  /*1acb0*/  LEA.HI.X.SX32 R191, R193, R97.reuse, 0x1, P3 ;  /* 0x00000061c1bf7211 */ /* 0x080fe200018f0eff */
[----:B------:R-:W-:Y:S01]  /*1acc0*/  IMAD R127, R4, 0x63, RZ ;  /* 0x00000063047f7824 */ /* 0x000fe200078e02ff */
[----:B------:R-:W-:Y:S01]  /*1acd0*/  LEA.HI.X.SX32 R193, R23, R97, 0x1, P5 ;  /* 0x0000006117c17211 */ /* 0x000fe200028f0eff */
[----:B------:R-:W4:Y:S01]  /*1ace0*/  LDC R4, c[0x0][0x278] ;  /* 0x00009e00ff047b82 */ /* 0x000f220000000800 */
[----:B-1----:R-:W-:Y:S01]  /*1acf0*/  IMAD R23, R16, 0xcc, RZ ;  /* 0x000000cc10177824 */ /* 0x002fe200078e02ff */
[----:B------:R-:W-:Y:S01]  /*1ad00*/  STG.E.U16 desc[UR6][R32.64], R128 ;  /* 0x0000008020007986 */ /* 0x000fe2000c101506 */
[----:B------:R-:W-:-:S03]  /*1ad10*/  PRMT R98, R129, 0x7632, R98 ;  /* 0x0000763281627816 */ /* 0x000fc60000000062 */
[----:B------:R-:W-:Y:S02]  /*1ad20*/  STG.E.U16 desc[UR6][R190.64], R22 ;  /* 0x00000016be007986 */ /* 0x000fe4000c101506 */
[----:B------:R-:W1:Y:S02]  /*1ad30*/  LDC R18, c[0x0][0x278] ;  /* 0x00009e00ff127b82 */ /* 0x000e640000000800 */
[----:B------:R2:W-:Y:S01]  /*1ad40*/  STG.E.U16 desc[UR6][R192.64], R129 ;  /* 0x00000081c0007986 */ /* 0x0005e2000c101506 */
[----:B------:R-:W-:-:S05]  /*1ad50*/  IADD3 R196, P6, R35, R96, RZ ;  /* 0x0000006023c47210 */ /* 0x000fca0007fde0ff */
[----:B------:R-:W5:Y:S01]  /*1ad60*/  LDC R16, c[0x0][0x278] ;  /* 0x00009e00ff107b82 */ /* 0x000f620000000800 */
[----:B------:R-:W-:Y:S01]  /*1ad70*/  LEA.HI.X.SX32 R197, R127, R97, 0x1, P6 ;  /* 0x000000617fc57211 */ /* 0x000fe200030f0eff */
[----:B--2---:R-:W-:-:S06]  /*1ad80*/  IMAD R129, R2, 0x65, RZ ;  /* 0x0000006502817824 */ /* 0x004fcc00078e02ff */
[----:B------:R-:W2:Y:S01]  /*1ad90*/  LDC R2, c[0x0][0x278] ;  /* 0x00009e00ff027b82 */ /* 0x000ea20000000800 */
[----:B---3--:R-:W-:Y:S02]  /*1ada0*/  IMAD R33, R10, 0xc8, RZ ;  /* 0x000000c80a217824 */ /* 0x008fe400078e02ff */
[----:B------:R-:W-:-:S05]  /*1adb0*/  IMAD R127, R12, 0xca, RZ ;  /* 0x000000ca0c7f7824 */ /* 0x000fca00078e02ff */
[----:B------:R-:W3:Y:S01]  /*1adc0*/  LDC R22, c[0x0][0x278] ;  /* 0x00009e00ff167b82 */ /* 0x000ee20000000800 */
[-C--:B------:R-:W-:Y:S02]  /*1add0*/  IADD3 R198, P3, R33, R96.reuse, RZ ;  /* 0x0000006021c67210 */ /* 0x080fe40007f7e0ff */
[-C--:B------:R-:W-:Y:S02]  /*1ade0*/  IADD3 R128, P5, R127, R96.reuse, RZ ;  /* 0x000000607f807210 */ /* 0x080fe40007fbe0ff */
[-C--:B------:R-:W-:Y:S01]  /*1adf0*/  LEA.HI.X.SX32 R199, R143, R97.reuse, 0x1, P3 ;  /* 0x000000618fc77211 */ /* 0x080fe200018f0eff */
[----:B------:R-:W-:Y:S01]  /*1ae00*/  IMAD R191, R14, 0xce, RZ ;  /* 0x000000ce0ebf7824 */ /* 0x000fe200078e02ff */
[----:B------:R-:W-:Y:S01]  /*1ae10*/  IADD3 R192, P6, R23, R96, RZ ;  /* 0x0000006017c07210 */ /* 0x000fe20007fde0ff */
[----:B------:R-:W3:Y:S01]  /*1ae20*/  LDC R12, c[0x0][0x278] ;  /* 0x00009e00ff0c7b82 */ /* 0x000ee20000000800 */
[-C--:B------:R-:W-:Y:S02]  /*1ae30*/  LEA.HI.X.SX32 R129, R129, R97.reuse, 0x1, P5 ;  /* 0x0000006181817211 */ /* 0x080fe400028f0eff */
[----:B------:R-:W-:Y:S01]  /*1ae40*/  PRMT R26, R130, 0x7632, R26 ;  /* 0x00007632821a7816 */ /* 0x000fe2000000001a */
[----:B------:R4:W-:Y:S01]  /*1ae50*/  STG.E.U16 desc[UR6][R196.64], R98 ;  /* 0x00000062c4007986 */ /* 0x0009e2000c101506 */
[----:B------:R-:W-:Y:S01]  /*1ae60*/  LEA.HI.X.SX32 R193, R145, R97, 0x1, P6 ;  /* 0x0000006191c17211 */ /* 0x000fe200030f0eff */
[----:B-1----:R-:W-:-:S02]  /*1ae70*/  IMAD R143, R18, 0xd0, RZ ;  /* 0x000000d0128f7824 */ /* 0x002fc400078e02ff */
[----:B------:R-:W-:Y:S01]  /*1ae80*/  STG.E.U16 desc[UR6][R198.64], R130 ;  /* 0x00000082c6007986 */ /* 0x000fe2000c101506 */
[----:B------:R-:W1:Y:S01]  /*1ae90*/  LDC R24, c[0x0][0x278] ;  /* 0x00009e00ff187b82 */ /* 0x000e620000000800 */
[----:B0-----:R-:W-:Y:S02]  /*1aea0*/  IMAD R145, R20, 0xd2, RZ ;  /* 0x000000d214917824 */ /* 0x001fe400078e02ff */
[----:B------:R5:W-:Y:S01]  /*1aeb0*/  STG.E.U16 desc[UR6][R128.64], R26 ;  /* 0x0000001a80007986 */ /* 0x000be2000c101506 */
[----:B----4-:R-:W-:-:S04]  /*1aec0*/  IMAD R197, R4, 0x67, RZ ;  /* 0x0000006704c57824 */ /* 0x010fc800078e02ff */
[----:B------:R-:W0:Y:S01]  /*1aed0*/  LDC R10, c[0x0][0x278] ;  /* 0x00009e00ff0a7b82 */ /* 0x000e220000000800 */
[----:B------:R-:W-:Y:S01]  /*1aee0*/  IADD3 R196, P5, R191, R96, RZ ;  /* 0x00000060bfc47210 */ /* 0x000fe20007fbe0ff */
[----:B------:R2:W-:Y:S01]  /*1aef0*/  STG.E.U16 desc[UR6][R192.64], R131 ;  /* 0x00000083c0007986 */ /* 0x0005e2000c101506 */
[----:B------:R-:W-:Y:S01]  /*1af00*/  PRMT R98, R131, 0x7632, R98 ;  /* 0x0000763283627816 */ /* 0x000fe20000000062 */
[----:B-----5:R-:W-:-:S04]  /*1af10*/  IMAD R129, R16, 0xd4, RZ ;  /* 0x000000d410817824 */ /* 0x020fc800078e02ff */
[----:B------:R-:W4:Y:S01]  /*1af20*/  LDC R14, c[0x0][0x278] ;  /* 0x00009e00ff0e7b82 */ /* 0x000f220000000800 */
[-C--:B------:R-:W-:Y:S02]  /*1af30*/  LEA.HI.X.SX32 R197, R197, R97.reuse, 0x1, P5 ;  /* 0x00000061c5c57211 */ /* 0x080fe400028f0eff */
[-C--:B------:R-:W-:Y:S02]  /*1af40*/  IADD3 R198, P5, R145, R96.reuse, RZ ;  /* 0x0000006091c67210 */ /* 0x080fe40007fbe0ff */
[-C--:B------:R-:W-:Y:S01]  /*1af50*/  IADD3 R200, P6, R129, R96.reuse, RZ ;  /* 0x0000006081c87210 */ /* 0x080fe20007fde0ff */
[----:B--2---:R-:W-:Y:S01]  /*1af60*/  IMAD R131, R2, 0x69, RZ ;  /* 0x0000006902837824 */ /* 0x004fe200078e02ff */
[----:B------:R-:W-:Y:S01]  /*1af70*/  IADD3 R192, P3, R143, R96, RZ ;  /* 0x000000608fc07210 */ /* 0x000fe20007f7e0ff */
[----:B------:R-:W2:Y:S01]  /*1af80*/  LDC R16, c[0x0][0x278] ;  /* 0x00009e00ff107b82 */ /* 0x000ea20000000800 */
[----:B------:R-:W-:Y:S02]  /*1af90*/  PRMT R4, R132, 0x7632, R4 ;  /* 0x0000763284047816 */ /* 0x000fe40000000004 */
[----:B------:R-:W-:-:S02]  /*1afa0*/  LEA.HI.X.SX32 R193, R101, R97, 0x1, P3 ;  /* 0x0000006165c17211 */ /* 0x000fc400018f0eff */
[-C--:B------:R-:W-:Y:S02]  /*1afb0*/  LEA.HI.X.SX32 R199, R131, R97.reuse, 0x1, P5 ;  /* 0x0000006183c77211 */ /* 0x080fe400028f0eff */
[----:B------:R-:W-:Y:S01]  /*1afc0*/  LEA.HI.X.SX32 R201, R151, R97, 0x1, P6 ;  /* 0x0000006197c97211 */ /* 0x000fe200030f0eff */
[----:B---3--:R-:W-:Y:S01]  /*1afd0*/  IMAD R151, R22, 0xd6, RZ ;  /* 0x000000d616977824 */ /* 0x008fe200078e02ff */
[----:B------:R3:W-:Y:S01]  /*1afe0*/  STG.E.U16 desc[UR6][R196.64], R98 ;  /* 0x00000062c4007986 */ /* 0x0007e2000c101506 */
[----:B------:R-:W5:Y:S03]  /*1aff0*/  LDC R22, c[0x0][0x278] ;  /* 0x00009e00ff167b82 */ /* 0x000f660000000800 */
[----:B------:R-:W-:Y:S04]  /*1b000*/  STG.E.U16 desc[UR6][R192.64], R132 ;  /* 0x00000084c0007986 */ /* 0x000fe8000c101506 */
[----:B------:R1:W-:Y:S01]  /*1b010*/  STG.E.U16 desc[UR6][R198.64], R4 ;  /* 0x00000004c6007986 */ /* 0x0003e2000c101506 */
[----:B------:R-:W2:Y:S01]  /*1b020*/  LDC R18, c[0x0][0x278] ;  /* 0x00009e00ff127b82 */ /* 0x000ea20000000800 */
[----:B---3--:R-:W-:-:S07]  /*1b030*/  IMAD R197, R12, 0x6d, RZ ;  /* 0x0000006d0cc57824 */ /* 0x008fce00078e02ff */
[----:B------:R-:W3:Y:S08]  /*1b040*/  LDC R20, c[0x0][0x278] ;  /* 0x00009e00ff147b82 */ /* 0x000ef00000000800 */
[----:B-1----:R-:W1:Y:S01]  /*1b050*/  LDC R4, c[0x0][0x278] ;  /* 0x00009e00ff047b82 */ /* 0x002e620000000800 */
[----:B------:R-:W-:-:S07]  /*1b060*/  IMAD R101, R24, 0xd8, RZ ;  /* 0x000000d818657824 */ /* 0x000fce00078e02ff */
[----:B------:R-:W1:Y:S01]  /*1b070*/  LDC R2, c[0x0][0x278] ;  /* 0x00009e00ff027b82 */ /* 0x000e620000000800 */
[----:B----4-:R-:W-:Y:S01]  /*1b080*/  IMAD R131, R14, 0xda, RZ ;  /* 0x000000da0e837824 */ /* 0x010fe200078e02ff */
[----:B------:R-:W-:Y:S01]  /*1b090*/  IADD3 R192, P3, R151, R96, RZ ;  /* 0x0000006097c07210 */ /* 0x000fe20007f7e0ff */
[----:B0-----:R-:W-:-:S05]  /*1b0a0*/  IMAD R193, R10, 0x6b, RZ ;  /* 0x0000006b0ac17824 */ /* 0x001fca00078e02ff */
[----:B------:R-:W0:Y:S01]  /*1b0b0*/  LDC R12, c[0x0][0x278] ;  /* 0x00009e00ff0c7b82 */ /* 0x000e220000000800 */
[-C--:B------:R-:W-:Y:S02]  /*1b0c0*/  IADD3 R146, P5, R101, R96.reuse, RZ ;  /* 0x0000006065927210 */ /* 0x080fe40007fbe0ff */
[----:B------:R-:W-:Y:S02]  /*1b0d0*/  IADD3 R198, P6, R131, R96, RZ ;  /* 0x0000006083c67210 */ /* 0x000fe40007fde0ff */
[-C--:B------:R-:W-:Y:S02]  /*1b0e0*/  LEA.HI.X.SX32 R193, R193, R97.reuse, 0x1, P3 ;  /* 0x00000061c1c17211 */ /* 0x080fe400018f0eff */
[----:B------:R-:W-:Y:S01]  /*1b0f0*/  PRMT R26, R133, 0x7632, R26 ;  /* 0x00007632851a7816 */ /* 0x000fe2000000001a */
[----:B------:R-:W4:Y:S01]  /*1b100*/  LDC R10, c[0x0][0x278] ;  /* 0x00009e00ff0a7b82 */ /* 0x000f220000000800 */
[-C--:B------:R-:W-:Y:S01]  /*1b110*/  LEA.HI.X.SX32 R147, R147, R97.reuse, 0x1, P5 ;  /* 0x0000006193937211 */ /* 0x080fe200028f0eff */
[----:B------:R5:W-:Y:S01]  /*1b120*/  STG.E.U16 desc[UR6][R200.64], R133 ;  /* 0x00000085c8007986 */ /* 0x000be2000c101506 */
[----:B------:R-:W-:-:S02]  /*1b130*/  LEA.HI.X.SX32 R199, R197, R97, 0x1, P6 ;  /* 0x00000061c5c77211 */ /* 0x000fc400030f0eff */
[----:B------:R-:W-:Y:S01]  /*1b140*/  PRMT R32, R134, 0x7632, R32 ;  /* 0x0000763286207816 */ /* 0x000fe20000000020 */
[----:B------:R3:W-:Y:S02]  /*1b150*/  STG.E.U16 desc[UR6][R192.64], R26 ;  /* 0x0000001ac0007986 */ /* 0x0007e4000c101506 */
[----:B------:R-:W4:Y:S01]  /*1b160*/  LDC R14, c[0x0][0x278] ;  /* 0x00009e00ff0e7b82 */ /* 0x000f220000000800 */
[----:B--2---:R-:W-:Y:S01]  /*1b170*/  IMAD R197, R18, 0xde, RZ ;  /* 0x000000de12c57824 */ /* 0x004fe200078e02ff */
[----:B------:R2:W-:Y:S01]  /*1b180*/  STG.E.U16 desc[UR6][R146.64], R134 ;  /* 0x0000008692007986 */ /* 0x0005e2000c101506 */
[----:B-----5:R-:W-:-:S05]  /*1b190*/  IMAD R133, R16, 0xdc, RZ ;  /* 0x000000dc10857824 */ /* 0x020fca00078e02ff */
[----:B------:R-:W5:Y:S01]  /*1b1a0*/  LDC R24, c[0x0][0x278] ;  /* 0x00009e00ff187b82 */ /* 0x000f620000000800 */
[----:B---3--:R-:W-:Y:S01]  /*1b1b0*/  IMAD R193, R22, 0xe2, RZ ;  /* 0x000000e216c17824 */ /* 0x008fe200078e02ff */
[----:B------:R3:W-:Y:S01]  /*1b1c0*/  STG.E.U16 desc[UR6][R198.64], R32 ;  /* 0x00000020c6007986 */ /* 0x0007e2000c101506 */
[-C--:B------:R-:W-:Y:S01]  /*1b1d0*/  IADD3 R102, P5, R133, R96.reuse, RZ ;  /* 0x0000006085667210 */ /* 0x080fe20007fbe0ff */
[----:B--2---:R-:W-:Y:S02]  /*1b1e0*/  IMAD R147, R20, 0xe0, RZ ;  /* 0x000000e014937824 */ /* 0x004fe400078e02ff */
[-C--:B------:R-:W-:Y:S01]  /*1b1f0*/  IADD3 R204, P6, R193, R96.reuse, RZ ;  /* 0x00000060c1cc7210 */ /* 0x080fe20007fde0ff */
[----:B-1----:R-:W-:Y:S01]  /*1b200*/  IMAD R201, R2, 0x6f, RZ ;  /* 0x0000006f02c97824 */ /* 0x002fe200078e02ff */
[-C--:B------:R-:W-:Y:S01]  /*1b210*/  IADD3 R200, P3, R197, R96.reuse, RZ ;  /* 0x00000060c5c87210 */ /* 0x080fe20007f7e0ff */
[----:B------:R-:W1:Y:S01]  /*1b220*/  LDC R16, c[0x0][0x278] ;  /* 0x00009e00ff107b82 */ /* 0x000e620000000800 */
[----:B------:R-:W-:Y:S01]  /*1b230*/  LEA.HI.X.SX32 R103, R103, R97, 0x1, P5 ;  /* 0x0000006167677211 */ /* 0x000fe200028f0eff */
[----:B---3--:R-:W-:Y:S01]  /*1b240*/  IMAD R199, R4, 0x71, RZ ;  /* 0x0000007104c77824 */ /* 0x008fe200078e02ff */
[----:B------:R-:W-:-:S02]  /*1b250*/  IADD3 R202, P5, R147, R96, RZ ;  /* 0x0000006093ca7210 */ /* 0x000fc40007fbe0ff */
[----:B------:R-:W-:-:S03]  /*1b260*/  LEA.HI.X.SX32 R201, R201, R97, 0x1, P3 ;  /* 0x00000061c9c97211 */ /* 0x000fc600018f0eff */
[----:B------:R-:W2:Y:S01]  /*1b270*/  LDC R2, c[0x0][0x278] ;  /* 0x00009e00ff027b82 */ /* 0x000ea20000000800 */
[-C--:B------:R-:W-:Y:S01]  /*1b280*/  LEA.HI.X.SX32 R205, R199, R97.reuse, 0x1, P6 ;  /* 0x00000061c7cd7211 */ /* 0x080fe200030f0eff */
[----:B0-----:R-:W-:Y:S01]  /*1b290*/  IMAD R199, R12, 0xe4, RZ ;  /* 0x000000e40cc77824 */ /* 0x001fe200078e02ff */
[----:B------:R-:W-:Y:S02]  /*1b2a0*/  PRMT R100, R135, 0x7632, R100 ;  /* 0x0000763287647816 */ /* 0x000fe40000000064 */
[----:B------:R-:W-:-:S03]  /*1b2b0*/  LEA.HI.X.SX32 R203, R105, R97, 0x1, P5 ;  /* 0x0000006169cb7211 */ /* 0x000fc600028f0eff */
[----:B------:R-:W0:Y:S01]  /*1b2c0*/  LDC R12, c[0x0][0x278] ;  /* 0x00009e00ff0c7b82 */ /* 0x000e220000000800 */
[----:B------:R-:W-:Y:S01]  /*1b2d0*/  PRMT R20, R88, 0x7632, R20 ;  /* 0x0000763258147816 */ /* 0x000fe20000000014 */
[----:B------:R5:W-:Y:S04]  /*1b2e0*/  STG.E.U16 desc[UR6][R102.64], R135 ;  /* 0x0000008766007986 */ /* 0x000be8000c101506 */
[----:B------:R-:W-:Y:S02]  /*1b2f0*/  STG.E.U16 desc[UR6][R200.64], R100 ;  /* 0x00000064c8007986 */ /* 0x000fe4000c101506 */
[----:B------:R-:W3:Y:S02]  /*1b300*/  LDC R4, c[0x0][0x278] ;  /* 0x00009e00ff047b82 */ /* 0x000ee40000000800 */
[----:B------:R-:W-:Y:S04]  /*1b310*/  STG.E.U16 desc[UR6][R202.64], R88 ;  /* 0x00000058ca007986 */ /* 0x000fe8000c101506 */
[----:B------:R1:W-:Y:S02]  /*1b320*/  STG.E.U16 desc[UR6][R204.64], R20 ;  /* 0x00000014cc007986 */ /* 0x0003e4000c101506 */
[----:B------:R-:W3:Y:S01]  /*1b330*/  LDC R18, c[0x0][0x278] ;  /* 0x00009e00ff127b82 */ /* 0x000ee20000000800 */
[----:B----4-:R-:W-:Y:S01]  /*1b340*/  IMAD R105, R14, 0xe6, RZ ;  /* 0x000000e60e697824 */ /* 0x010fe200078e02ff */
[----:B------:R-:W-:Y:S01]  /*1b350*/  IADD3 R152, P5, R199, R96, RZ ;  /* 0x00000060c7987210 */ /* 0x000fe20007fbe0ff */
[----:B-----5:R-:W-:-:S05]  /*1b360*/  IMAD R135, R24, 0xe8, RZ ;  /* 0x000000e818877824 */ /* 0x020fca00078e02ff */
[----:B------:R-:W4:Y:S01]  /*1b370*/  LDC R22, c[0x0][0x278] ;  /* 0x00009e00ff167b82 */ /* 0x000f220000000800 */
[----:B-1----:R-:W-:-:S07]  /*1b380*/  IMAD R205, R10, 0x75, RZ ;  /* 0x000000750acd7824 */ /* 0x002fce00078e02ff */
[----:B------:R-:W1:Y:S01]  /*1b390*/  LDC R10, c[0x0][0x278] ;  /* 0x00009e00ff0a7b82 */ /* 0x000e620000000800 */
[-C--:B------:R-:W-:Y:S02]  /*1b3a0*/  IADD3 R200, P3, R105, R96.reuse, RZ ;  /* 0x0000006069c87210 */ /* 0x080fe40007f7e0ff */
[----:B------:R-:W-:Y:S02]  /*1b3b0*/  LEA.HI.X.SX32 R153, R153, R97, 0x1, P5 ;  /* 0x0000006199997211 */ /* 0x000fe400028f0eff */
[----:B------:R-:W-:-:S03]  /*1b3c0*/  IADD3 R202, P5, R135, R96, RZ ;  /* 0x0000006087ca7210 */ /* 0x000fc60007fbe0ff */
[----:B------:R-:W5:Y:S01]  /*1b3d0*/  LDC R14, c[0x0][0x278] ;  /* 0x00009e00ff0e7b82 */ /* 0x000f620000000800 */
[-C--:B------:R-:W-:Y:S01]  /*1b3e0*/  LEA.HI.X.SX32 R201, R209, R97.reuse, 0x1, P3 ;  /* 0x00000061d1c97211 */ /* 0x080fe200018f0eff */
[----:B------:R-:W-:Y:S01]  /*1b3f0*/  IMAD R103, R16, 0xea, RZ ;  /* 0x000000ea10677824 */ /* 0x000fe200078e02ff */
[----:B------:R-:W-:Y:S01]  /*1b400*/  PRMT R100, R89, 0x7632, R100 ;  /* 0x0000763259647816 */ /* 0x000fe20000000064 */
[----:B------:R0:W-:Y:S01]  /*1b410*/  STG.E.U16 desc[UR6][R152.64], R89 ;  /* 0x0000005998007986 */ /* 0x0001e2000c101506 */
[----:B------:R-:W-:-:S03]  /*1b420*/  LEA.HI.X.SX32 R203, R155, R97, 0x1, P5 ;  /* 0x000000619bcb7211 */ /* 0x000fc600028f0eff */
[----:B------:R-:W4:Y:S01]  /*1b430*/  LDC R209, c[0x0][0x278] ;  /* 0x00009e00ffd17b82 */ /* 0x000f220000000800 */
[----:B------:R2:W-:Y:S01]  /*1b440*/  STG.E.U16 desc[UR6][R200.64], R100 ;  /* 0x00000064c8007986 */ /* 0x0005e2000c101506 */
[----:B------:R-:W-:Y:S01]  /*1b450*/  IADD3 R204, P6, R103, R96, RZ ;  /* 0x0000006067cc7210 */ /* 0x000fe20007fde0ff */
[----:B0-----:R-:W-:Y:S02]  /*1b460*/  IMAD R89, R12, 0xee, RZ ;  /* 0x000000ee0c597824 */ /* 0x001fe400078e02ff */
[----:B------:R0:W-:Y:S03]  /*1b470*/  STG.E.U16 desc[UR6][R202.64], R90 ;  /* 0x0000005aca007986 */ /* 0x0001e6000c101506 */
[----:B------:R-:W4:Y:S01]  /*1b480*/  LDC R12, c[0x0][0x278] ;  /* 0x00009e00ff0c7b82 */ /* 0x000f220000000800 */
[----:B--2---:R-:W-:Y:S01]  /*1b490*/  IMAD R201, R2, 0x77, RZ ;  /* 0x0000007702c97824 */ /* 0x004fe200078e02ff */
[----:B------:R-:W-:Y:S01]  /*1b4a0*/  LEA.HI.X.SX32 R205, R205, R97, 0x1, P6 ;  /* 0x00000061cdcd7211 */ /* 0x000fe200030f0eff */
[----:B---3--:R-:W-:-:S05]  /*1b4b0*/  IMAD R155, R4, 0xec, RZ ;  /* 0x000000ec049b7824 */ /* 0x008fca00078e02ff */
[----:B------:R-:W2:Y:S01]  /*1b4c0*/  LDC R2, c[0x0][0x278] ;  /* 0x00009e00ff027b82 */ /* 0x000ea20000000800 */
[----:B0-----:R-:W-:Y:S01]  /*1b4d0*/  IADD3 R202, P5, R89, R96, RZ ;  /* 0x0000006059ca7210 */ /* 0x001fe20007fbe0ff */
[----:B------:R-:W-:Y:S01]  /*1b4e0*/  IMAD R153, R18, 0xf0, RZ ;  /* 0x000000f012997824 */ /* 0x000fe200078e02ff */
[----:B------:R-:W-:Y:S02]  /*1b4f0*/  PRMT R102, R90, 0x7632, R102 ;  /* 0x000076325a667816 */ /* 0x000fe40000000066 */
[----:B------:R-:W-:-:S03]  /*1b500*/  LEA.HI.X.SX32 R203, R201, R97, 0x1, P5 ;  /* 0x00000061c9cb7211 */ /* 0x000fc600028f0eff */
[----:B------:R-:W0:Y:S01]  /*1b510*/  LDC R16, c[0x0][0x278] ;  /* 0x00009e00ff107b82 */ /* 0x000e220000000800 */
[----:B-1----:R-:W-:Y:S01]  /*1b520*/  IMAD R201, R10, 0xf2, RZ ;  /* 0x000000f20ac97824 */ /* 0x002fe200078e02ff */
[----:B------:R1:W-:Y:S01]  /*1b530*/  STG.E.U16 desc[UR6][R204.64], R102 ;  /* 0x00000066cc007986 */ /* 0x0003e2000c101506 */
[----:B------:R-:W-:-:S05]  /*1b540*/  IADD3 R148, P3, R155, R96, RZ ;  /* 0x000000609b947210 */ /* 0x000fca0007f7e0ff */
[----:B------:R-:W3:Y:S01]  /*1b550*/  LDC R10, c[0x0][0x278] ;  /* 0x00009e00ff0a7b82 */ /* 0x000ee20000000800 */
[----:B------:R-:W-:Y:S02]  /*1b560*/  LEA.HI.X.SX32 R149, R149, R97, 0x1, P3 ;  /* 0x0000006195957211 */ /* 0x000fe400018f0eff */
[----:B-1----:R-:W-:-:S05]  /*1b570*/  IADD3 R204, P6, R153, R96, RZ ;  /* 0x0000006099cc7210 */ /* 0x002fca0007fde0ff */
[----:B------:R-:W1:Y:S01]  /*1b580*/  LDC R18, c[0x0][0x278] ;  /* 0x00009e00ff127b82 */ /* 0x000e620000000800 */
[----:B------:R-:W-:Y:S02]  /*1b590*/  PRMT R24, R91, 0x7632, R24 ;  /* 0x000076325b187816 */ /* 0x000fe40000000018 */
[----:B------:R-:W-:Y:S01]  /*1b5a0*/  LEA.HI.X.SX32 R205, R107, R97, 0x1, P6 ;  /* 0x000000616bcd7211 */ /* 0x000fe200030f0eff */
[----:B-----5:R-:W-:-:S04]  /*1b5b0*/  IMAD R107, R14, 0xf4, RZ ;  /* 0x000000f40e6b7824 */ /* 0x020fc800078e02ff */
[----:B------:R-:W5:Y:S01]  /*1b5c0*/  LDC R20, c[0x0][0x278] ;  /* 0x00009e00ff147b82 */ /* 0x000f620000000800 */
[----:B------:R-:W-:Y:S01]  /*1b5d0*/  STG.E.U16 desc[UR6][R148.64], R91 ;  /* 0x0000005b94007986 */ /* 0x000fe2000c101506 */
[----:B----4-:R-:W-:-:S06]  /*1b5e0*/  IMAD R209, R209, 0x79, RZ ;  /* 0x00000079d1d17824 */ /* 0x010fcc00078e02ff */
[----:B------:R-:W4:Y:S01]  /*1b5f0*/  LDC R4, c[0x0][0x278] ;  /* 0x00009e00ff047b82 */ /* 0x000f220000000800 */
[----:B------:R2:W-:Y:S07]  /*1b600*/  STG.E.U16 desc[UR6][R202.64], R24 ;  /* 0x00000018ca007986 */ /* 0x0005ee000c101506 */
[----:B------:R-:W5:Y:S01]  /*1b610*/  LDC R14, c[0x0][0x278] ;  /* 0x00009e00ff0e7b82 */ /* 0x000f620000000800 */
[----:B------:R0:W-:Y:S01]  /*1b620*/  STG.E.U16 desc[UR6][R204.64], R136 ;  /* 0x00000088cc007986 */ /* 0x0001e2000c101506 */
[----:B--2---:R-:W-:-:S02]  /*1b630*/  IADD3 R202, P5, R201, R96, RZ ;  /* 0x00000060c9ca7210 */ /* 0x004fc40007fbe0ff */
[----:B------:R-:W-:Y:S02]  /*1b640*/  PRMT R26, R136, 0x7632, R26 ;  /* 0x00007632881a7816 */ /* 0x000fe4000000001a */
[-C--:B------:R-:W-:Y:S02]  /*1b650*/  LEA.HI.X.SX32 R203, R209, R97.reuse, 0x1, P5 ;  /* 0x00000061d1cb7211 */ /* 0x080fe400028f0eff */
[-C--:B0-----:R-:W-:Y:S01]  /*1b660*/  IADD3 R204, P3, R107, R96.reuse, RZ ;  /* 0x000000606bcc7210 */ /* 0x081fe20007f7e0ff */
[----:B------:R-:W-:Y:S02]  /*1b670*/  IMAD R209, R2, 0x7b, RZ ;  /* 0x0000007b02d17824 */ /* 0x000fe400078e02ff */
[----:B------:R-:W-:Y:S01]  /*1b680*/  IMAD R149, R12, 0xf8, RZ ;  /* 0x000000f80c957824 */ /* 0x000fe200078e02ff */
[----:B------:R-:W-:Y:S01]  /*1b690*/  LEA.HI.X.SX32 R205, R157, R97, 0x1, P3 ;  /* 0x000000619dcd7211 */ /* 0x000fe200018f0eff */
[----:B------:R-:W0:Y:S01]  /*1b6a0*/  LDC R2, c[0x0][0x278] ;  /* 0x00009e00ff027b82 */ /* 0x000e220000000800 */
[----:B------:R4:W-:Y:S01]  /*1b6b0*/  STG.E.U16 desc[UR6][R202.64], R26 ;  /* 0x0000001aca007986 */ /* 0x0009e2000c101506 */
[----:B------:R-:W-:Y:S01]  /*1b6c0*/  IMAD R91, R16, 0xf6, RZ ;  /* 0x000000f6105b7824 */ /* 0x000fe200078e02ff */
[----:B------:R-:W-:-:S02]  /*1b6d0*/  IADD3 R210, P6, R149, R96, RZ ;  /* 0x0000006095d27210 */ /* 0x000fc40007fde0ff */
[----:B------:R3:W-:Y:S03]  /*1b6e0*/  STG.E.U16 desc[UR6][R204.64], R137 ;  /* 0x00000089cc007986 */ /* 0x0007e6000c101506 */
[----:B------:R-:W2:Y:S01]  /*1b6f0*/  LDC R12, c[0x0][0x278] ;  /* 0x00009e00ff0c7b82 */ /* 0x000ea20000000800 */
[----:B------:R-:W-:Y:S01]  /*1b700*/  PRMT R104, R137, 0x7632, R104 ;  /* 0x0000763289687816 */ /* 0x000fe20000000068 */
[----:B-1----:R-:W-:Y:S01]  /*1b710*/  IMAD R157, R18, 0xfa, RZ ;  /* 0x000000fa129d7824 */ /* 0x002fe200078e02ff */
[----:B------:R-:W-:Y:S02]  /*1b720*/  IADD3 R208, P5, R91, R96, RZ ;  /* 0x000000605bd07210 */ /* 0x000fe40007fbe0ff */
[----:B------:R-:W-:Y:S01]  /*1b730*/  LEA.HI.X.SX32 R211, R109, R97, 0x1, P6 ;  /* 0x000000616dd37211 */ /* 0x000fe200030f0eff */
[----:B----4-:R-:W-:Y:S02]  /*1b740*/  IMAD R203, R4, 0x7d, RZ ;  /* 0x0000007d04cb7824 */ /* 0x010fe400078e02ff */
[----:B------:R-:W1:Y:S01]  /*1b750*/  LDC R16, c[0x0][0x278] ;  /* 0x00009e00ff107b82 */ /* 0x000e620000000800 */
[----:B---3--:R-:W-:-:S02]  /*1b760*/  IMAD R205, R10, 0x7f, RZ ;  /* 0x0000007f0acd7824 */ /* 0x008fc400078e02ff */
[----:B-----5:R-:W-:-:S05]  /*1b770*/  IMAD R137, R20, 0xfc, RZ ;  /* 0x000000fc14897824 */ /* 0x020fca00078e02ff */
[----:B------:R-:W3:Y:S01]  /*1b780*/  LDC R10, c[0x0][0x278] ;  /* 0x00009e00ff0a7b82 */ /* 0x000ee20000000800 */
[----:B------:R-:W-:Y:S01]  /*1b790*/  IMAD R109, R22, 0xfe, RZ ;  /* 0x000000fe166d7824 */ /* 0x000fe200078e02ff */
[-C--:B------:R-:W-:Y:S01]  /*1b7a0*/  LEA.HI.X.SX32 R209, R209, R97.reuse, 0x1, P5 ;  /* 0x00000061d1d17211 */ /* 0x080fe200028f0eff */
[----:B------:R-:W-:Y:S01]  /*1b7b0*/  IMAD R223, R14, 0x102, RZ ;  /* 0x000001020edf7824 */ /* 0x000fe200078e02ff */
[-C--:B------:R-:W-:Y:S02]  /*1b7c0*/  IADD3 R202, P3, R157, R96.reuse, RZ ;  /* 0x000000609dca7210 */ /* 0x080fe40007f7e0ff */
[-C--:B------:R-:W-:Y:S02]  /*1b7d0*/  IADD3 R158, P5, R137, R96.reuse, RZ ;  /* 0x00000060899e7210 */ /* 0x080fe40007fbe0ff */
[----:B------:R-:W-:Y:S01]  /*1b7e0*/  IADD3 R204, P6, R109, R96, RZ ;  /* 0x000000606dcc7210 */ /* 0x000fe20007fde0ff */
[----:B------:R-:W4:Y:S01]  /*1b7f0*/  LDC R14, c[0x0][0x278] ;  /* 0x00009e00ff0e7b82 */ /* 0x000f220000000800 */
[----:B------:R-:W-:Y:S01]  /*1b800*/  PRMT R24, R138, 0x7632, R24 ;  /* 0x000076328a187816 */ /* 0x000fe20000000018 */
[----:B------:R0:W-:Y:S01]  /*1b810*/  STG.E.U16 desc[UR6][R208.64], R104 ;  /* 0x00000068d0007986 */ /* 0x0001e2000c101506 */
[----:B------:R-:W-:-:S02]  /*1b820*/  LEA.HI.X.SX32 R203, R203, R97, 0x1, P3 ;  /* 0x00000061cbcb7211 */ /* 0x000fc400018f0eff */
[----:B------:R-:W-:-:S03]  /*1b830*/  LEA.HI.X.SX32 R159, R159, R97, 0x1, P5 ;  /* 0x000000619f9f7211 */ /* 0x000fc600028f0eff */
[----:B------:R-:W5:Y:S01]  /*1b840*/  LDC R4, c[0x0][0x278] ;  /* 0x00009e00ff047b82 */ /* 0x000f620000000800 */
[----:B------:R2:W-:Y:S01]  /*1b850*/  STG.E.U16 desc[UR6][R210.64], R138 ;  /* 0x0000008ad2007986 */ /* 0x0005e2000c101506 */
[-C--:B------:R-:W-:Y:S02]  /*1b860*/  LEA.HI.X.SX32 R205, R205, R97.reuse, 0x1, P6 ;  /* 0x00000061cdcd7211 */ /* 0x080fe400030f0eff */
[----:B------:R-:W-:Y:S01]  /*1b870*/  PRMT R102, R139, 0x7632, R102 ;  /* 0x000076328b667816 */ /* 0x000fe20000000066 */
[----:B------:R-:W-:Y:S01]  /*1b880*/  STG.E.U16 desc[UR6][R202.64], R24 ;  /* 0x00000018ca007986 */ /* 0x000fe2000c101506 */
[----:B------:R-:W-:Y:S02]  /*1b890*/  LEA RZ, P3, R217, R96, 0x8 ;  /* 0x00000060d9ff7211 */ /* 0x000fe400078640ff */
[----:B0-----:R-:W-:Y:S01]  /*1b8a0*/  SHF.L.U32 R209, R2, 0x7, RZ ;  /* 0x0000000702d17819 */ /* 0x001fe200000006ff */
[----:B------:R0:W-:Y:S01]  /*1b8b0*/  STG.E.U16 desc[UR6][R158.64], R139 ;  /* 0x0000008b9e007986 */ /* 0x0001e2000c101506 */
[----:B------:R-:W4:Y:S03]  /*1b8c0*/  LDC R217, c[0x0][0x278] ;  /* 0x00009e00ffd97b82 */ /* 0x000f260000000800 */
[----:B------:R1:W-:Y:S05]  /*1b8d0*/  STG.E.U16 desc[UR6][R204.64], R102 ;  /* 0x00000066cc007986 */ /* 0x0003ea000c101506 */
[----:B--2---:R-:W2:Y:S01]  /*1b8e0*/  LDC R211, c[0x0][0x278] ;  /* 0x00009e00ffd37b82 */ /* 0x004ea20000000800 */
[----:B0-----:R-:W-:Y:S01]  /*1b8f0*/  IMAD R139, R12, 0x81, RZ ;  /* 0x000000810c8b7824 */ /* 0x001fe200078e02ff */
[----:B------:R-:W-:-:S06]  /*1b900*/  LEA.HI.X.SX32 R209, R209, R97, 0x1, P3 ;  /* 0x00000061d1d17211 */ /* 0x000fcc00018f0eff */
[----:B-1----:R-:W0:Y:S01]  /*1b910*/  LDC R205, c[0x0][0x278] ;  /* 0x00009e00ffcd7b82 */ /* 0x002e220000000800 */
[----:B------:R-:W-:Y:S01]  /*1b920*/  IADD3 RZ, P3, R223, R96, RZ ;  /* 0x00000060dfff7210 */ /* 0x000fe20007f7e0ff */
[----:B---3--:R-:W-:-:S06]  /*1b930*/  IMAD R159, R10, 0x104, RZ ;  /* 0x000001040a9f7824 */ /* 0x008fcc00078e02ff */
[----:B------:R-:W1:Y:S01]  /*1b940*/  LDC R12, c[0x0][0x278] ;  /* 0x00009e00ff0c7b82 */ /* 0x000e620000000800 */
[----:B------:R-:W-:Y:S01]  /*1b950*/  IMAD R208, R219, 0x100, R0 ;  /* 0x00000100dbd07824 */ /* 0x000fe200078e0200 */
[----:B------:R-:W-:Y:S01]  /*1b960*/  PRMT R18, R92, 0x7632, R18 ;  /* 0x000076325c127816 */ /* 0x000fe20000000012 */
[----:B------:R-:W-:Y:S01]  /*1b970*/  IMAD R138, R221, 0x102, R0 ;  /* 0x00000102dd8a7824 */ /* 0x000fe200078e0200 */
[----:B------:R-:W-:-:S04]  /*1b980*/  LEA.HI.X.SX32 R139, R139, R97, 0x1, P3 ;  /* 0x000000618b8b7211 */ /* 0x000fc800018f0eff */
[----:B------:R-:W3:Y:S01]  /*1b990*/  LDC R2, c[0x0][0x278] ;  /* 0x00009e00ff027b82 */ /* 0x000ee20000000800 */
[----:B------:R-:W-:Y:S01]  /*1b9a0*/  IMAD R203, R16, 0x106, RZ ;  /* 0x0000010610cb7824 */ /* 0x000fe200078e02ff */
[----:B------:R4:W-:Y:S06]  /*1b9b0*/  STG.E.U16 desc[UR6][R208.64], R92 ;  /* 0x0000005cd0007986 */ /* 0x0009ec000c101506 */
[----:B------:R-:W3:Y:S01]  /*1b9c0*/  LDC R10, c[0x0][0x278] ;  /* 0x00009e00ff0a7b82 */ /* 0x000ee20000000800 */
[----:B------:R2:W-:Y:S01]  /*1b9d0*/  STG.E.U16 desc[UR6][R138.64], R18 ;  /* 0x000000128a007986 */ /* 0x0005e2000c101506 */
[----:B------:R-:W-:-:S02]  /*1b9e0*/  IADD3 RZ, P3, R159, R96, RZ ;  /* 0x000000609fff7210 */ /* 0x000fc40007f7e0ff */
[----:B------:R-:W-:Y:S01]  /*1b9f0*/  IADD3 RZ, P5, R203, R96, RZ ;  /* 0x00000060cbff7210 */ /* 0x000fe20007fbe0ff */
[----:B-----5:R-:W-:-:S03]  /*1ba00*/  IMAD R203, R4, 0x83, RZ ;  /* 0x0000008304cb7824 */ /* 0x020fc600078e02ff */
[----:B----4-:R-:W4:Y:S01]  /*1ba10*/  LDC R209, c[0x0][0x278] ;  /* 0x00009e00ffd17b82 */ /* 0x010f220000000800 */
[----:B------:R-:W-:Y:S01]  /*1ba20*/  LEA.HI.X.SX32 R159, R161, R97, 0x1, P3 ;  /* 0x00000061a19f7211 */ /* 0x000fe200018f0eff */
[----:B--2---:R-:W-:-:S06]  /*1ba30*/  IMAD R139, R14, 0x108, RZ ;  /* 0x000001080e8b7824 */ /* 0x004fcc00078e02ff */
[----:B------:R-:W2:Y:S01]  /*1ba40*/  LDC R4, c[0x0][0x278] ;  /* 0x00009e00ff047b82 */ /* 0x000ea20000000800 */
[--C-:B------:R-:W-:Y:S01]  /*1ba50*/  IMAD R158, R211, 0x104, R0.reuse ;  /* 0x00000104d39e7824 */ /* 0x100fe200078e0200 */
[----:B------:R-:W-:Y:S01]  /*1ba60*/  IADD3 RZ, P3, R139, R96, RZ ;  /* 0x000000608bff7210 */ /* 0x000fe20007f7e0ff */
[----:B------:R-:W-:Y:S01]  /*1ba70*/  IMAD R160, R217, 0x106, R0 ;  /* 0x00000106d9a07824 */ /* 0x000fe200078e0200 */
[----:B------:R-:W-:-:S04]  /*1ba80*/  LEA.HI.X.SX32 R161, R203, R97, 0x1, P5 ;  /* 0x00000061cba17211 */ /* 0x000fc800028f0eff */
[----:B------:R-:W5:Y:S01]  /*1ba90*/  LDC R139, c[0x0][0x278] ;  /* 0x00009e00ff8b7b82 */ /* 0x000f620000000800 */
[----:B------:R-:W-:Y:S01]  /*1baa0*/  PRMT R16, R93, 0x7632, R16 ;  /* 0x000076325d107816 */ /* 0x000fe20000000010 */
[----:B------:R3:W-:Y:S01]  /*1bab0*/  STG.E.U16 desc[UR6][R158.64], R93 ;  /* 0x0000005d9e007986 */ /* 0x0007e2000c101506 */
[----:B0-----:R-:W-:Y:S02]  /*1bac0*/  IMAD R110, R205, 0x108, R0 ;  /* 0x00000108cd6e7824 */ /* 0x001fe400078e0200 */
[----:B-1----:R-:W-:-:S03]  /*1bad0*/  IMAD R211, R12, 0x10a, RZ ;  /* 0x0000010a0cd37824 */ /* 0x002fc600078e02ff */
[----:B------:R-:W0:Y:S01]  /*1bae0*/  LDC R203, c[0x0][0x278] ;  /* 0x00009e00ffcb7b82 */ /* 0x000e220000000800 */
[----:B------:R1:W-:Y:S01]  /*1baf0*/  STG.E.U16 desc[UR6][R160.64], R16 ;  /* 0x00000010a0007986 */ /* 0x0003e2000c101506 */
[----:B------:R-:W-:-:S06]  /*1bb00*/  LEA.HI.X.SX32 R111, R111, R97, 0x1, P3 ;  /* 0x000000616f6f7211 */ /* 0x000fcc00018f0eff */
[----:B------:R-:W0:Y:S01]  /*1bb10*/  LDC R205, c[0x0][0x278] ;  /* 0x00009e00ffcd7b82 */ /* 0x000e220000000800 */
[----:B---3--:R-:W-:Y:S01]  /*1bb20*/  IMAD R93, R2, 0x85, RZ ;  /* 0x00000085025d7824 */ /* 0x008fe200078e02ff */
[----:B------:R-:W-:-:S06]  /*1bb30*/  IADD3 RZ, P3, R211, R96, RZ ;  /* 0x00000060d3ff7210 */ /* 0x000fcc0007f7e0ff */
[----:B------:R-:W3:Y:S01]  /*1bb40*/  LDC R159, c[0x0][0x278] ;  /* 0x00009e00ff9f7b82 */ /* 0x000ee20000000800 */
[----:B-1----:R-:W-:Y:S01]  /*1bb50*/  IMAD R161, R10, 0x10c, RZ ;  /* 0x0000010c0aa17824 */ /* 0x002fe200078e02ff */
[----:B------:R-:W-:-:S06]  /*1bb60*/  LEA.HI.X.SX32 R93, R93, R97, 0x1, P3 ;  /* 0x000000615d5d7211 */ /* 0x000fcc00018f0eff */
[----:B------:R-:W1:Y:S01]  /*1bb70*/  LDC R12, c[0x0][0x278] ;  /* 0x00009e00ff0c7b82 */ /* 0x000e620000000800 */
[----:B------:R-:W-:Y:S01]  /*1bb80*/  IADD3 RZ, P3, R161, R96, RZ ;  /* 0x00000060a1ff7210 */ /* 0x000fe20007f7e0ff */
[----:B----4-:R-:W-:-:S06]  /*1bb90*/  IMAD R92, R209, 0x10a, R0 ;  /* 0x0000010ad15c7824 */ /* 0x010fcc00078e0200 */
[----:B------:R-:W4:Y:S01]  /*1bba0*/  LDC R14, c[0x0][0x278] ;  /* 0x00009e00ff0e7b82 */ /* 0x000f220000000800 */
[----:B--2---:R-:W-:-:S07]  /*1bbb0*/  IMAD R209, R4, 0x10e, RZ ;  /* 0x0000010e04d17824 */ /* 0x004fce00078e02ff */
[----:B------:R-:W2:Y:S01]  /*1bbc0*/  LDC R161, c[0x0][0x278] ;  /* 0x00009e00ffa17b82 */ /* 0x000ea20000000800 */
[----:B------:R-:W-:-:S07]  /*1bbd0*/  PRMT R18, R94, 0x7632, R18 ;  /* 0x000076325e127816 */ /* 0x000fce0000000012 */
[----:B------:R-:W2:Y:S01]  /*1bbe0*/  LDC R16, c[0x0][0x278] ;  /* 0x00009e00ff107b82 */ /* 0x000ea20000000800 */
[----:B-----5:R-:W-:-:S07]  /*1bbf0*/  IMAD R139, R139, 0x87, RZ ;  /* 0x000000878b8b7824 */ /* 0x020fce00078e02ff */
[----:B------:R-:W5:Y:S01]  /*1bc00*/  LDC R2, c[0x0][0x278] ;  /* 0x00009e00ff027b82 */ /* 0x000f620000000800 */
[----:B------:R-:W-:-:S07]  /*1bc10*/  IADD3 RZ, P5, R209, R96, RZ ;  /* 0x00000060d1ff7210 */ /* 0x000fce0007fbe0ff */
[----:B------:R-:W5:Y:S01]  /*1bc20*/  LDC R10, c[0x0][0x278] ;  /* 0x00009e00ff0a7b82 */ /* 0x000f620000000800 */
[----:B------:R3:W-:Y:S01]  /*1bc30*/  STG.E.U16 desc[UR6][R110.64], R94 ;  /* 0x0000005e6e007986 */ /* 0x0007e2000c101506 */
[--C-:B0-----:R-:W-:Y:S01]  /*1bc40*/  IMAD R138, R205, 0x10e, R0.reuse ;  /* 0x0000010ecd8a7824 */ /* 0x101fe200078e0200 */
[-C--:B------:R-:W-:Y:S02]  /*1bc50*/  LEA.HI.X.SX32 R139, R139, R97.reuse, 0x1, P5 ;  /* 0x000000618b8b7211 */ /* 0x080fe400028f0eff */
[----:B------:R0:W-:Y:S03]  /*1bc60*/  STG.E.U16 desc[UR6][R92.64], R18 ;  /* 0x000000125c007986 */ /* 0x0001e6000c101506 */
[----:B------:R-:W5:Y:S01]  /*1bc70*/  LDC R4, c[0x0][0x278] ;  /* 0x00009e00ff047b82 */ /* 0x000f620000000800 */
[----:B---3--:R-:W-:Y:S01]  /*1bc80*/  IMAD R110, R203, 0x10c, R0 ;  /* 0x0000010ccb6e7824 */ /* 0x008fe200078e0200 */
[----:B------:R-:W-:-:S06]  /*1bc90*/  LEA.HI.X.SX32 R111, R167, R97, 0x1, P3 ;  /* 0x00000061a76f7211 */ /* 0x000fcc00018f0eff */
[----:B------:R-:W3:Y:S01]  /*1bca0*/  LDC R167, c[0x0][0x278] ;  /* 0x00009e00ffa77b82 */ /* 0x000ee20000000800 */
[----:B0-----:R-:W-:Y:S01]  /*1bcb0*/  PRMT R18, R95, 0x7632, R18 ;  /* 0x000076325f127816 */ /* 0x001fe20000000012 */
[----:B------:R-:W-:Y:S01]  /*1bcc0*/  IMAD R92, R159, 0x110, R0 ;  /* 0x000001109f5c7824 */ /* 0x000fe200078e0200 */
[----:B------:R-:W-:Y:S01]  /*1bcd0*/  STG.E.U16 desc[UR6][R110.64], R95 ;  /* 0x0000005f6e007986 */ /* 0x000fe2000c101506 */
[----:B-1----:R-:W-:-:S04]  /*1bce0*/  IMAD R93, R12, 0x110, RZ ;  /* 0x000001100c5d7824 */ /* 0x002fc800078e02ff */
[----:B------:R-:W0:Y:S01]  /*1bcf0*/  LDC R159, c[0x0][0x278] ;  /* 0x00009e00ff9f7b82 */ /* 0x000e220000000800 */
[----:B------:R1:W-:Y:S01]  /*1bd00*/  STG.E.U16 desc[UR6][R138.64], R18 ;  /* 0x000000128a007986 */ /* 0x0003e2000c101506 */
[----:B------:R-:W-:Y:S01]  /*1bd10*/  IADD3 RZ, P3, R93, R96, RZ ;  /* 0x000000605dff7210 */ /* 0x000fe20007f7e0ff */
[----:B----4-:R-:W-:-:S05]  /*1bd20*/  IMAD R203, R14, 0x112, RZ ;  /* 0x000001120ecb7824 */ /* 0x010fca00078e02ff */
[----:B------:R-:W4:Y:S01]  /*1bd30*/  LDC R12, c[0x0][0x278] ;  /* 0x00009e00ff0c7b82 */ /* 0x000f220000000800 */
[----:B--2---:R-:W-:-:S07]  /*1bd40*/  IMAD R94, R161, 0x112, R0 ;  /* 0x00000112a15e7824 */ /* 0x004fce00078e0200 */
[----:B-1----:R-:W1:Y:S01]  /*1bd50*/  LDC R139, c[0x0][0x278] ;  /* 0x00009e00ff8b7b82 */ /* 0x002e620000000800 */
[----:B------:R-:W-:Y:S01]  /*1bd60*/  IMAD R161, R16, 0x116, RZ ;  /* 0x0000011610a17824 */ /* 0x000fe200078e02ff */
[----:B------:R-:W-:Y:S01]  /*1bd70*/  LEA.HI.X.SX32 R93, R163, R97, 0x1, P3 ;  /* 0x00000061a35d7211 */ /* 0x000fe200018f0eff */
[----:B-----5:R-:W-:Y:S01]  /*1bd80*/  IMAD R95, R2, 0x89, RZ ;  /* 0x00000089025f7824 */ /* 0x020fe200078e02ff */
[----:B------:R-:W-:Y:S01]  /*1bd90*/  IADD3 RZ, P3, R203, R96, RZ ;  /* 0x00000060cbff7210 */ /* 0x000fe20007f7e0ff */
[----:B------:R-:W-:-:S03]  /*1bda0*/  IMAD R111, R10, 0x114, RZ ;  /* 0x000001140a6f7824 */ /* 0x000fc600078e02ff */
[----:B------:R-:W2:Y:S01]  /*1bdb0*/  LDC R14, c[0x0][0x278] ;  /* 0x00009e00ff0e7b82 */ /* 0x000ea20000000800 */
[-C--:B------:R-:W-:Y:S02]  /*1bdc0*/  IADD3 RZ, P5, R161, R96.reuse, RZ ;  /* 0x00000060a1ff7210 */ /* 0x080fe40007fbe0ff */
[-C--:B------:R-:W-:Y:S02]  /*1bdd0*/  LEA.HI.X.SX32 R95, R95, R97.reuse, 0x1, P3 ;  /* 0x000000615f5f7211 */ /* 0x080fe400018f0eff */
[----:B------:R-:W-:Y:S02]  /*1bde0*/  PRMT R18, R80, 0x7632, R18 ;  /* 0x0000763250127816 */ /* 0x000fe40000000012 */
[----:B------:R-:W-:Y:S01]  /*1bdf0*/  IADD3 RZ, P3, R111, R96, RZ ;  /* 0x000000606fff7210 */ /* 0x000fe20007f7e0ff */
[----:B------:R-:W5:Y:S01]  /*1be00*/  LDC R161, c[0x0][0x278] ;  /* 0x00009e00ffa17b82 */ /* 0x000f620000000800 */
[----:B------:R-:W-:Y:S01]  /*1be10*/  IMAD R111, R4, 0x8b, RZ ;  /* 0x0000008b046f7824 */ /* 0x000fe200078e02ff */
[----:B------:R3:W-:Y:S06]  /*1be20*/  STG.E.U16 desc[UR6][R92.64], R80 ;  /* 0x000000505c007986 */ /* 0x0007ec000c101506 */
[----:B------:R-:W5:Y:S01]  /*1be30*/  LDC R16, c[0x0][0x278] ;  /* 0x00009e00ff107b82 */ /* 0x000f620000000800 */
[----:B------:R4:W-:Y:S01]  /*1be40*/  STG.E.U16 desc[UR6][R94.64], R18 ;  /* 0x000000125e007986 */ /* 0x0009e2000c101506 */
[----:B0-----:R-:W-:Y:S01]  /*1be50*/  IMAD R110, R159, 0x116, R0 ;  /* 0x000001169f6e7824 */ /* 0x001fe200078e0200 */
[----:B------:R-:W-:-:S05]  /*1be60*/  LEA.HI.X.SX32 R111, R111, R97, 0x1, P5 ;  /* 0x000000616f6f7211 */ /* 0x000fca00028f0eff */
[----:B------:R-:W0:Y:S01]  /*1be70*/  LDC R2, c[0x0][0x278] ;  /* 0x00009e00ff027b82 */ /* 0x000e220000000800 */
[----:B---3--:R-:W-:Y:S01]  /*1be80*/  IMAD R92, R167, 0x114, R0 ;  /* 0x00000114a75c7824 */ /* 0x008fe200078e0200 */
[----:B------:R-:W-:-:S06]  /*1be90*/  LEA.HI.X.SX32 R93, R165, R97, 0x1, P3 ;  /* 0x00000061a55d7211 */ /* 0x000fcc00018f0eff */
[----:B------:R-:W3:Y:S01]  /*1bea0*/  LDC R10, c[0x0][0x278] ;  /* 0x00009e00ff0a7b82 */ /* 0x000ee20000000800 */
[----:B----4-:R-:W-:Y:S01]  /*1beb0*/  PRMT R18, R81, 0x7632, R18 ;  /* 0x0000763251127816 */ /* 0x010fe20000000012 */
[----:B------:R-:W-:Y:S01]  /*1bec0*/  STG.E.U16 desc[UR6][R92.64], R81 ;  /* 0x000000515c007986 */ /* 0x000fe2000c101506 */
[----:B-1----:R-:W-:-:S05]  /*1bed0*/  IMAD R94, R139, 0x118, R0 ;  /* 0x000001188b5e7824 */ /* 0x002fca00078e0200 */
[----:B------:R-:W1:Y:S01]  /*1bee0*/  LDC R4, c[0x0][0x278] ;  /* 0x00009e00ff047b82 */ /* 0x000e620000000800 */
[----:B------:R4:W-:Y:S01]  /*1bef0*/  STG.E.U16 desc[UR6][R110.64], R18 ;  /* 0x000000126e007986 */ /* 0x0009e2000c101506 */
[----:B------:R-:W-:-:S06]  /*1bf00*/  IMAD R95, R12, 0x118, RZ ;  /* 0x000001180c5f7824 */ /* 0x000fcc00078e02ff */
[----:B------:R-:W1:Y:S01]  /*1bf10*/  LDC R159, c[0x0][0x278] ;  /* 0x00009e00ff9f7b82 */ /* 0x000e620000000800 */
[----:B--2---:R-:W-:-:S07]  /*1bf20*/  IMAD R163, R14, 0x11a, RZ ;  /* 0x0000011a0ea37824 */ /* 0x004fce00078e02ff */
[----:B------:R-:W2:Y:S08]  /*1bf30*/  LDC R139, c[0x0][0x278] ;  /* 0x00009e00ff8b7b82 */ /* 0x000eb00000000800 */
[----:B----4-:R-:W4:Y:S08]  /*1bf40*/  LDC R111, c[0x0][0x278] ;  /* 0x00009e00ff6f7b82 */ /* 0x010f300000000800 */
[----:B------:R-:W4:Y:S01]  /*1bf50*/  LDC R12, c[0x0][0x278] ;  /* 0x00009e00ff0c7b82 */ /* 0x000f220000000800 */
[----:B------:R-:W-:Y:S01]  /*1bf60*/  IADD3 RZ, P3, R95, R96, RZ ;  /* 0x000000605fff7210 */ /* 0x000fe20007f7e0ff */
[----:B-----5:R-:W-:-:S06]  /*1bf70*/  IMAD R80, R161, 0x11a, R0 ;  /* 0x0000011aa1507824 */ /* 0x020fcc00078e0200 */
[----:B------:R-:W5:Y:S01]  /*1bf80*/  LDC R14, c[0x0][0x278] ;  /* 0x00009e00ff0e7b82 */ /* 0x000f620000000800 */
[----:B------:R-:W-:Y:S01]  /*1bf90*/  IMAD R161, R16, 0x11e, RZ ;  /* 0x0000011e10a17824 */ /* 0x000fe200078e02ff */
[----:B------:R-:W-:Y:S01]  /*1bfa0*/  LEA.HI.X.SX32 R95, R169, R97, 0x1, P3 ;  /* 0x00000061a95f7211 */ /* 0x000fe200018f0eff */
[----:B0-----:R-:W-:Y:S01]  /*1bfb0*/  IMAD R81, R2, 0x8d, RZ ;  /* 0x0000008d02517824 */ /* 0x001fe200078e02ff */
[----:B------:R-:W-:Y:S01]  /*1bfc0*/  IADD3 RZ, P3, R163, R96, RZ ;  /* 0x00000060a3ff7210 */ /* 0x000fe20007f7e0ff */
[----:B---3--:R-:W-:-:S03]  /*1bfd0*/  IMAD R93, R10, 0x11c, RZ ;  /* 0x0000011c0a5d7824 */ /* 0x008fc600078e02ff */
[----:B------:R-:W0:Y:S01]  /*1bfe0*/  LDC R16, c[0x0][0x278] ;  /* 0x00009e00ff107b82 */ /* 0x000e220000000800 */
[----:B------:R1:W-:Y:S01]  /*1bff0*/  STG.E.U16 desc[UR6][R94.64], R82 ;  /* 0x000000525e007986 */ /* 0x0003e2000c101506 */
[----:B------:R-:W-:Y:S02]  /*1c000*/  PRMT R18, R82, 0x7632, R18 ;  /* 0x0000763252127816 */ /* 0x000fe40000000012 */
[----:B------:R-:W-:-:S04]  /*1c010*/  LEA.HI.X.SX32 R81, R81, R97, 0x1, P3 ;  /* 0x0000006151517211 */ /* 0x000fc800018f0eff */
[----:B------:R-:W3:Y:S01]  /*1c020*/  LDC R2, c[0x0][0x278] ;  /* 0x00009e00ff027b82 */ /* 0x000ee20000000800 */
[-C--:B------:R-:W-:Y:S02]  /*1c030*/  IADD3 RZ, P3, R93, R96.reuse, RZ ;  /* 0x000000605dff7210 */ /* 0x080fe40007f7e0ff */
[----:B------:R-:W-:-:S05]  /*1c040*/  IADD3 RZ, P5, R161, R96, RZ ;  /* 0x00000060a1ff7210 */ /* 0x000fca0007fbe0ff */
[----:B------:R-:W3:Y:S01]  /*1c050*/  LDC R10, c[0x0][0x278] ;  /* 0x00009e00ff0a7b82 */ /* 0x000ee20000000800 */
[----:B-1----:R-:W-:Y:S01]  /*1c060*/  IMAD R95, R4, 0x8f, RZ ;  /* 0x0000008f045f7824 */ /* 0x002fe200078e02ff */
[----:B------:R1:W-:Y:S01]  /*1c070*/  STG.E.U16 desc[UR6][R80.64], R18 ;  /* 0x0000001250007986 */ /* 0x0003e2000c101506 */
[----:B------:R-:W-:Y:S01]  /*1c080*/  IMAD R92, R159, 0x11c, R0 ;  /* 0x0000011c9f5c7824 */ /* 0x000fe200078e0200 */
[----:B------:R-:W-:-:S04]  /*1c090*/  LEA.HI.X.SX32 R93, R173, R97, 0x1, P3 ;  /* 0x00000061ad5d7211 */ /* 0x000fc800018f0eff */
[----:B------:R-:W3:Y:S01]  /*1c0a0*/  LDC R161, c[0x0][0x278] ;  /* 0x00009e00ffa17b82 */ /* 0x000ee20000000800 */
[----:B--2---:R-:W-:Y:S01]  /*1c0b0*/  IMAD R94, R139, 0x11e, R0 ;  /* 0x0000011e8b5e7824 */ /* 0x004fe200078e0200 */
[----:B------:R-:W-:-:S06]  /*1c0c0*/  LEA.HI.X.SX32 R95, R95, R97, 0x1, P5 ;  /* 0x000000615f5f7211 */ /* 0x000fcc00028f0eff */
[----:B------:R-:W2:Y:S01]  /*1c0d0*/  LDC R4, c[0x0][0x278] ;  /* 0x00009e00ff047b82 */ /* 0x000ea20000000800 */
[----:B-1----:R-:W-:Y:S01]  /*1c0e0*/  PRMT R18, R83, 0x7632, R18 ;  /* 0x0000763253127816 */ /* 0x002fe20000000012 */
[----:B----4-:R-:W-:Y:S02]  /*1c0f0*/  IMAD R80, R111, 0x120, R0 ;  /* 0x000001206f507824 */ /* 0x010fe400078e0200 */
[----:B------:R-:W-:Y:S01]  /*1c100*/  IMAD R81, R12, 0x120, RZ ;  /* 0x000001200c517824 */ /* 0x000fe200078e02ff */
[----:B------:R-:W-:Y:S03]  /*1c110*/  STG.E.U16 desc[UR6][R92.64], R83 ;  /* 0x000000535c007986 */ /* 0x000fe6000c101506 */
[----:B------:R-:W1:Y:S01]  /*1c120*/  LDC R139, c[0x0][0x278] ;  /* 0x00009e00ff8b7b82 */ /* 0x000e620000000800 */
[----:B------:R4:W-:Y:S01]  /*1c130*/  STG.E.U16 desc[UR6][R94.64], R18 ;  /* 0x000000125e007986 */ /* 0x0009e2000c101506 */
[----:B-----5:R-:W-:-:S06]  /*1c140*/  IMAD R159, R14, 0x122, RZ ;  /* 0x000001220e9f7824 */ /* 0x020fcc00078e02ff */
[----:B------:R-:W5:Y:S01]  /*1c150*/  LDC R111, c[0x0][0x278] ;  /* 0x00009e00ff6f7b82 */ /* 0x000f620000000800 */
[----:B------:R-:W-:-:S07]  /*1c160*/  IADD3 RZ, P3, R81, R96, RZ ;  /* 0x0000006051ff7210 */ /* 0x000fce0007f7e0ff */
[----:B------:R-:W1:Y:S01]  /*1c170*/  LDC R12, c[0x0][0x278] ;  /* 0x00009e00ff0c7b82 */ /* 0x000e620000000800 */
[----:B------:R-:W-:-:S07]  /*1c180*/  LEA.HI.X.SX32 R81, R121, R97, 0x1, P3 ;  /* 0x0000006179517211 */ /* 0x000fce00018f0eff */
[----:B----4-:R-:W4:Y:S01]  /*1c190*/  LDC R95, c[0x0][0x278] ;  /* 0x00009e00ff5f7b82 */ /* 0x010f220000000800 */
[----:B0-----:R-:W-:-:S07]  /*1c1a0*/  IMAD R121, R16, 0x126, RZ ;  /* 0x0000012610797824 */ /* 0x001fce00078e02ff */
[----:B------:R-:W0:Y:S01]  /*1c1b0*/  LDC R14, c[0x0][0x278] ;  /* 0x00009e00ff0e7b82 */ /* 0x000e220000000800 */
[----:B---3--:R-:W-:Y:S01]  /*1c1c0*/  IMAD R83, R2, 0x91, RZ ;  /* 0x0000009102537824 */ /* 0x008fe200078e02ff */
[-C--:B------:R-:W-:Y:S01]  /*1c1d0*/  IADD3 RZ, P3, R159, R96.reuse, RZ ;  /* 0x000000609fff7210 */ /* 0x080fe20007f7e0ff */
[----:B------:R-:W-:Y:S01]  /*1c1e0*/  IMAD R93, R10, 0x124, RZ ;  /* 0x000001240a5d7824 */ /* 0x000fe200078e02ff */
[----:B------:R-:W-:-:S04]  /*1c1f0*/  IADD3 RZ, P5, R121, R96, RZ ;  /* 0x0000006079ff7210 */ /* 0x000fc80007fbe0ff */
[----:B------:R-:W3:Y:S01]  /*1c200*/  LDC R2, c[0x0][0x278] ;  /* 0x00009e00ff027b82 */ /* 0x000ee20000000800 */
[----:B------:R-:W-:Y:S01]  /*1c210*/  LEA.HI.X.SX32 R83, R83, R97, 0x1, P3 ;  /* 0x0000006153537211 */ /* 0x000fe200018f0eff */
[----:B------:R-:W-:Y:S01]  /*1c220*/  IMAD R82, R161, 0x122, R0 ;  /* 0x00000122a1527824 */ /* 0x000fe200078e0200 */
[----:B------:R-:W-:Y:S02]  /*1c230*/  PRMT R18, R84, 0x7632, R18 ;  /* 0x0000763254127816 */ /* 0x000fe40000000012 */
[----:B------:R-:W-:-:S03]  /*1c240*/  IADD3 RZ, P3, R93, R96, RZ ;  /* 0x000000605dff7210 */ /* 0x000fc60007f7e0ff */
[----:B------:R-:W3:Y:S01]  /*1c250*/  LDC R10, c[0x0][0x278] ;  /* 0x00009e00ff0a7b82 */ /* 0x000ee20000000800 */
[----:B--2---:R-:W-:Y:S01]  /*1c260*/  IMAD R93, R4, 0x93, RZ ;  /* 0x00000093045d7824 */ /* 0x004fe200078e02ff */
[----:B------:R1:W-:Y:S06]  /*1c270*/  STG.E.U16 desc[UR6][R80.64], R84 ;  /* 0x0000005450007986 */ /* 0x0003ec000c101506 */
[----:B------:R-:W2:Y:S01]  /*1c280*/  LDC R121, c[0x0][0x278] ;  /* 0x00009e00ff797b82 */ /* 0x000ea20000000800 */
[----:B------:R4:W-:Y:S01]  /*1c290*/  STG.E.U16 desc[UR6][R82.64], R18 ;  /* 0x0000001252007986 */ /* 0x0009e2000c101506 */
[----:B-----5:R-:W-:-:S06]  /*1c2a0*/  IMAD R92, R111, 0x126, R0 ;  /* 0x000001266f5c7824 */ /* 0x020fcc00078e0200 */
[----:B------:R-:W5:Y:S01]  /*1c2b0*/  LDC R16, c[0x0][0x278] ;  /* 0x00009e00ff107b82 */ /* 0x000f620000000800 */
[----:B-1----:R-:W-:Y:S01]  /*1c2c0*/  IMAD R80, R139, 0x124, R0 ;  /* 0x000001248b507824 */ /* 0x002fe200078e0200 */
[-C--:B------:R-:W-:Y:S02]  /*1c2d0*/  LEA.HI.X.SX32 R81, R171, R97.reuse, 0x1, P3 ;  /* 0x00000061ab517211 */ /* 0x080fe400018f0eff */
[----:B------:R-:W-:Y:S01]  /*1c2e0*/  LEA.HI.X.SX32 R93, R93, R97, 0x1, P5 ;  /* 0x000000615d5d7211 */ /* 0x000fe200028f0eff */
[----:B----4-:R-:W-:Y:S01]  /*1c2f0*/  IMAD R83, R12, 0x128, RZ ;  /* 0x000001280c537824 */ /* 0x010fe200078e02ff */
[----:B------:R-:W-:Y:S02]  /*1c300*/  PRMT R18, R85, 0x7632, R18 ;  /* 0x0000763255127816 */ /* 0x000fe40000000012 */
[----:B------:R-:W1:Y:S01]  /*1c310*/  LDC R111, c[0x0][0x278] ;  /* 0x00009e00ff6f7b82 */ /* 0x000e620000000800 */
[----:B------:R-:W-:Y:S01]  /*1c320*/  STG.E.U16 desc[UR6][R80.64], R85 ;  /* 0x0000005550007986 */ /* 0x000fe2000c101506 */
[----:B------:R-:W-:-:S06]  /*1c330*/  IMAD R82, R95, 0x128, R0 ;  /* 0x000001285f527824 */ /* 0x000fcc00078e0200 */
[----:B------:R-:W4:Y:S01]  /*1c340*/  LDC R4, c[0x0][0x278] ;  /* 0x00009e00ff047b82 */ /* 0x000f220000000800 */
[----:B------:R3:W-:Y:S01]  /*1c350*/  STG.E.U16 desc[UR6][R92.64], R18 ;  /* 0x000000125c007986 */ /* 0x0007e2000c101506 */
[----:B0-----:R-:W-:-:S06]  /*1c360*/  IMAD R139, R14, 0x12a, RZ ;  /* 0x0000012a0e8b7824 */ /* 0x001fcc00078e02ff */
[----:B------:R-:W0:Y:S01]  /*1c370*/  LDC R12, c[0x0][0x278] ;  /* 0x00009e00ff0c7b82 */ /* 0x000e220000000800 */
[----:B------:R-:W-:-:S07]  /*1c380*/  IADD3 RZ, P3, R83, R96, RZ ;  /* 0x0000006053ff7210 */ /* 0x000fce0007f7e0ff */
[----:B------:R-:W0:Y:S08]  /*1c390*/  LDC R95, c[0x0][0x278] ;  /* 0x00009e00ff5f7b82 */ /* 0x000e300000000800 */
[----:B---3--:R-:W3:Y:S08]  /*1c3a0*/  LDC R93, c[0x0][0x278] ;  /* 0x00009e00ff5d7b82 */ /* 0x008ef00000000800 */
[----:B------:R-:W3:Y:S01]  /*1c3b0*/  LDC R18, c[0x0][0x278] ;  /* 0x00009e00ff127b82 */ /* 0x000ee20000000800 */
[----:B------:R-:W-:-:S07]  /*1c3c0*/  LEA.HI.X.SX32 R83, R123, R97, 0x1, P3 ;  /* 0x000000617b537211 */ /* 0x000fce00018f0eff */
[----:B------:R-:W3:Y:S01]  /*1c3d0*/  LDC R14, c[0x0][0x278] ;  /* 0x00009e00ff0e7b82 */ /* 0x000ee20000000800 */
[----:B------:R-:W-:Y:S01]  /*1c3e0*/  IMAD R81, R2, 0x95, RZ ;  /* 0x0000009502517824 */ /* 0x000fe200078e02ff */
[-C--:B------:R-:W-:Y:S01]  /*1c3f0*/  IADD3 RZ, P3, R139, R96.reuse, RZ ;  /* 0x000000608bff7210 */ /* 0x080fe20007f7e0ff */
[----:B------:R-:W-:Y:S02]  /*1c400*/  IMAD R85, R10, 0x12c, RZ ;  /* 0x0000012c0a557824 */ /* 0x000fe400078e02ff */
[----:B--2---:R-:W-:Y:S01]  /*1c410*/  IMAD R80, R121, 0x12a, R0 ;  /* 0x0000012a79507824 */ /* 0x004fe200078e0200 */
[----:B------:R-:W-:Y:S01]  /*1c420*/  PRMT R20, R86, 0x7632, R20 ;  /* 0x0000763256147816 */ /* 0x000fe20000000014 */
[----:B-----5:R-:W-:Y:S01]  /*1c430*/  IMAD R121, R16, 0x12e, RZ ;  /* 0x0000012e10797824 */ /* 0x020fe200078e02ff */
[----:B------:R-:W-:Y:S01]  /*1c440*/  LEA.HI.X.SX32 R81, R81, R97, 0x1, P3 ;  /* 0x0000006151517211 */ /* 0x000fe200018f0eff */
[----:B------:R-:W2:Y:S01]  /*1c450*/  LDC R2, c[0x0][0x278] ;  /* 0x00009e00ff027b82 */ /* 0x000ea20000000800 */
[-C--:B------:R-:W-:Y:S01]  /*1c460*/  IADD3 RZ, P3, R85, R96.reuse, RZ ;  /* 0x0000006055ff7210 */ /* 0x080fe20007f7e0ff */
[----:B------:R1:W-:Y:S01]  /*1c470*/  STG.E.U16 desc[UR6][R82.64], R86 ;  /* 0x0000005652007986 */ /* 0x0003e2000c101506 */
[----:B------:R-:W-:-:S05]  /*1c480*/  IADD3 RZ, P5, R121, R96, RZ ;  /* 0x0000006079ff7210 */ /* 0x000fca0007fbe0ff */
[----:B------:R-:W5:Y:S01]  /*1c490*/  LDC R10, c[0x0][0x278] ;  /* 0x00009e00ff0a7b82 */ /* 0x000f620000000800 */
[----:B------:R0:W-:Y:S01]  /*1c4a0*/  STG.E.U16 desc[UR6][R80.64], R20 ;  /* 0x0000001450007986 */ /* 0x0001e2000c101506 */
[----:B----4-:R-:W-:Y:S02]  /*1c4b0*/  IMAD R85, R4, 0x97, RZ ;  /* 0x0000009704557824 */ /* 0x010fe400078e02ff */
[----:B-1----:R-:W-:Y:S01]  /*1c4c0*/  IMAD R82, R111, 0x12c, R0 ;  /* 0x0000012c6f527824 */ /* 0x002fe200078e0200 */
[----:B------:R-:W-:-:S03]  /*1c4d0*/  LEA.HI.X.SX32 R83, R177, R97, 0x1, P3 ;  /* 0x00000061b1537211 */ /* 0x000fc600018f0eff */
[----:B------:R-:W1:Y:S01]  /*1c4e0*/  LDC R121, c[0x0][0x278] ;  /* 0x00009e00ff797b82 */ /* 0x000e620000000800 */
[----:B0-----:R-:W-:Y:S02]  /*1c4f0*/  IMAD R84, R95, 0x12e, R0 ;  /* 0x0000012e5f547824 */ /* 0x001fe400078e0200 */
[----:B------:R-:W-:-:S05]  /*1c500*/  IMAD R81, R12, 0x130, RZ ;  /* 0x000001300c517824 */ /* 0x000fca00078e02ff */
[----:B------:R-:W0:Y:S01]  /*1c510*/  LDC R4, c[0x0][0x278] ;  /* 0x00009e00ff047b82 */ /* 0x000e220000000800 */
[----:B------:R-:W-:Y:S01]  /*1c520*/  PRMT R20, R87, 0x7632, R20 ;  /* 0x0000763257147816 */ /* 0x000fe20000000014 */
[----:B------:R4:W-:Y:S01]  /*1c530*/  STG.E.U16 desc[UR6][R82.64], R87 ;  /* 0x0000005752007986 */ /* 0x0009e2000c101506 */
[----:B------:R-:W-:Y:S01]  /*1c540*/  LEA.HI.X.SX32 R85, R85, R97, 0x1, P5 ;  /* 0x0000006155557211 */ /* 0x000fe200028f0eff */
[----:B---3--:R-:W-:Y:S01]  /*1c550*/  IMAD R16, R93, 0x130, R0 ;  /* 0x000001305d107824 */ /* 0x008fe200078e0200 */
[----:B------:R-:W-:Y:S01]  /*1c560*/  IADD3 RZ, P3, R81, R96, RZ ;  /* 0x0000006051ff7210 */ /* 0x000fe20007f7e0ff */
[----:B------:R-:W-:Y:S02]  /*1c570*/  IMAD R81, R14, 0x132, RZ ;  /* 0x000001320e517824 */ /* 0x000fe400078e02ff */
[----:B------:R-:W3:Y:S01]  /*1c580*/  LDC R95, c[0x0][0x278] ;  /* 0x00009e00ff5f7b82 */ /* 0x000ee20000000800 */
[----:B------:R2:W-:Y:S01]  /*1c590*/  STG.E.U16 desc[UR6][R84.64], R20 ;  /* 0x0000001454007986 */ /* 0x0005e2000c101506 */
[----:B----4-:R-:W-:-:S06]  /*1c5a0*/  IMAD R87, R18, 0x136, RZ ;  /* 0x0000013612577824 */ /* 0x010fcc00078e02ff */
[----:B------:R-:W4:Y:S01]  /*1c5b0*/  LDC R93, c[0x0][0x278] ;  /* 0x00009e00ff5d7b82 */ /* 0x000f220000000800 */
[----:B------:R-:W-:-:S07]  /*1c5c0*/  IADD3 RZ, P5, R87, R96, RZ ;  /* 0x0000006057ff7210 */ /* 0x000fce0007fbe0ff */
[----:B------:R-:W4:Y:S01]  /*1c5d0*/  LDC R14, c[0x0][0x278] ;  /* 0x00009e00ff0e7b82 */ /* 0x000f220000000800 */
[----:B------:R-:W-:-:S07]  /*1c5e0*/  LEA.HI.X.SX32 R17, R17, R97, 0x1, P3 ;  /* 0x0000006111117211 */ /* 0x000fce00018f0eff */
[----:B------:R-:W4:Y:S01]  /*1c5f0*/  LDC R12, c[0x0][0x278] ;  /* 0x00009e00ff0c7b82 */ /* 0x000f220000000800 */
[----:B------:R-:W-:-:S07]  /*1c600*/  IADD3 RZ, P3, R81, R96, RZ ;  /* 0x0000006051ff7210 */ /* 0x000fce0007f7e0ff */
[----:B--2---:R-:W2:Y:S01]  /*1c610*/  LDC R85, c[0x0][0x278] ;  /* 0x00009e00ff557b82 */ /* 0x004ea20000000800 */
[----:B------:R-:W-:-:S07]  /*1c620*/  IMAD R81, R2, 0x99, RZ ;  /* 0x0000009902517824 */ /* 0x000fce00078e02ff */
[----:B------:R-:W2:Y:S01]  /*1c630*/  LDC R87, c[0x0][0x278] ;  /* 0x00009e00ff577b82 */ /* 0x000ea20000000800 */
[----:B-----5:R-:W-:Y:S01]  /*1c640*/  IMAD R83, R10, 0x134, RZ ;  /* 0x000001340a537824 */ /* 0x020fe200078e02ff */
[----:B------:R5:W-:Y:S01]  /*1c650*/  STG.E.U16 desc[UR6][R16.64], R72 ;  /* 0x0000004810007986 */ /* 0x000be2000c101506 */
[----:B-1----:R-:W-:Y:S01]  /*1c660*/  IMAD R80, R121, 0x132, R0 ;  /* 0x0000013279507824 */ /* 0x002fe200078e0200 */
[----:B------:R-:W-:-:S04]  /*1c670*/  LEA.HI.X.SX32 R81, R81, R97, 0x1, P3 ;  /* 0x0000006151517211 */ /* 0x000fc800018f0eff */
[----:B------:R-:W1:Y:S01]  /*1c680*/  LDC R18, c[0x0][0x278] ;  /* 0x00009e00ff127b82 */ /* 0x000e620000000800 */
[----:B------:R-:W-:Y:S01]  /*1c690*/  IADD3 RZ, P3, R83, R96, RZ ;  /* 0x0000006053ff7210 */ /* 0x000fe20007f7e0ff */
[----:B0-----:R-:W-:Y:S01]  /*1c6a0*/  IMAD R83, R4, 0x9b, RZ ;  /* 0x0000009b04537824 */ /* 0x001fe200078e02ff */
[----:B-----5:R-:W-:-:S05]  /*1c6b0*/  PRMT R17, R72, 0x7632, R17 ;  /* 0x0000763248117816 */ /* 0x020fca0000000011 */
[----:B------:R-:W0:Y:S01]  /*1c6c0*/  LDC R10, c[0x0][0x278] ;  /* 0x00009e00ff0a7b82 */ /* 0x000e220000000800 */
[--C-:B---3--:R-:W-:Y:S01]  /*1c6d0*/  IMAD R16, R95, 0x134, R0.reuse ;  /* 0x000001345f107824 */ /* 0x108fe200078e0200 */
[----:B------:R3:W-:Y:S06]  /*1c6e0*/  STG.E.U16 desc[UR6][R80.64], R17 ;  /* 0x0000001150007986 */ /* 0x0007ec000c101506 */
[----:B------:R-:W5:Y:S01]  /*1c6f0*/  LDC R2, c[0x0][0x278] ;  /* 0x00009e00ff027b82 */ /* 0x000f620000000800 */
[----:B----4-:R-:W-:Y:S01]  /*1c700*/  IMAD R82, R93, 0x136, R0 ;  /* 0x000001365d527824 */ /* 0x010fe200078e0200 */
[----:B------:R-:W-:Y:S01]  /*1c710*/  LEA.HI.X.SX32 R83, R83, R97, 0x1, P5 ;  /* 0x0000006153537211 */ /* 0x000fe200028f0eff */
[----:B------:R-:W-:Y:S01]  /*1c720*/  IMAD R95, R14, 0x13a, RZ ;  /* 0x0000013a0e5f7824 */ /* 0x000fe200078e02ff */
[----:B------:R-:W-:-:S02]  /*1c730*/  PRMT R22, R73, 0x7632, R22 ;  /* 0x0000763249167816 */ /* 0x000fc40000000016 */
[----:B---3--:R-:W-:Y:S02]  /*1c740*/  LEA.HI.X.SX32 R17, R175, R97, 0x1, P3 ;  /* 0x00000061af117211 */ /* 0x008fe400018f0eff */
[----:B------:R-:W3:Y:S01]  /*1c750*/  LDC R14, c[0x0][0x278] ;  /* 0x00009e00ff0e7b82 */ /* 0x000ee20000000800 */
[----:B------:R-:W-:Y:S02]  /*1c760*/  IMAD R81, R12, 0x138, RZ ;  /* 0x000001380c517824 */ /* 0x000fe400078e02ff */
[--C-:B--2---:R-:W-:Y:S01]  /*1c770*/  IMAD R80, R85, 0x138, R0.reuse ;  /* 0x0000013855507824 */ /* 0x104fe200078e0200 */
[----:B------:R2:W-:Y:S04]  /*1c780*/  STG.E.U16 desc[UR6][R16.64], R73 ;  /* 0x0000004910007986 */ /* 0x0005e8000c101506 */
[----:B------:R-:W4:Y:S01]  /*1c790*/  LDC R4, c[0x0][0x278] ;  /* 0x00009e00ff047b82 */ /* 0x000f220000000800 */
[----:B------:R1:W-:Y:S01]  /*1c7a0*/  STG.E.U16 desc[UR6][R82.64], R22 ;  /* 0x0000001652007986 */ /* 0x0003e2000c101506 */
[----:B------:R-:W-:Y:S01]  /*1c7b0*/  IADD3 RZ, P3, R81, R96, RZ ;  /* 0x0000006051ff7210 */ /* 0x000fe20007f7e0ff */
[----:B--2---:R-:W-:-:S05]  /*1c7c0*/  IMAD R16, R87, 0x13a, R0 ;  /* 0x0000013a57107824 */ /* 0x004fca00078e0200 */
[----:B------:R-:W2:Y:S01]  /*1c7d0*/  LDC R93, c[0x0][0x278] ;  /* 0x00009e00ff5d7b82 */ /* 0x000ea20000000800 */
[----:B------:R-:W-:-:S07]  /*1c7e0*/  LEA.HI.X.SX32 R81, R179, R97, 0x1, P3 ;  /* 0x00000061b3517211 */ /* 0x000fce00018f0eff */
[----:B------:R-:W2:Y:S01]  /*1c7f0*/  LDC R85, c[0x0][0x278] ;  /* 0x00009e00ff557b82 */ /* 0x000ea20000000800 */
[----:B------:R-:W-:-:S07]  /*1c800*/  IADD3 RZ, P3, R95, R96, RZ ;  /* 0x000000605fff7210 */ /* 0x000fce0007f7e0ff */
[----:B-1----:R-:W1:Y:S08]  /*1c810*/  LDC R83, c[0x0][0x278] ;  /* 0x00009e00ff537b82 */ /* 0x002e700000000800 */
[----:B------:R-:W1:Y:S01]  /*1c820*/  LDC R87, c[0x0][0x278] ;  /* 0x00009e00ff577b82 */ /* 0x000e620000000800 */
[----:B------:R-:W-:-:S07]  /*1c830*/  IMAD R95, R18, 0x13e, RZ ;  /* 0x0000013e125f7824 */ /* 0x000fce00078e02ff */
[----:B------:R-:W1:Y:S01]  /*1c840*/  LDC R20, c[0x0][0x278] ;  /* 0x00009e00ff147b82 */ /* 0x000e620000000800 */
[----:B0-----:R-:W-:Y:S02]  /*1c850*/  IMAD R73, R10, 0x13c, RZ ;  /* 0x0000013c0a497824 */ /* 0x001fe400078e02ff */
[----:B-----5:R-:W-:-:S05]  /*1c860*/  IMAD R17, R2, 0x9d, RZ ;  /* 0x0000009d02117824 */ /* 0x020fca00078e02ff */
[----:B------:R-:W0:Y:S08]  /*1c870*/  LDC R18, c[0x0][0x278] ;  /* 0x00009e00ff127b82 */ /* 0x000e300000000800 */
[----:B------:R-:W5:Y:S01]  /*1c880*/  LDC R22, c[0x0][0x278] ;  /* 0x00009e00ff167b82 */ /* 0x000f620000000800 */
[----:B------:R-:W-:-:S07]  /*1c890*/  PRMT R2, R74, 0x7632, R2 ;  /* 0x000076324a027816 */ /* 0x000fce0000000002 */
[----:B------:R-:W5:Y:S01]  /*1c8a0*/  LDC R10, c[0x0][0x278] ;  /* 0x00009e00ff0a7b82 */ /* 0x000f620000000800 */
[----:B------:R-:W-:Y:S01]  /*1c8b0*/  LEA.HI.X.SX32 R17, R17, R97, 0x1, P3 ;  /* 0x0000006111117211 */ /* 0x000fe200018f0eff */
[----:B------:R4:W-:Y:S01]  /*1c8c0*/  STG.E.U16 desc[UR6][R80.64], R74 ;  /* 0x0000004a50007986 */ /* 0x0009e2000c101506 */
[----:B------:R-:W-:-:S05]  /*1c8d0*/  IADD3 RZ, P5, R95, R96, RZ ;  /* 0x000000605fff7210 */ /* 0x000fca0007fbe0ff */
[----:B------:R-:W5:Y:S01]  /*1c8e0*/  LDC R12, c[0x0][0x278] ;  /* 0x00009e00ff0c7b82 */ /* 0x000f620000000800 */
[----:B---3--:R-:W-:Y:S01]  /*1c8f0*/  IMAD R95, R14, 0x140, RZ ;  /* 0x000001400e5f7824 */ /* 0x008fe200078e02ff */
[----:B------:R3:W-:Y:S01]  /*1c900*/  STG.E.U16 desc[UR6][R16.64], R2 ;  /* 0x0000000210007986 */ /* 0x0007e2000c101506 */
[----:B------:R-:W-:Y:S01]  /*1c910*/  IADD3 RZ, P3, R73, R96, RZ ;  /* 0x0000006049ff7210 */ /* 0x000fe20007f7e0ff */
[----:B----4-:R-:W-:-:S04]  /*1c920*/  IMAD R81, R4, 0x9f, RZ ;  /* 0x0000009f04517824 */ /* 0x010fc800078e02ff */
[----:B------:R-:W4:Y:S01]  /*1c930*/  LDC R24, c[0x0][0x278] ;  /* 0x00009e00ff187b82 */ /* 0x000f220000000800 */
[--C-:B--2---:R-:W-:Y:S02]  /*1c940*/  IMAD R72, R93, 0x13c, R0.reuse ;  /* 0x0000013c5d487824 */ /* 0x104fe400078e0200 */
[----:B-1----:R-:W-:-:S05]  /*1c950*/  IMAD R80, R87, 0x142, R0 ;  /* 0x0000014257507824 */ /* 0x002fca00078e0200 */
[----:B------:R-:W1:Y:S01]  /*1c960*/  LDC R14, c[0x0][0x278] ;  /* 0x00009e00ff0e7b82 */ /* 0x000e620000000800 */
[--C-:B---3--:R-:W-:Y:S02]  /*1c970*/  IMAD R16, R85, 0x13e, R0.reuse ;  /* 0x0000013e55107824 */ /* 0x108fe400078e0200 */
[----:B------:R-:W-:Y:S01]  /*1c980*/  IMAD R2, R83, 0x140, R0 ;  /* 0x0000014053027824 */ /* 0x000fe200078e0200 */
[----:B------:R-:W-:Y:S01]  /*1c990*/  LEA.HI.X.SX32 R17, R81, R97, 0x1, P5 ;  /* 0x0000006151117211 */ /* 0x000fe200028f0eff */
[----:B------:R-:W-:-:S03]  /*1c9a0*/  IMAD R81, R20, 0x142, RZ ;  /* 0x0000014214517824 */ /* 0x000fc600078e02ff */
[----:B------:R-:W2:Y:S01]  /*1c9b0*/  LDC R0, c[0x0][0x278] ;  /* 0x00009e00ff007b82 */ /* 0x000ea20000000800 */
[-C--:B------:R-:W-:Y:S02]  /*1c9c0*/  LEA.HI.X.SX32 R73, R113, R97.reuse, 0x1, P3 ;  /* 0x0000006171497211 */ /* 0x080fe400018f0eff */
[----:B------:R-:W-:Y:S02]  /*1c9d0*/  PRMT R4, R75, 0x7632, R4 ;  /* 0x000076324b047816 */ /* 0x000fe40000000004 */
[-C--:B------:R-:W-:Y:S01]  /*1c9e0*/  IADD3 RZ, P3, R81, R96.reuse, RZ ;  /* 0x0000006051ff7210 */ /* 0x080fe20007f7e0ff */
[----:B------:R5:W-:Y:S01]  /*1c9f0*/  STG.E.U16 desc[UR6][R72.64], R75 ;  /* 0x0000004b48007986 */ /* 0x000be2000c101506 */
[----:B------:R-:W-:Y:S01]  /*1ca00*/  IADD3 RZ, P5, R95, R96, RZ ;  /* 0x000000605fff7210 */ /* 0x000fe20007fbe0ff */
[----:B0-----:R-:W-:Y:S01]  /*1ca10*/  IMAD R81, R18, 0x144, RZ ;  /* 0x0000014412517824 */ /* 0x001fe200078e02ff */
[----:B------:R-:W0:Y:S01]  /*1ca20*/  LDC R26, c[0x0][0x278] ;  /* 0x00009e00ff1a7b82 */ /* 0x000e220000000800 */
[----:B------:R3:W-:Y:S01]  /*1ca30*/  STG.E.U16 desc[UR6][R16.64], R4 ;  /* 0x0000000410007986 */ /* 0x0007e2000c101506 */
[----:B------:R-:W-:-:S06]  /*1ca40*/  LEA.HI.X.SX32 R3, R3, R97, 0x1, P5 ;  /* 0x0000006103037211 */ /* 0x000fcc00028f0eff */
[----:B------:R-:W0:Y:S01]  /*1ca50*/  LDC R18, c[0x0][0x278] ;  /* 0x00009e00ff127b82 */ /* 0x000e220000000800 */
[----:B-----5:R-:W-:Y:S02]  /*1ca60*/  IMAD R75, R22, 0x146, RZ ;  /* 0x00000146164b7824 */ /* 0x020fe400078e02ff */
[----:B------:R-:W-:Y:S02]  /*1ca70*/  IMAD R73, R12, 0xa3, RZ ;  /* 0x000000a30c497824 */ /* 0x000fe400078e02ff */
[----:B---3--:R-:W-:Y:S01]  /*1ca80*/  IMAD R17, R10, 0xa1, RZ ;  /* 0x000000a10a117824 */ /* 0x008fe200078e02ff */
[-C--:B------:R-:W-:Y:S02]  /*1ca90*/  IADD3 R16, P5, R81, R96.reuse, RZ ;  /* 0x0000006051107210 */ /* 0x080fe40007fbe0ff */
[----:B------:R-:W-:Y:S01]  /*1caa0*/  IADD3 R20, P6, R75, R96, RZ ;  /* 0x000000604b147210 */ /* 0x000fe20007fde0ff */
[----:B------:R-:W3:Y:S01]  /*1cab0*/  LDC R22, c[0x0][0x278] ;  /* 0x00009e00ff167b82 */ /* 0x000ee20000000800 */
[----:B------:R-:W-:-:S02]  /*1cac0*/  LEA.HI.X.SX32 R81, R17, R97, 0x1, P3 ;  /* 0x0000006111517211 */ /* 0x000fc400018f0eff */
[----:B------:R-:W-:Y:S02]  /*1cad0*/  PRMT R10, R76, 0x7632, R10 ;  /* 0x000076324c0a7816 */ /* 0x000fe4000000000a */
[-C--:B------:R-:W-:Y:S01]  /*1cae0*/  LEA.HI.X.SX32 R17, R21, R97.reuse, 0x1, P5 ;  /* 0x0000006115117211 */ /* 0x080fe200028f0eff */
[----:B------:R1:W-:Y:S01]  /*1caf0*/  STG.E.U16 desc[UR6][R2.64], R76 ;  /* 0x0000004c02007986 */ /* 0x0003e2000c101506 */
[----:B------:R-:W-:Y:S01]  /*1cb00*/  LEA.HI.X.SX32 R21, R73, R97, 0x1, P6 ;  /* 0x0000006149157211 */ /* 0x000fe200030f0eff */
[----:B----4-:R-:W-:Y:S01]  /*1cb10*/  IMAD R73, R24, 0x14a, RZ ;  /* 0x0000014a18497824 */ /* 0x010fe200078e02ff */
[----:B------:R-:W-:Y:S01]  /*1cb20*/  PRMT R12, R77, 0x7632, R12 ;  /* 0x000076324d0c7816 */ /* 0x000fe2000000000c */
[----:B------:R-:W4:Y:S01]  /*1cb30*/  LDC R4, c[0x0][0x278] ;  /* 0x00009e00ff047b82 */ /* 0x000f220000000800 */
[----:B------:R-:W-:Y:S04]  /*1cb40*/  STG.E.U16 desc[UR6][R80.64], R10 ;  /* 0x0000000a50007986 */ /* 0x000fe8000c101506 */
[----:B------:R2:W-:Y:S01]  /*1cb50*/  STG.E.U16 desc[UR6][R16.64], R77 ;  /* 0x0000004d10007986 */ /* 0x0005e2000c101506 */
[----:B-1----:R-:W-:-:S02]  /*1cb60*/  IMAD R3, R14, 0x148, RZ ;  /* 0x000001480e037824 */ /* 0x002fc400078e02ff */
[----:B------:R-:W1:Y:S01]  /*1cb70*/  LDC R24, c[0x0][0x278] ;  /* 0x00009e00ff187b82 */ /* 0x000e620000000800 */
[----:B------:R5:W-:Y:S07]  /*1cb80*/  STG.E.U16 desc[UR6][R20.64], R12 ;  /* 0x0000000c14007986 */ /* 0x000bee000c101506 */
[----:B------:R-:W1:Y:S01]  /*1cb90*/  LDC R14, c[0x0][0x278] ;  /* 0x00009e00ff0e7b82 */ /* 0x000e620000000800 */
[----:B--2---:R-:W-:-:S07]  /*1cba0*/  IMAD R17, R0, 0xa5, RZ ;  /* 0x000000a500117824 */ /* 0x004fce00078e02ff */
[----:B------:R-:W2:Y:S01]  /*1cbb0*/  LDC R0, c[0x0][0x278] ;  /* 0x00009e00ff007b82 */ /* 0x000ea20000000800 */
[----:B------:R-:W-:-:S07]  /*1cbc0*/  IADD3 R2, P3, R3, R96, RZ ;  /* 0x0000006003027210 */ /* 0x000fce0007f7e0ff */
[----:B-----5:R-:W5:Y:S01]  /*1cbd0*/  LDC R20, c[0x0][0x278] ;  /* 0x00009e00ff147b82 */ /* 0x020f620000000800 */
[----:B0-----:R-:W-:Y:S01]  /*1cbe0*/  IMAD R75, R26, 0x14c, RZ ;  /* 0x0000014c1a4b7824 */ /* 0x001fe200078e02ff */
[----:B------:R-:W-:Y:S01]  /*1cbf0*/  IADD3 R12, P5, R73, R96, RZ ;  /* 0x00000060490c7210 */ /* 0x000fe20007fbe0ff */
[----:B------:R-:W-:Y:S01]  /*1cc00*/  IMAD R73, R18, 0x14e, RZ ;  /* 0x0000014e12497824 */ /* 0x000fe200078e02ff */
[----:B------:R-:W-:-:S04]  /*1cc10*/  LEA.HI.X.SX32 R3, R13, R97, 0x1, P3 ;  /* 0x000000610d037211 */ /* 0x000fc800018f0eff */
[----:B------:R-:W0:Y:S01]  /*1cc20*/  LDC R21, c[0x0][0x278] ;  /* 0x00009e00ff157b82 */ /* 0x000e220000000800 */
[----:B------:R-:W-:Y:S01]  /*1cc30*/  IADD3 R16, P6, R75, R96, RZ ;  /* 0x000000604b107210 */ /* 0x000fe20007fde0ff */
[----:B---3--:R-:W-:Y:S01]  /*1cc40*/  IMAD R75, R22, 0x150, RZ ;  /* 0x00000150164b7824 */ /* 0x008fe200078e02ff */
[----:B------:R-:W-:Y:S02]  /*1cc50*/  LEA.HI.X.SX32 R13, R17, R97, 0x1, P5 ;  /* 0x00000061110d7211 */ /* 0x000fe400028f0eff */
[----:B------:R-:W-:-:S03]  /*1cc60*/  PRMT R32, R78, 0x7632, R32 ;  /* 0x000076324e207816 */ /* 0x000fc60000000020 */
[----:B------:R-:W3:Y:S01]  /*1cc70*/  LDC R18, c[0x0][0x278] ;  /* 0x00009e00ff127b82 */ /* 0x000ee20000000800 */
[----:B------:R4:W-:Y:S01]  /*1cc80*/  STG.E.U16 desc[UR6][R2.64], R78 ;  /* 0x0000004e02007986 */ /* 0x0009e2000c101506 */
[----:B------:R-:W-:-:S06]  /*1cc90*/  LEA.HI.X.SX32 R17, R115, R97, 0x1, P6 ;  /* 0x0000006173117211 */ /* 0x000fcc00030f0eff */
[----:B------:R-:W3:Y:S01]  /*1cca0*/  LDC R10, c[0x0][0x278] ;  /* 0x00009e00ff0a7b82 */ /* 0x000ee20000000800 */
[----:B------:R1:W-:Y:S01]  /*1ccb0*/  STG.E.U16 desc[UR6][R12.64], R32 ;  /* 0x000000200c007986 */ /* 0x0003e2000c101506 */
[----:B----4-:R-:W-:-:S06]  /*1ccc0*/  IADD3 R2, P5, R73, R96, RZ ;  /* 0x0000006049027210 */ /* 0x010fcc0007fbe0ff */
[----:B------:R-:W4:Y:S01]  /*1ccd0*/  LDC R22, c[0x0][0x278] ;  /* 0x00009e00ff167b82 */ /* 0x000f220000000800 */
[----:B------:R-:W-:Y:S02]  /*1cce0*/  IMAD R3, R4, 0xa7, RZ ;  /* 0x000000a704037824 */ /* 0x000fe400078e02ff */
[----:B-1----:R-:W-:Y:S02]  /*1ccf0*/  IMAD R73, R24, 0x154, RZ ;  /* 0x0000015418497824 */ /* 0x002fe400078e02ff */
[----:B------:R-:W-:-:S03]  /*1cd00*/  IMAD R13, R14, 0x152, RZ ;  /* 0x000001520e0d7824 */ /* 0x000fc600078e02ff */
[----:B------:R-:W1:Y:S01]  /*1cd10*/  LDC R26, c[0x0][0x278] ;  /* 0x00009e00ff1a7b82 */ /* 0x000e620000000800 */
[----:B------:R2:W-:Y:S01]  /*1cd20*/  STG.E.U16 desc[UR6][R16.64], R79 ;  /* 0x0000004f10007986 */ /* 0x0005e2000c101506 */
[-C--:B------:R-:W-:Y:S02]  /*1cd30*/  IADD3 R12, P3, R75, R96.reuse, RZ ;  /* 0x000000604b0c7210 */ /* 0x080fe40007f7e0ff */
[----:B------:R-:W-:Y:S02]  /*1cd40*/  LEA.HI.X.SX32 R3, R3, R97, 0x1, P5 ;  /* 0x0000006103037211 */ /* 0x000fe400028f0eff */
[-C--:B------:R-:W-:Y:S02]  /*1cd50*/  IADD3 R14, P5, R13, R96.reuse, RZ ;  /* 0x000000600d0e7210 */ /* 0x080fe40007fbe0ff */
[----:B------:R-:W1:Y:S01]  /*1cd60*/  LDC R24, c[0x0][0x278] ;  /* 0x00009e00ff187b82 */ /* 0x000e620000000800 */
[----:B------:R-:W-:Y:S01]  /*1cd70*/  PRMT R34, R79, 0x7632, R34 ;  /* 0x000076324f227816 */ /* 0x000fe20000000022 */
[----:B--2---:R-:W-:Y:S01]  /*1cd80*/  IMAD R17, R0, 0xa9, RZ ;  /* 0x000000a900117824 */ /* 0x004fe200078e02ff */
[----:B------:R-:W-:Y:S01]  /*1cd90*/  IADD3 R16, P6, R73, R96, RZ ;  /* 0x0000006049107210 */ /* 0x000fe20007fde0ff */
[----:B-----5:R-:W-:-:S04]  /*1cda0*/  IMAD R73, R20, 0x156, RZ ;  /* 0x0000015614497824 */ /* 0x020fc800078e02ff */
[----:B------:R-:W2:Y:S01]  /*1cdb0*/  LDC R0, c[0x0][0x278] ;  /* 0x00009e00ff007b82 */ /* 0x000ea20000000800 */
[-C--:B------:R-:W-:Y:S02]  /*1cdc0*/  LEA.HI.X.SX32 R13, R15, R97.reuse, 0x1, P3 ;  /* 0x000000610f0d7211 */ /* 0x080fe400018f0eff */
[----:B------:R-:W-:Y:S02]  /*1cdd0*/  LEA.HI.X.SX32 R15, R17, R97, 0x1, P5 ;  /* 0x00000061110f7211 */ /* 0x000fe400028f0eff */
[----:B------:R-:W-:-:S03]  /*1cde0*/  PRMT R4, R64, 0x7632, R4 ;  /* 0x0000763240047816 */ /* 0x000fc60000000004 */
[----:B------:R-:W5:Y:S01]  /*1cdf0*/  LDC R32, c[0x0][0x278] ;  /* 0x00009e00ff207b82 */ /* 0x000f620000000800 */
[----:B------:R3:W-:Y:S07]  /*1ce00*/  STG.E.U16 desc[UR6][R2.64], R34 ;  /* 0x0000002202007986 */ /* 0x0007ee000c101506 */
[----:B------:R-:W5:Y:S01]  /*1ce10*/  LDC R20, c[0x0][0x278] ;  /* 0x00009e00ff147b82 */ /* 0x000f620000000800 */
[----:B------:R4:W-:Y:S01]  /*1ce20*/  STG.E.U16 desc[UR6][R12.64], R64 ;  /* 0x000000400c007986 */ /* 0x0009e2000c101506 */
[----:B------:R-:W-:Y:S01]  /*1ce30*/  LEA.HI.X.SX32 R17, R181, R97, 0x1, P6 ;  /* 0x00000061b5117211 */ /* 0x000fe200030f0eff */
[----:B0-----:R-:W-:-:S02]  /*1ce40*/  IMAD R21, R21, 0x158, RZ ;  /* 0x0000015815157824 */ /* 0x001fc400078e02ff */
[----:B------:R0:W-:Y:S01]  /*1ce50*/  STG.E.U16 desc[UR6][R14.64], R4 ;  /* 0x000000040e007986 */ /* 0x0001e2000c101506 */
[----:B---3--:R-:W-:Y:S01]  /*1ce60*/  IMAD R3, R10, 0xab, RZ ;  /* 0x000000ab0a037824 */ /* 0x008fe200078e02ff */
[-C--:B------:R-:W-:Y:S02]  /*1ce70*/  IADD3 R2, P3, R73, R96.reuse, RZ ;  /* 0x0000006049027210 */ /* 0x080fe40007f7e0ff */
[----:B------:R3:W-:Y:S01]  /*1ce80*/  STG.E.U16 desc[UR6][R16.64], R65 ;  /* 0x0000004110007986 */ /* 0x0007e2000c101506 */
[----:B------:R-:W-:Y:S02]  /*1ce90*/  PRMT R10, R65, 0x7632, R10 ;  /* 0x00007632410a7816 */ /* 0x000fe4000000000a */
[----:B----4-:R-:W-:Y:S02]  /*1cea0*/  IADD3 R12, P5, R21, R96, RZ ;  /* 0x00000060150c7210 */ /* 0x010fe40007fbe0ff */
[----:B------:R-:W4:Y:S01]  /*1ceb0*/  LDC R21, c[0x0][0x278] ;  /* 0x00009e00ff157b82 */ /* 0x000f220000000800 */
[----:B0-----:R-:W-:-:S07]  /*1cec0*/  IMAD R15, R18, 0xad, RZ ;  /* 0x000000ad120f7824 */ /* 0x001fce00078e02ff */
[----:B------:R-:W0:Y:S01]  /*1ced0*/  LDC R18, c[0x0][0x278] ;  /* 0x00009e00ff127b82 */ /* 0x000e220000000800 */
[----:B---3--:R-:W-:Y:S01]  /*1cee0*/  IMAD R65, R22, 0x15c, RZ ;  /* 0x0000015c16417824 */ /* 0x008fe200078e02ff */
[-C--:B------:R-:W-:Y:S01]  /*1cef0*/  LEA.HI.X.SX32 R3, R3, R97.reuse, 0x1, P3 ;  /* 0x0000006103037211 */ /* 0x080fe200018f0eff */
[----:B-1----:R-:W-:Y:S01]  /*1cf00*/  IMAD R75, R26, 0x15a, RZ ;  /* 0x0000015a1a4b7824 */ /* 0x002fe200078e02ff */
[----:B------:R-:W-:-:S04]  /*1cf10*/  LEA.HI.X.SX32 R13, R141, R97, 0x1, P5 ;  /* 0x000000618d0d7211 */ /* 0x000fc800028f0eff */
[----:B------:R-:W1:Y:S01]  /*1cf20*/  LDC R4, c[0x0][0x278] ;  /* 0x00009e00ff047b82 */ /* 0x000e620000000800 */
[----:B------:R-:W-:-:S07]  /*1cf30*/  IMAD R73, R24, 0x15e, RZ ;  /* 0x0000015e18497824 */ /* 0x000fce00078e02ff */
[----:B------:R-:W3:Y:S01]  /*1cf40*/  LDC R22, c[0x0][0x278] ;  /* 0x00009e00ff167b82 */ /* 0x000ee20000000800 */
[----:B------:R-:W-:Y:S01]  /*1cf50*/  IADD3 R14, P6, R75, R96, RZ ;  /* 0x000000604b0e7210 */ /* 0x000fe20007fde0ff */
[----:B------:R5:W-:Y:S06]  /*1cf60*/  STG.E.U16 desc[UR6][R2.64], R10 ;  /* 0x0000000a02007986 */ /* 0x000bec000c101506 */
[----:B------:R-:W3:Y:S01]  /*1cf70*/  LDC R16, c[0x0][0x278] ;  /* 0x00009e00ff107b82 */ /* 0x000ee20000000800 */
[----:B------:R4:W-:Y:S01]  /*1cf80*/  STG.E.U16 desc[UR6][R12.64], R66 ;  /* 0x000000420c007986 */ /* 0x0009e2000c101506 */
[----:B--2---:R-:W-:Y:S01]  /*1cf90*/  IMAD R17, R0, 0xaf, RZ ;  /* 0x000000af00117824 */ /* 0x004fe200078e02ff */
[----:B------:R-:W-:-:S02]  /*1cfa0*/  LEA.HI.X.SX32 R15, R15, R97, 0x1, P6 ;  /* 0x000000610f0f7211 */ /* 0x000fc400030f0eff */
[-C--:B-----5:R-:W-:Y:S01]  /*1cfb0*/  IADD3 R2, P5, R65, R96.reuse, RZ ;  /* 0x0000006041027210 */ /* 0x0a0fe20007fbe0ff */
[----:B------:R-:W-:Y:S02]  /*1cfc0*/  IMAD R65, R20, 0x162, RZ ;  /* 0x0000016214417824 */ /* 0x000fe400078e02ff */
[----:B------:R-:W2:Y:S01]  /*1cfd0*/  LDC R0, c[0x0][0x278] ;  /* 0x00009e00ff007b82 */ /* 0x000ea20000000800 */
[----:B------:R-:W-:Y:S01]  /*1cfe0*/  PRMT R34, R66, 0x7632, R34 ;  /* 0x0000763242227816 */ /* 0x000fe20000000022 */
[----:B----4-:R-:W-:Y:S01]  /*1cff0*/  IMAD R13, R32, 0x160, RZ ;  /* 0x00000160200d7824 */ /* 0x010fe200078e02ff */
[----:B------:R-:W-:-:S05]  /*1d000*/  IADD3 R12, P3, R73, R96, RZ ;  /* 0x00000060490c7210 */ /* 0x000fca0007f7e0ff */
[----:B------:R-:W4:Y:S01]  /*1d010*/  LDC R20, c[0x0][0x278] ;  /* 0x00009e00ff147b82 */ /* 0x000f220000000800 */
[-C--:B------:R-:W-:Y:S02]  /*1d020*/  LEA.HI.X.SX32 R3, R117, R97.reuse, 0x1, P5 ;  /* 0x0000006175037211 */ /* 0x080fe400028f0eff */
[----:B------:R-:W-:Y:S01]  /*1d030*/  IADD3 R10, P5, R13, R96, RZ ;  /* 0x000000600d0a7210 */ /* 0x000fe20007fbe0ff */
[----:B------:R5:W-:Y:S01]  /*1d040*/  STG.E.U16 desc[UR6][R14.64], R34 ;  /* 0x000000220e007986 */ /* 0x000be2000c101506 */
[----:B------:R-:W-:-:S03]  /*1d050*/  LEA.HI.X.SX32 R13, R17, R97, 0x1, P3 ;  /* 0x00000061110d7211 */ /* 0x000fc600018f0eff */
[----:B------:R-:W2:Y:S01]  /*1d060*/  LDC R24, c[0x0][0x278] ;  /* 0x00009e00ff187b82 */ /* 0x000ea20000000800 */
[----:B------:R0:W-:Y:S01]  /*1d070*/  STG.E.U16 desc[UR6][R2.64], R67 ;  /* 0x0000004302007986 */ /* 0x0001e2000c101506 */
[----:B------:R-:W-:-:S06]  /*1d080*/  LEA.HI.X.SX32 R11, R11, R97, 0x1, P5 ;  /* 0x000000610b0b7211 */ /* 0x000fcc00028f0eff */
[----:B------:R-:W4:Y:S01]  /*1d090*/  LDC R26, c[0x0][0x278] ;  /* 0x00009e00ff1a7b82 */ /* 0x000f220000000800 */
[----:B-----5:R-:W-:-:S07]  /*1d0a0*/  PRMT R34, R67, 0x7632, R34 ;  /* 0x0000763243227816 */ /* 0x020fce0000000022 */
[----:B------:R-:W5:Y:S01]  /*1d0b0*/  LDC R32, c[0x0][0x278] ;  /* 0x00009e00ff207b82 */ /* 0x000f620000000800 */
[----:B0-----:R-:W-:Y:S01]  /*1d0c0*/  IMAD R3, R18, 0x164, RZ ;  /* 0x0000016412037824 */ /* 0x001fe200078e02ff */
[----:B------:R3:W-:Y:S06]  /*1d0d0*/  STG.E.U16 desc[UR6][R12.64], R34 ;  /* 0x000000220c007986 */ /* 0x0007ec000c101506 */
[----:B------:R-:W0:Y:S01]  /*1d0e0*/  LDC R17, c[0x0][0x278] ;  /* 0x00009e00ff117b82 */ /* 0x000e220000000800 */
[----:B-1----:R-:W-:Y:S01]  /*1d0f0*/  IMAD R15, R4, 0xb1, RZ ;  /* 0x000000b1040f7824 */ /* 0x002fe200078e02ff */
[----:B------:R1:W-:Y:S01]  /*1d100*/  STG.E.U16 desc[UR6][R10.64], R68 ;  /* 0x000000440a007986 */ /* 0x0003e2000c101506 */
[----:B------:R-:W-:Y:S01]  /*1d110*/  IMAD R21, R21, 0x166, RZ ;  /* 0x0000016615157824 */ /* 0x000fe200078e02ff */
[----:B------:R-:W-:-:S02]  /*1d120*/  IADD3 R14, P6, R65, R96, RZ ;  /* 0x00000060410e7210 */ /* 0x000fc40007fde0ff */
[----:B------:R-:W-:Y:S02]  /*1d130*/  IADD3 R2, P5, R3, R96, RZ ;  /* 0x0000006003027210 */ /* 0x000fe40007fbe0ff */
[----:B------:R-:W5:Y:S01]  /*1d140*/  LDC R18, c[0x0][0x278] ;  /* 0x00009e00ff127b82 */ /* 0x000f620000000800 */
[----:B---3--:R-:W-:Y:S01]  /*1d150*/  IMAD R13, R16, 0xb3, RZ ;  /* 0x000000b3100d7824 */ /* 0x008fe200078e02ff */
[----:B------:R-:W-:Y:S01]  /*1d160*/  LEA.HI.X.SX32 R15, R15, R97, 0x1, P6 ;  /* 0x000000610f0f7211 */ /* 0x000fe200030f0eff */
[----:B-1----:R-:W-:Y:S01]  /*1d170*/  IMAD R11, R22, 0x168, RZ ;  /* 0x00000168160b7824 */ /* 0x002fe200078e02ff */
[----:B------:R-:W-:-:S04]  /*1d180*/  PRMT R64, R68, 0x7632, R64 ;  /* 0x0000763244407816 */ /* 0x000fc80000000040 */
[----:B------:R-:W1:Y:S01]  /*1d190*/  LDC R4, c[0x0][0x278] ;  /* 0x00009e00ff047b82 */ /* 0x000e620000000800 */
[-C--:B------:R-:W-:Y:S02]  /*1d1a0*/  IADD3 R10, P3, R21, R96.reuse, RZ ;  /* 0x00000060150a7210 */ /* 0x080fe40007f7e0ff */
[-C--:B------:R-:W-:Y:S02]  /*1d1b0*/  LEA.HI.X.SX32 R3, R183, R97.reuse, 0x1, P5 ;  /* 0x00000061b7037211 */ /* 0x080fe400028f0eff */
[----:B------:R-:W-:Y:S01]  /*1d1c0*/  IADD3 R12, P5, R11, R96, RZ ;  /* 0x000000600b0c7210 */ /* 0x000fe20007fbe0ff */
[----:B------:R2:W-:Y:S01]  /*1d1d0*/  STG.E.U16 desc[UR6][R14.64], R64 ;  /* 0x000000400e007986 */ /* 0x0005e2000c101506 */
[-C--:B------:R-:W-:Y:S01]  /*1d1e0*/  LEA.HI.X.SX32 R11, R13, R97.reuse, 0x1, P3 ;  /* 0x000000610d0b7211 */ /* 0x080fe200018f0eff */
[----:B----4-:R-:W-:Y:S01]  /*1d1f0*/  IMAD R65, R26, 0x16a, RZ ;  /* 0x0000016a1a417824 */ /* 0x010fe200078e02ff */
[----:B------:R-:W-:Y:S01]  /*1d200*/  PRMT R22, R69, 0x7632, R22 ;  /* 0x0000763245167816 */ /* 0x000fe20000000016 */
[----:B------:R-:W3:Y:S01]  /*1d210*/  LDC R21, c[0x0][0x278] ;  /* 0x00009e00ff157b82 */ /* 0x000ee20000000800 */
[----:B------:R-:W-:Y:S01]  /*1d220*/  LEA.HI.X.SX32 R13, R25, R97, 0x1, P5 ;  /* 0x00000061190d7211 */ /* 0x000fe200028f0eff */
[----:B------:R-:W-:Y:S01]  /*1d230*/  IMAD R25, R20, 0x16c, RZ ;  /* 0x0000016c14197824 */ /* 0x000fe200078e02ff */
[----:B------:R4:W-:Y:S01]  /*1d240*/  STG.E.U16 desc[UR6][R2.64], R69 ;  /* 0x0000004502007986 */ /* 0x0009e2000c101506 */
[----:B--2---:R-:W-:-:S04]  /*1d250*/  IMAD R15, R0, 0xb5, RZ ;  /* 0x000000b5000f7824 */ /* 0x004fc800078e02ff */
[----:B------:R-:W2:Y:S01]  /*1d260*/  LDC R16, c[0x0][0x278] ;  /* 0x00009e00ff107b82 */ /* 0x000ea20000000800 */
[----:B------:R5:W-:Y:S01]  /*1d270*/  STG.E.U16 desc[UR6][R10.64], R22 ;  /* 0x000000160a007986 */ /* 0x000be2000c101506 */
[----:B0-----:R-:W-:Y:S02]  /*1d280*/  IMAD R17, R17, 0xb7, RZ ;  /* 0x000000b711117824 */ /* 0x001fe400078e02ff */
[----:B----4-:R-:W-:-:S04]  /*1d290*/  IMAD R3, R24, 0x16e, RZ ;  /* 0x0000016e18037824 */ /* 0x010fc800078e02ff */
[----:B------:R-:W0:Y:S01]  /*1d2a0*/  LDC R0, c[0x0][0x278] ;  /* 0x00009e00ff007b82 */ /* 0x000e220000000800 */
[-C--:B------:R-:W-:Y:S01]  /*1d2b0*/  IADD3 R2, P5, R25, R96.reuse, RZ ;  /* 0x0000006019027210 */ /* 0x080fe20007fbe0ff */
[----:B-----5:R-:W-:Y:S01]  /*1d2c0*/  IMAD R11, R32, 0x170, RZ ;  /* 0x00000170200b7824 */ /* 0x020fe200078e02ff */
[----:B------:R-:W-:-:S05]  /*1d2d0*/  IADD3 R10, P3, R3, R96, RZ ;  /* 0x00000060030a7210 */ /* 0x000fca0007f7e0ff */
[----:B------:R-:W4:Y:S01]  /*1d2e0*/  LDC R20, c[0x0][0x278] ;  /* 0x00009e00ff147b82 */ /* 0x000f220000000800 */
[-C--:B------:R-:W-:Y:S01]  /*1d2f0*/  IADD3 R14, P6, R65, R96.reuse, RZ ;  /* 0x00000060410e7210 */ /* 0x080fe20007fde0ff */
[----:B------:R5:W-:Y:S01]  /*1d300*/  STG.E.U16 desc[UR6][R12.64], R70 ;  /* 0x000000460c007986 */ /* 0x000be2000c101506 */
[-C--:B------:R-:W-:Y:S02]  /*1d310*/  LEA.HI.X.SX32 R3, R27, R97.reuse, 0x1, P5 ;  /* 0x000000611b037211 */ /* 0x080fe400028f0eff */
[-C--:B------:R-:W-:Y:S02]  /*1d320*/  LEA.HI.X.SX32 R15, R15, R97.reuse, 0x1, P6 ;  /* 0x000000610f0f7211 */ /* 0x080fe400030f0eff */
[----:B------:R-:W-:Y:S02]  /*1d330*/  PRMT R26, R70, 0x7632, R26 ;  /* 0x00007632461a7816 */ /* 0x000fe4000000001a */
[----:B-----5:R-:W-:Y:S02]  /*1d340*/  IADD3 R12, P5, R11, R96, RZ ;  /* 0x000000600b0c7210 */ /* 0x020fe40007fbe0ff */
[----:B------:R-:W-:Y:S01]  /*1d350*/  LEA.HI.X.SX32 R11, R17, R97, 0x1, P3 ;  /* 0x00000061110b7211 */ /* 0x000fe200018f0eff */
[----:B------:R-:W-:Y:S01]  /*1d360*/  IMAD R13, R18, 0x172, RZ ;  /* 0x00000172120d7824 */ /* 0x000fe200078e02ff */
[----:B------:R-:W5:Y:S01]  /*1d370*/  LDC R17, c[0x0][0x278] ;  /* 0x00009e00ff117b82 */ /* 0x000f620000000800 */
[----:B------:R1:W-:Y:S01]  /*1d380*/  STG.E.U16 desc[UR6][R14.64], R26 ;  /* 0x0000001a0e007986 */ /* 0x0003e2000c101506 */
[----:B------:R-:W-:-:S06]  /*1d390*/  PRMT R22, R71, 0x7632, R22 ;  /* 0x0000763247167816 */ /* 0x000fcc0000000016 */
[----:B------:R-:W5:Y:S01]  /*1d3a0*/  LDC R18, c[0x0][0x278] ;  /* 0x00009e00ff127b82 */ /* 0x000f620000000800 */
[----:B-1----:R-:W-:Y:S01]  /*1d3b0*/  IMAD R15, R4, 0xb9, RZ ;  /* 0x000000b9040f7824 */ /* 0x002fe200078e02ff */
[----:B------:R-:W-:Y:S02]  /*1d3c0*/  IADD3 R14, P6, R13, R96, RZ ;  /* 0x000000600d0e7210 */ /* 0x000fe40007fde0ff */
[----:B------:R-:W-:-:S04]  /*1d3d0*/  LEA.HI.X.SX32 R13, R19, R97, 0x1, P5 ;  /* 0x00000061130d7211 */ /* 0x000fc800028f0eff */
[----:B------:R-:W1:Y:S01]  /*1d3e0*/  LDC R4, c[0x0][0x278] ;  /* 0x00009e00ff047b82 */ /* 0x000e620000000800 */
[----:B------:R4:W-:Y:S07]  /*1d3f0*/  STG.E.U16 desc[UR6][R2.64], R71 ;  /* 0x0000004702007986 */ /* 0x0009ee000c101506 */
[----:B------:R-:W1:Y:S01]  /*1d400*/  LDC R19, c[0x0][0x278] ;  /* 0x00009e00ff137b82 */ /* 0x000e620000000800 */
[----:B------:R0:W-:Y:S01]  /*1d410*/  STG.E.U16 desc[UR6][R10.64], R22 ;  /* 0x000000160a007986 */ /* 0x0001e2000c101506 */
[----:B---3--:R-:W-:-:S02]  /*1d420*/  IMAD R21, R21, 0x178, RZ ;  /* 0x0000017815157824 */ /* 0x008fc400078e02ff */
[----:B--2---:R-:W-:Y:S01]  /*1d430*/  IMAD R25, R16, 0x174, RZ ;  /* 0x0000017410197824 */ /* 0x004fe200078e02ff */
[----:B------:R-:W-:Y:S01]  /*1d440*/  LEA.HI.X.SX32 R15, R15, R97, 0x1, P6 ;  /* 0x000000610f0f7211 */ /* 0x000fe200030f0eff */
[----:B------:R2:W-:Y:S01]  /*1d450*/  STG.E.U16 desc[UR6][R12.64], R56 ;  /* 0x000000380c007986 */ /* 0x0005e2000c101506 */
[----:B------:R-:W-:Y:S01]  /*1d460*/  PRMT R24, R56, 0x7632, R24 ;  /* 0x0000763238187816 */ /* 0x000fe20000000018 */
[----:B----4-:R-:W-:Y:S02]  /*1d470*/  IMAD R3, R20, 0x176, RZ ;  /* 0x0000017614037824 */ /* 0x010fe400078e02ff */
[----:B0-----:R-:W-:Y:S01]  /*1d480*/  IMAD R11, R0, 0xbb, RZ ;  /* 0x000000bb000b7824 */ /* 0x001fe200078e02ff */
[----:B------:R-:W0:Y:S01]  /*1d490*/  LDC R20, c[0x0][0x278] ;  /* 0x00009e00ff147b82 */ /* 0x000e220000000800 */
[----:B------:R-:W-:-:S07]  /*1d4a0*/  IADD3 R2, P3, R25, R96, RZ ;  /* 0x0000006019027210 */ /* 0x000fce0007f7e0ff */
[----:B------:R-:W3:Y:S01]  /*1d4b0*/  LDC R0, c[0x0][0x278] ;  /* 0x00009e00ff007b82 */ /* 0x000ee20000000800 */
[-C--:B--2---:R-:W-:Y:S01]  /*1d4c0*/  IADD3 R12, P6, R21, R96.reuse, RZ ;  /* 0x00000060150c7210 */ /* 0x084fe20007fde0ff */
[----:B------:R5:W-:Y:S01]  /*1d4d0*/  STG.E.U16 desc[UR6][R14.64], R24 ;  /* 0x000000180e007986 */ /* 0x000be2000c101506 */
[----:B------:R-:W-:-:S05]  /*1d4e0*/  IADD3 R10, P5, R3, R96, RZ ;  /* 0x00000060030a7210 */ /* 0x000fca0007fbe0ff */
[----:B------:R-:W2:Y:S01]  /*1d4f0*/  LDC R21, c[0x0][0x278] ;  /* 0x00009e00ff157b82 */ /* 0x000ea20000000800 */
[----:B------:R-:W-:Y:S01]  /*1d500*/  LEA.HI.X.SX32 R3, R185, R97, 0x1, P3 ;  /* 0x00000061b9037211 */ /* 0x000fe200018f0eff */
[----:B-----5:R-:W-:-:S06]  /*1d510*/  IMAD R15, R17, 0x17a, RZ ;  /* 0x0000017a110f7824 */ /* 0x020fcc00078e02ff */
[----:B------:R-:W4:Y:S01]  /*1d520*/  LDC R22, c[0x0][0x278] ;  /* 0x00009e00ff167b82 */ /* 0x000f220000000800 */
[----:B------:R-:W-:Y:S01]  /*1d530*/  LEA.HI.X.SX32 R11, R11, R97, 0x1, P5 ;  /* 0x000000610b0b7211 */ /* 0x000fe200028f0eff */
[----:B------:R5:W-:Y:S01]  /*1d540*/  STG.E.U16 desc[UR6][R2.64], R57 ;  /* 0x0000003902007986 */ /* 0x000be2000c101506 */
[----:B------:R-:W-:-:S05]  /*1d550*/  PRMT R14, R57, 0x7632, R14 ;  /* 0x00007632390e7816 */ /* 0x000fca000000000e */
[----:B------:R-:W4:Y:S01]  /*1d560*/  LDC R17, c[0x0][0x278] ;  /* 0x00009e00ff117b82 */ /* 0x000f220000000800 */
[----:B------:R-:W-:Y:S01]  /*1d570*/  IMAD R25, R18, 0x17c, RZ ;  /* 0x0000017c12197824 */ /* 0x000fe200078e02ff */
[----:B------:R-:W-:Y:S01]  /*1d580*/  LEA.HI.X.SX32 R13, R125, R97, 0x1, P6 ;  /* 0x000000617d0d7211 */ /* 0x000fe200030f0eff */
[----:B-1----:R-:W-:-:S05]  /*1d590*/  IMAD R19, R19, 0x17e, RZ ;  /* 0x0000017e13137824 */ /* 0x002fca00078e02ff */
[----:B------:R-:W1:Y:S01]  /*1d5a0*/  LDC R24, c[0x0][0x278] ;  /* 0x00009e00ff187b82 */ /* 0x000e620000000800 */
[----:B-----5:R-:W-:Y:S01]  /*1d5b0*/  IMAD R3, R4, 0xbd, RZ ;  /* 0x000000bd04037824 */ /* 0x020fe200078e02ff */
[----:B------:R-:W-:Y:S01]  /*1d5c0*/  IADD3 R2, P5, R15, R96, RZ ;  /* 0x000000600f027210 */ /* 0x000fe20007fbe0ff */
[----:B------:R5:W-:Y:S05]  /*1d5d0*/  STG.E.U16 desc[UR6][R10.64], R14 ;  /* 0x0000000e0a007986 */ /* 0x000bea000c101506 */
[----:B------:R-:W1:Y:S01]  /*1d5e0*/  LDC R16, c[0x0][0x278] ;  /* 0x00009e00ff107b82 */ /* 0x000e620000000800 */
[----:B------:R0:W-:Y:S01]  /*1d5f0*/  STG.E.U16 desc[UR6][R12.64], R58 ;  /* 0x0000003a0c007986 */ /* 0x0001e2000c101506 */
[----:B------:R-:W-:-:S06]  /*1d600*/  LEA.HI.X.SX32 R3, R3, R97, 0x1, P5 ;  /* 0x0000006103037211 */ /* 0x000fcc00028f0eff */
[----:B------:R-:W1:Y:S01]  /*1d610*/  LDC R18, c[0x0][0x278] ;  /* 0x00009e00ff127b82 */ /* 0x000e620000000800 */
[-C--:B-----5:R-:W-:Y:S02]  /*1d620*/  IADD3 R10, P3, R25, R96.reuse, RZ ;  /* 0x00000060190a7210 */ /* 0x0a0fe40007f7e0ff */
[----:B0-----:R-:W-:Y:S01]  /*1d630*/  IADD3 R12, P5, R19, R96, RZ ;  /* 0x00000060130c7210 */ /* 0x001fe20007fbe0ff */
[----:B---3--:R-:W-:-:S04]  /*1d640*/  IMAD R13, R0, 0xbf, RZ ;  /* 0x000000bf000d7824 */ /* 0x008fc800078e02ff */
[----:B------:R-:W0:Y:S01]  /*1d650*/  LDC R19, c[0x0][0x278] ;  /* 0x00009e00ff137b82 */ /* 0x000e220000000800 */
[----:B------:R-:W-:Y:S02]  /*1d660*/  PRMT R26, R58, 0x7632, R26 ;  /* 0x000076323a1a7816 */ /* 0x000fe4000000001a */
[-C--:B------:R-:W-:Y:S01]  /*1d670*/  LEA.HI.X.SX32 R11, R119, R97.reuse, 0x1, P3 ;  /* 0x00000061770b7211 */ /* 0x080fe200018f0eff */
[----:B------:R-:W-:Y:S01]  /*1d680*/  IMAD R15, R20, 0x180, RZ ;  /* 0x00000180140f7824 */ /* 0x000fe200078e02ff */
[----:B------:R-:W-:Y:S02]  /*1d690*/  LEA.HI.X.SX32 R13, R13, R97, 0x1, P5 ;  /* 0x000000610d0d7211 */ /* 0x000fe400028f0eff */
[----:B------:R-:W-:Y:S01]  /*1d6a0*/  PRMT R4, R59, 0x7632, R4 ;  /* 0x000076323b047816 */ /* 0x000fe20000000004 */
[----:B------:R-:W3:Y:S01]  /*1d6b0*/  LDC R0, c[0x0][0x278] ;  /* 0x00009e00ff007b82 */ /* 0x000ee20000000800 */
[----:B--2---:R-:W-:Y:S01]  /*1d6c0*/  IMAD R25, R21, 0x182, RZ ;  /* 0x0000018215197824 */ /* 0x004fe200078e02ff */
[----:B------:R-:W-:Y:S01]  /*1d6d0*/  STG.E.U16 desc[UR6][R2.64], R26 ;  /* 0x0000001a02007986 */ /* 0x000fe2000c101506 */
[----:B----4-:R-:W-:-:S03]  /*1d6e0*/  IMAD R27, R22, 0x184, RZ ;  /* 0x00000184161b7824 */ /* 0x010fc600078e02ff */
[----:B------:R-:W-:Y:S02]  /*1d6f0*/  STG.E.U16 desc[UR6][R10.64], R59 ;  /* 0x0000003b0a007986 */ /* 0x000fe4000c101506 */
[----:B------:R-:W2:Y:S02]  /*1d700*/  LDC R20, c[0x0][0x278] ;  /* 0x00009e00ff147b82 */ /* 0x000ea40000000800 */
[----:B------:R4:W-:Y:S01]  /*1d710*/  STG.E.U16 desc[UR6][R12.64], R4 ;  /* 0x000000040c007986 */ /* 0x0009e2000c101506 */
[----:B------:R-:W-:-:S05]  /*1d720*/  IADD3 R14, P6, R15, R96, RZ ;  /* 0x000000600f0e7210 */ /* 0x000fca0007fde0ff */
[----:B------:R-:W5:Y:S01]  /*1d730*/  LDC R21, c[0x0][0x278] ;  /* 0x00009e00ff157b82 */ /* 0x000f620000000800 */
[----:B-1----:R-:W-:Y:S02]  /*1d740*/  IMAD R57, R24, 0x186, RZ ;  /* 0x0000018618397824 */ /* 0x002fe400078e02ff */
[----:B----4-:R-:W-:-:S05]  /*1d750*/  IMAD R13, R17, 0xc3, RZ ;  /* 0x000000c3110d7824 */ /* 0x010fca00078e02ff */
[----:B------:R-:W1:Y:S01]  /*1d760*/  LDC R17, c[0x0][0x278] ;  /* 0x00009e00ff117b82 */ /* 0x000e620000000800 */
[----:B------:R-:W-:Y:S01]  /*1d770*/  LEA.HI.X.SX32 R15, R189, R97, 0x1, P6 ;  /* 0x00000061bd0f7211 */ /* 0x000fe200030f0eff */
[----:B------:R-:W-:Y:S01]  /*1d780*/  IMAD R3, R16, 0xc1, RZ ;  /* 0x000000c110037824 */ /* 0x000fe200078e02ff */
[-C--:B------:R-:W-:Y:S01]  /*1d790*/  IADD3 R10, P5, R27, R96.reuse, RZ ;  /* 0x000000601b0a7210 */ /* 0x080fe20007fbe0ff */
[----:B------:R-:W-:Y:S01]  /*1d7a0*/  IMAD R27, R18, 0x188, RZ ;  /* 0x00000188121b7824 */ /* 0x000fe200078e02ff */
[----:B------:R-:W-:-:S03]  /*1d7b0*/  IADD3 R2, P3, R25, R96, RZ ;  /* 0x0000006019027210 */ /* 0x000fc60007f7e0ff */
[----:B------:R-:W4:Y:S01]  /*1d7c0*/  LDC R22, c[0x0][0x278] ;  /* 0x00009e00ff167b82 */ /* 0x000f220000000800 */
[----:B------:R3:W-:Y:S01]  /*1d7d0*/  STG.E.U16 desc[UR6][R14.64], R60 ;  /* 0x0000003c0e007986 */ /* 0x0007e2000c101506 */
[----:B------:R-:W-:-:S06]  /*1d7e0*/  IADD3 R12, P6, R57, R96, RZ ;  /* 0x00000060390c7210 */ /* 0x000fcc0007fde0ff */
[----:B------:R-:W4:Y:S01]  /*1d7f0*/  LDC R24, c[0x0][0x278] ;  /* 0x00009e00ff187b82 */ /* 0x000f220000000800 */
[-C--:B------:R-:W-:Y:S01]  /*1d800*/  LEA.HI.X.SX32 R3, R3, R97.reuse, 0x1, P3 ;  /* 0x0000006103037211 */ /* 0x080fe200018f0eff */
[----:B0-----:R-:W-:Y:S01]  /*1d810*/  IMAD R19, R19, 0x18a, RZ ;  /* 0x0000018a13137824 */ /* 0x001fe200078e02ff */
[----:B------:R-:W-:-:S05]  /*1d820*/  LEA.HI.X.SX32 R11, R99, R97, 0x1, P5 ;  /* 0x00000061630b7211 */ /* 0x000fca00028f0eff */
[----:B------:R-:W0:Y:S01]  /*1d830*/  LDC R18, c[0x0][0x278] ;  /* 0x00009e00ff127b82 */ /* 0x000e220000000800 */
[----:B---3--:R-:W-:-:S07]  /*1d840*/  PRMT R60, R60, 0x7632, R60 ;  /* 0x000076323c3c7816 */ /* 0x008fce000000003c */
[----:B------:R-:W3:Y:S01]  /*1d850*/  LDC R4, c[0x0][0x278] ;  /* 0x00009e00ff047b82 */ /* 0x000ee20000000800 */
[----:B------:R-:W-:Y:S02]  /*1d860*/  LEA.HI.X.SX32 R13, R13, R97, 0x1, P6 ;  /* 0x000000610d0d7211 */ /* 0x000fe400030f0eff */
[----:B------:R-:W-:Y:S01]  /*1d870*/  PRMT R14, R61, 0x7632, R14 ;  /* 0x000076323d0e7816 */ /* 0x000fe2000000000e */
[----:B------:R2:W-:Y:S01]  /*1d880*/  STG.E.U16 desc[UR6][R2.64], R60 ;  /* 0x0000003c02007986 */ /* 0x0005e2000c101506 */
[----:B------:R-:W-:-:S03]  /*1d890*/  IMAD R15, R0, 0xc5, RZ ;  /* 0x000000c5000f7824 */ /* 0x000fc600078e02ff */
[----:B------:R1:W-:Y:S01]  /*1d8a0*/  STG.E.U16 desc[UR6][R10.64], R61 ;  /* 0x0000003d0a007986 */ /* 0x0003e2000c101506 */
[----:B------:R-:W0:Y:S01]  /*1d8b0*/  LDC R25, c[0x0][0x278] ;  /* 0x00009e00ff197b82 */ /* 0x000e220000000800 */
[----:B-----5:R-:W-:Y:S02]  /*1d8c0*/  IMAD R21, R21, 0x18e, RZ ;  /* 0x0000018e15157824 */ /* 0x020fe400078e02ff */
[----:B------:R5:W-:Y:S01]  /*1d8d0*/  STG.E.U16 desc[UR6][R12.64], R14 ;  /* 0x0000000e0c007986 */ /* 0x000be2000c101506 */
[----:B--2---:R-:W-:-:S04]  /*1d8e0*/  IADD3 R2, P5, R27, R96, RZ ;  /* 0x000000601b027210 */ /* 0x004fc80007fbe0ff */
[----:B------:R-:W2:Y:S01]  /*1d8f0*/  LDC R16, c[0x0][0x278] ;  /* 0x00009e00ff107b82 */ /* 0x000ea20000000800 */
[----:B-1----:R-:W-:Y:S02]  /*1d900*/  IADD3 R10, P3, R19, R96, RZ ;  /* 0x00000060130a7210 */ /* 0x002fe40007f7e0ff */
[----:B------:R-:W-:Y:S01]  /*1d910*/  LEA.HI.X.SX32 R3, R187, R97, 0x1, P5 ;  /* 0x00000061bb037211 */ /* 0x000fe200028f0eff */
[----:B-----5:R-:W-:-:S04]  /*1d920*/  IMAD R13, R20, 0x18c, RZ ;  /* 0x0000018c140d7824 */ /* 0x020fc800078e02ff */
[----:B------:R-:W1:Y:S01]  /*1d930*/  LDC R19, c[0x0][0x278] ;  /* 0x00009e00ff137b82 */ /* 0x000e620000000800 */
[----:B------:R-:W-:Y:S01]  /*1d940*/  IMAD R17, R17, 0xc7, RZ ;  /* 0x000000c711117824 */ /* 0x000fe200078e02ff */
[-C--:B------:R-:W-:Y:S02]  /*1d950*/  LEA.HI.X.SX32 R11, R15, R97.reuse, 0x1, P3 ;  /* 0x000000610f0b7211 */ /* 0x080fe400018f0eff */
[-C--:B------:R-:W-:Y:S02]  /*1d960*/  IADD3 R12, P5, R13, R96.reuse, RZ ;  /* 0x000000600d0c7210 */ /* 0x080fe40007fbe0ff */
[----:B------:R-:W-:Y:S01]  /*1d970*/  PRMT R26, R62, 0x7632, R26 ;  /* 0x000076323e1a7816 */ /* 0x000fe2000000001a */
[----:B------:R5:W-:Y:S01]  /*1d980*/  STG.E.U16 desc[UR6][R2.64], R62 ;  /* 0x0000003e02007986 */ /* 0x000be2000c101506 */
[----:B------:R-:W-:Y:S01]  /*1d990*/  IADD3 R14, P6, R21, R96, RZ ;  /* 0x00000060150e7210 */ /* 0x000fe20007fde0ff */
[----:B------:R-:W2:Y:S01]  /*1d9a0*/  LDC R0, c[0x0][0x278] ;  /* 0x00009e00ff007b82 */ /* 0x000ea20000000800 */
[----:B----4-:R-:W-:Y:S01]  /*1d9b0*/  IMAD R27, R22, 0x190, RZ ;  /* 0x00000190161b7824 */ /* 0x010fe200078e02ff */
[-C--:B------:R-:W-:Y:S01]  /*1d9c0*/  LEA.HI.X.SX32 R13, R35, R97.reuse, 0x1, P5 ;  /* 0x00000061230d7211 */ /* 0x080fe200028f0eff */
[----:B------:R0:W-:Y:S01]  /*1d9d0*/  STG.E.U16 desc[UR6][R10.64], R26 ;  /* 0x0000001a0a007986 */ /* 0x0001e2000c101506 */
[----:B------:R-:W-:-:S02]  /*1d9e0*/  LEA.HI.X.SX32 R15, R17, R97, 0x1, P6 ;  /* 0x00000061110f7211 */ /* 0x000fc400030f0eff */
[----:B------:R-:W-:Y:S02]  /*1d9f0*/  PRMT R32, R63, 0x7632, R32 ;  /* 0x000076323f207816 */ /* 0x000fe40000000020 */
[----:B------:R-:W4:Y:S01]  /*1da00*/  LDC R21, c[0x0][0x278] ;  /* 0x00009e00ff157b82 */ /* 0x000f220000000800 */
[----:B-----5:R-:W-:Y:S01]  /*1da10*/  IMAD R3, R24, 0x192, RZ ;  /* 0x0000019218037824 */ /* 0x020fe200078e02ff */
[----:B------:R-:W-:Y:S01]  /*1da20*/  IADD3 R2, P5, R27, R96, RZ ;  /* 0x000000601b027210 */ /* 0x000fe20007fbe0ff */
[----:B---3--:R-:W-:Y:S02]  /*1da30*/  IMAD R17, R4, 0xc9, RZ ;  /* 0x000000c904117824 */ /* 0x008fe400078e02ff */
[----:B0-----:R-:W-:-:S03]  /*1da40*/  IMAD R11, R18, 0x196, RZ ;  /* 0x00000196120b7824 */ /* 0x001fc600078e02ff */
[----:B------:R-:W0:Y:S01]  /*1da50*/  LDC R20, c[0x0][0x278] ;  /* 0x00009e00ff147b82 */ /* 0x000e220000000800 */
[----:B------:R-:W-:Y:S01]  /*1da60*/  IADD3 R10, P3, R3, R96, RZ ;  /* 0x00000060030a7210 */ /* 0x000fe20007f7e0ff */
[----:B------:R-:W-:Y:S01]  /*1da70*/  STG.E.U16 desc[UR6][R12.64], R63 ;  /* 0x0000003f0c007986 */ /* 0x000fe2000c101506 */
[----:B------:R-:W-:-:S03]  /*1da80*/  LEA.HI.X.SX32 R3, R33, R97, 0x1, P5 ;  /* 0x0000006121037211 */ /* 0x000fc600028f0eff */
[----:B------:R3:W-:Y:S01]  /*1da90*/  STG.E.U16 desc[UR6][R14.64], R32 ;  /* 0x000000200e007986 */ /* 0x0007e2000c101506 */
[----:B------:R-:W-:Y:S01]  /*1daa0*/  IMAD R25, R25, 0x194, RZ ;  /* 0x0000019419197824 */ /* 0x000fe200078e02ff */
[----:B------:R-:W5:Y:S02]  /*1dab0*/  LDC R4, c[0x0][0x278] ;  /* 0x00009e00ff047b82 */ /* 0x000f640000000800 */
[----:B------:R1:W-:Y:S06]  /*1dac0*/  STG.E.U16 desc[UR6][R2.64], R48 ;  /* 0x0000003002007986 */ /* 0x0003ec000c101506 */
[----:B------:R-:W5:Y:S01]  /*1dad0*/  LDC R18, c[0x0][0x278] ;  /* 0x00009e00ff127b82 */ /* 0x000f620000000800 */
[----:B---3--:R-:W-:-:S02]  /*1dae0*/  IADD3 R14, P6, R11, R96, RZ ;  /* 0x000000600b0e7210 */ /* 0x008fc40007fde0ff */
[----:B------:R-:W-:-:S05]  /*1daf0*/  LEA.HI.X.SX32 R11, R17, R97, 0x1, P3 ;  /* 0x00000061110b7211 */ /* 0x000fca00018f0eff */
[----:B------:R-:W3:Y:S01]  /*1db00*/  LDC R17, c[0x0][0x278] ;  /* 0x00009e00ff117b82 */ /* 0x000ee20000000800 */
[----:B-1----:R-:W-:Y:S02]  /*1db10*/  IMAD R3, R19, 0x198, RZ ;  /* 0x0000019813037824 */ /* 0x002fe400078e02ff */
[----:B--2---:R-:W-:Y:S01]  /*1db20*/  IMAD R15, R16, 0xcb, RZ ;  /* 0x000000cb100f7824 */ /* 0x004fe200078e02ff */
[----:B------:R-:W-:-:S04]  /*1db30*/  PRMT R16, R48, 0x7632, R16 ;  /* 0x0000763230107816 */ /* 0x000fc80000000010 */
[----:B------:R-:W1:Y:S01]  /*1db40*/  LDC R19, c[0x0][0x278] ;  /* 0x00009e00ff137b82 */ /* 0x000e620000000800 */
[----:B------:R-:W-:Y:S01]  /*1db50*/  IADD3 R12, P5, R25, R96, RZ ;  /* 0x00000060190c7210 */ /* 0x000fe20007fbe0ff */
[----:B------:R2:W-:Y:S01]  /*1db60*/  STG.E.U16 desc[UR6][R10.64], R16 ;  /* 0x000000100a007986 */ /* 0x0005e2000c101506 */
[----:B----4-:R-:W-:Y:S02]  /*1db70*/  IMAD R21, R21, 0x19c, RZ ;  /* 0x0000019c15157824 */ /* 0x010fe400078e02ff */
[-C--:B------:R-:W-:Y:S01]  /*1db80*/  LEA.HI.X.SX32 R13, R127, R97.reuse, 0x1, P5 ;  /* 0x000000617f0d7211 */ /* 0x080fe200028f0eff */
[----:B0-----:R-:W-:Y:S01]  /*1db90*/  IMAD R25, R20, 0x19a, RZ ;  /* 0x0000019a14197824 */ /* 0x001fe200078e02ff */
[----:B------:R-:W-:Y:S01]  /*1dba0*/  LEA.HI.X.SX32 R15, R15, R97, 0x1, P6 ;  /* 0x000000610f0f7211 */ /* 0x000fe200030f0eff */
[----:B------:R-:W0:Y:S01]  /*1dbb0*/  LDC R20, c[0x0][0x278] ;  /* 0x00009e00ff147b82 */ /* 0x000e220000000800 */
[----:B------:R-:W-:Y:S01]  /*1dbc0*/  PRMT R22, R49, 0x7632, R22 ;  /* 0x0000763231167816 */ /* 0x000fe20000000016 */
[----:B--2---:R-:W-:-:S06]  /*1dbd0*/  IMAD R11, R0, 0xcd, RZ ;  /* 0x000000cd000b7824 */ /* 0x004fcc00078e02ff */
[----:B------:R-:W2:Y:S01]  /*1dbe0*/  LDC R0, c[0x0][0x278] ;  /* 0x00009e00ff007b82 */ /* 0x000ea20000000800 */
[----:B------:R4:W-:Y:S01]  /*1dbf0*/  STG.E.U16 desc[UR6][R12.64], R49 ;  /* 0x000000310c007986 */ /* 0x0009e2000c101506 */
[-C--:B------:R-:W-:Y:S02]  /*1dc00*/  IADD3 R2, P3, R3, R96.reuse, RZ ;  /* 0x0000006003027210 */ /* 0x080fe40007f7e0ff */
[-C--:B------:R-:W-:Y:S01]  /*1dc10*/  IADD3 R10, P5, R25, R96.reuse, RZ ;  /* 0x00000060190a7210 */ /* 0x080fe20007fbe0ff */
[----:B------:R3:W-:Y:S01]  /*1dc20*/  STG.E.U16 desc[UR6][R14.64], R22 ;  /* 0x000000160e007986 */ /* 0x0007e2000c101506 */
[----:B------:R-:W-:Y:S02]  /*1dc30*/  LEA.HI.X.SX32 R3, R23, R97, 0x1, P3 ;  /* 0x0000006117037211 */ /* 0x000fe400018f0eff */
[----:B------:R-:W0:Y:S01]  /*1dc40*/  LDC R16, c[0x0][0x278] ;  /* 0x00009e00ff107b82 */ /* 0x000e220000000800 */
[----:B----4-:R-:W-:-:S07]  /*1dc50*/  IADD3 R12, P6, R21, R96, RZ ;  /* 0x00000060150c7210 */ /* 0x010fce0007fde0ff */
[----:B------:R-:W4:Y:S01]  /*1dc60*/  LDC R21, c[0x0][0x278] ;  /* 0x00009e00ff157b82 */ /* 0x000f220000000800 */
[----:B---3--:R-:W-:Y:S01]  /*1dc70*/  IMAD R15, R17, 0x19e, RZ ;  /* 0x0000019e110f7824 */ /* 0x008fe200078e02ff */
[----:B------:R-:W-:Y:S01]  /*1dc80*/  LEA.HI.X.SX32 R11, R11, R97, 0x1, P5 ;  /* 0x000000610b0b7211 */ /* 0x000fe200028f0eff */
[----:B------:R5:W-:Y:S01]  /*1dc90*/  STG.E.U16 desc[UR6][R2.64], R50 ;  /* 0x0000003202007986 */ /* 0x000be2000c101506 */
[----:B------:R-:W-:-:S04]  /*1dca0*/  PRMT R14, R50, 0x7632, R14 ;  /* 0x00007632320e7816 */ /* 0x000fc8000000000e */
[----:B------:R-:W3:Y:S01]  /*1dcb0*/  LDC R17, c[0x0][0x278] ;  /* 0x00009e00ff117b82 */ /* 0x000ee20000000800 */
[----:B------:R-:W-:Y:S01]  /*1dcc0*/  LEA.HI.X.SX32 R13, R191, R97, 0x1, P6 ;  /* 0x00000061bf0d7211 */ /* 0x000fe200030f0eff */
[----:B-1----:R-:W-:-:S06]  /*1dcd0*/  IMAD R19, R19, 0x1a2, RZ ;  /* 0x000001a213137824 */ /* 0x002fcc00078e02ff */
[----:B------:R-:W1:Y:S01]  /*1dce0*/  LDC R22, c[0x0][0x278] ;  /* 0x00009e00ff167b82 */ /* 0x000e620000000800 */
[----:B-----5:R-:W-:Y:S01]  /*1dcf0*/  IMAD R3, R4, 0xcf, RZ ;  /* 0x000000cf04037824 */ /* 0x020fe200078e02ff */
[----:B------:R-:W-:Y:S01]  /*1dd00*/  IADD3 R2, P5, R15, R96, RZ ;  /* 0x000000600f027210 */ /* 0x000fe20007fbe0ff */
[----:B------:R5:W-:Y:S01]  /*1dd10*/  STG.E.U16 desc[UR6][R10.64], R14 ;  /* 0x0000000e0a007986 */ /* 0x000be2000c101506 */
[----:B------:R-:W-:-:S04]  /*1dd20*/  IMAD R25, R18, 0x1a0, RZ ;  /* 0x000001a012197824 */ /* 0x000fc800078e02ff */
[----:B------:R-:W3:Y:S01]  /*1dd30*/  LDC R23, c[0x0][0x278] ;  /* 0x00009e00ff177b82 */ /* 0x000ee20000000800 */
[----:B------:R2:W-:Y:S01]  /*1dd40*/  STG.E.U16 desc[UR6][R12.64], R51 ;  /* 0x000000330c007986 */ /* 0x0005e2000c101506 */
[----:B------:R-:W-:-:S06]  /*1dd50*/  LEA.HI.X.SX32 R3, R3, R97, 0x1, P5 ;  /* 0x0000006103037211 */ /* 0x000fcc00028f0eff */
[----:B------:R-:W3:Y:S01]  /*1dd60*/  LDC R18, c[0x0][0x278] ;  /* 0x00009e00ff127b82 */ /* 0x000ee20000000800 */
[-C--:B-----5:R-:W-:Y:S02]  /*1dd70*/  IADD3 R10, P3, R25, R96.reuse, RZ ;  /* 0x00000060190a7210 */ /* 0x0a0fe40007f7e0ff */
[----:B--2---:R-:W-:Y:S01]  /*1dd80*/  IADD3 R12, P5, R19, R96, RZ ;  /* 0x00000060130c7210 */ /* 0x004fe20007fbe0ff */
[----:B------:R-:W-:-:S04]  /*1dd90*/  IMAD R13, R0, 0xd1, RZ ;  /* 0x000000d1000d7824 */ /* 0x000fc800078e02ff */
[----:B------:R-:W2:Y:S01]  /*1dda0*/  LDC R19, c[0x0][0x278] ;  /* 0x00009e00ff137b82 */ /* 0x000ea20000000800 */
[----:B------:R-:W-:Y:S01]  /*1ddb0*/  PRMT R24, R51, 0x7632, R24 ;  /* 0x0000763233187816 */ /* 0x000fe20000000018 */
[----:B0-----:R-:W-:Y:S01]  /*1ddc0*/  IMAD R15, R20, 0x1a4, RZ ;  /* 0x000001a4140f7824 */ /* 0x001fe200078e02ff */
[-C--:B------:R-:W-:Y:S02]  /*1ddd0*/  LEA.HI.X.SX32 R11, R143, R97.reuse, 0x1, P3 ;  /* 0x000000618f0b7211 */ /* 0x080fe400018f0eff */
[----:B------:R-:W-:Y:S02]  /*1dde0*/  LEA.HI.X.SX32 R13, R13, R97, 0x1, P5 ;  /* 0x000000610d0d7211 */ /* 0x000fe400028f0eff */
[----:B------:R-:W-:Y:S01]  /*1ddf0*/  PRMT R4, R44, 0x7632, R4 ;  /* 0x000076322c047816 */ /* 0x000fe20000000004 */
[----:B----4-:R-:W-:Y:S01]  /*1de00*/  IMAD R25, R21, 0x1a6, RZ ;  /* 0x000001a615197824 */ /* 0x010fe200078e02ff */
[----:B------:R0:W-:Y:S01]  /*1de10*/  STG.E.U16 desc[UR6][R2.64], R24 ;  /* 0x0000001802007986 */ /* 0x0001e2000c101506 */
[----:B------:R-:W4:Y:S01]  /*1de20*/  LDC R20, c[0x0][0x278] ;  /* 0x00009e00ff147b82 */ /* 0x000f220000000800 */
[----:B------:R-:W-:-:S02]  /*1de30*/  IADD3 R14, P6, R15, R96, RZ ;  /* 0x000000600f0e7210 */ /* 0x000fc40007fde0ff */
[----:B------:R-:W-:Y:S01]  /*1de40*/  STG.E.U16 desc[UR6][R10.64], R44 ;  /* 0x0000002c0a007986 */ /* 0x000fe2000c101506 */
[----:B-1----:R-:W-:-:S04]  /*1de50*/  IMAD R27, R22, 0x1a8, RZ ;  /* 0x000001a8161b7824 */ /* 0x002fc800078e02ff */
[----:B------:R-:W1:Y:S01]  /*1de60*/  LDC R21, c[0x0][0x278] ;  /* 0x00009e00ff157b82 */ /* 0x000e620000000800 */
[----:B------:R3:W-:Y:S01]  /*1de70*/  STG.E.U16 desc[UR6][R12.64], R4 ;  /* 0x000000040c007986 */ /* 0x0007e2000c101506 */
[----:B------:R-:W-:Y:S01]  /*1de80*/  LEA.HI.X.SX32 R15, R145, R97, 0x1, P6 ;  /* 0x00000061910f7211 */ /* 0x000fe200030f0eff */
[----:B0-----:R-:W-:-:S05]  /*1de90*/  IMAD R3, R16, 0xd3, RZ ;  /* 0x000000d310037824 */ /* 0x001fca00078e02ff */
[----:B------:R-:W0:Y:S01]  /*1dea0*/  LDC R0, c[0x0][0x278] ;  /* 0x00009e00ff007b82 */ /* 0x000e220000000800 */
[----:B---3--:R-:W-:-:S07]  /*1deb0*/  IMAD R13, R17, 0xd5, RZ ;  /* 0x000000d5110d7824 */ /* 0x008fce00078e02ff */
[----:B------:R-:W3:Y:S01]  /*1dec0*/  LDC R17, c[0x0][0x278] ;  /* 0x00009e00ff117b82 */ /* 0x000ee20000000800 */
[----:B------:R-:W-:Y:S01]  /*1ded0*/  IMAD R23, R23, 0x1aa, RZ ;  /* 0x000001aa17177824 */ /* 0x000fe200078e02ff */
[-C--:B------:R-:W-:Y:S02]  /*1dee0*/  IADD3 R2, P3, R25, R96.reuse, RZ ;  /* 0x0000006019027210 */ /* 0x080fe40007f7e0ff */
[-C--:B------:R-:W-:Y:S01]  /*1def0*/  IADD3 R10, P5, R27, R96.reuse, RZ ;  /* 0x000000601b0a7210 */ /* 0x080fe20007fbe0ff */
[----:B------:R5:W-:Y:S01]  /*1df00*/  STG.E.U16 desc[UR6][R14.64], R45 ;  /* 0x0000002d0e007986 */ /* 0x000be2000c101506 */
[-C--:B------:R-:W-:Y:S01]  /*1df10*/  LEA.HI.X.SX32 R3, R3, R97.reuse, 0x1, P3 ;  /* 0x0000006103037211 */ /* 0x080fe200018f0eff */
[----:B------:R-:W-:Y:S01]  /*1df20*/  IMAD R25, R18, 0x1ac, RZ ;  /* 0x000001ac12197824 */ /* 0x000fe200078e02ff */
[----:B------:R-:W-:Y:S01]  /*1df30*/  IADD3 R12, P6, R23, R96, RZ ;  /* 0x00000060170c7210 */ /* 0x000fe20007fde0ff */
[----:B--2---:R-:W-:Y:S01]  /*1df40*/  IMAD R19, R19, 0x1ae, RZ ;  /* 0x000001ae13137824 */ /* 0x004fe200078e02ff */
[----:B------:R-:W-:Y:S01]  /*1df50*/  LEA.HI.X.SX32 R11, R129, R97, 0x1, P5 ;  /* 0x00000061810b7211 */ /* 0x000fe200028f0eff */
[----:B------:R-:W2:Y:S01]  /*1df60*/  LDC R23, c[0x0][0x278] ;  /* 0x00009e00ff177b82 */ /* 0x000ea20000000800 */
[----:B-----5:R-:W-:-:S07]  /*1df70*/  PRMT R45, R45, 0x7632, R45 ;  /* 0x000076322d2d7816 */ /* 0x020fce000000002d */
[----:B------:R-:W5:Y:S01]  /*1df80*/  LDC R16, c[0x0][0x278] ;  /* 0x00009e00ff107b82 */ /* 0x000f620000000800 */
[----:B------:R-:W-:Y:S07]  /*1df90*/  STG.E.U16 desc[UR6][R2.64], R45 ;  /* 0x0000002d02007986 */ /* 0x000fee000c101506 */
[----:B------:R-:W5:Y:S01]  /*1dfa0*/  LDC R18, c[0x0][0x278] ;  /* 0x00009e00ff127b82 */ /* 0x000f620000000800 */
[----:B------:R4:W-:Y:S01]  /*1dfb0*/  STG.E.U16 desc[UR6][R10.64], R46 ;  /* 0x0000002e0a007986 */ /* 0x0009e2000c101506 */
[----:B------:R-:W-:-:S06]  /*1dfc0*/  LEA.HI.X.SX32 R13, R13, R97, 0x1, P6 ;  /* 0x000000610d0d7211 */ /* 0x000fcc00030f0eff */
[----:B------:R-:W5:Y:S01]  /*1dfd0*/  LDC R22, c[0x0][0x278] ;  /* 0x00009e00ff167b82 */ /* 0x000f620000000800 */
[----:B------:R-:W-:Y:S02]  /*1dfe0*/  PRMT R14, R46, 0x7632, R14 ;  /* 0x000076322e0e7816 */ /* 0x000fe4000000000e */
[----:B----4-:R-:W-:-:S05]  /*1dff0*/  IADD3 R10, P3, R19, R96, RZ ;  /* 0x00000060130a7210 */ /* 0x010fca0007f7e0ff */
[----:B------:R-:W4:Y:S01]  /*1e000*/  LDC R19, c[0x0][0x278] ;  /* 0x00009e00ff137b82 */ /* 0x000f220000000800 */
[----:B------:R-:W-:Y:S01]  /*1e010*/  IADD3 R2, P5, R25, R96, RZ ;  /* 0x0000006019027210 */ /* 0x000fe20007fbe0ff */
[----:B------:R-:W-:Y:S02]  /*1e020*/  IMAD R11, R20, 0x1b0, RZ ;  /* 0x000001b0140b7824 */ /* 0x000fe400078e02ff */
[----:B-1----:R-:W-:-:S04]  /*1e030*/  IMAD R21, R21, 0x1b2, RZ ;  /* 0x000001b215157824 */ /* 0x002fc800078e02ff */
[----:B------:R-:W1:Y:S01]  /*1e040*/  LDC R4, c[0x0][0x278] ;  /* 0x00009e00ff047b82 */ /* 0x000e620000000800 */
[----:B0-----:R-:W-:Y:S01]  /*1e050*/  IMAD R15, R0, 0xd7, RZ ;  /* 0x000000d7000f7824 */ /* 0x001fe200078e02ff */
[----:B------:R0:W-:Y:S01]  /*1e060*/  STG.E.U16 desc[UR6][R12.64], R14 ;  /* 0x0000000e0c007986 */ /* 0x0001e2000c101506 */
[----:B------:R-:W-:Y:S01]  /*1e070*/  LEA.HI.X.SX32 R3, R151, R97, 0x1, P5 ;  /* 0x0000006197037211 */ /* 0x000fe200028f0eff */
[----:B---3--:R-:W-:-:S04]  /*1e080*/  IMAD R17, R17, 0xd9, RZ ;  /* 0x000000d911117824 */ /* 0x008fc800078e02ff */
[----:B------:R-:W3:Y:S01]  /*1e090*/  LDC R0, c[0x0][0x278] ;  /* 0x00009e00ff007b82 */ /* 0x000ee20000000800 */
[----:B------:R-:W-:Y:S02]  /*1e0a0*/  PRMT R26, R47, 0x7632, R26 ;  /* 0x000076322f1a7816 */ /* 0x000fe4000000001a */
[-C--:B0-----:R-:W-:Y:S02]  /*1e0b0*/  IADD3 R12, P5, R11, R96.reuse, RZ ;  /* 0x000000600b0c7210 */ /* 0x081fe40007fbe0ff */
[----:B------:R-:W-:-:S03]  /*1e0c0*/  IADD3 R14, P6, R21, R96, RZ ;  /* 0x00000060150e7210 */ /* 0x000fc60007fde0ff */
[----:B------:R-:W0:Y:S01]  /*1e0d0*/  LDC R20, c[0x0][0x278] ;  /* 0x00009e00ff147b82 */ /* 0x000e220000000800 */
[-C--:B------:R-:W-:Y:S02]  /*1e0e0*/  LEA.HI.X.SX32 R11, R15, R97.reuse, 0x1, P3 ;  /* 0x000000610f0b7211 */ /* 0x080fe400018f0eff */
[-C--:B------:R-:W-:Y:S02]  /*1e0f0*/  LEA.HI.X.SX32 R13, R101, R97.reuse, 0x1, P5 ;  /* 0x00000061650d7211 */ /* 0x080fe400028f0eff */
[----:B------:R-:W-:-:S03]  /*1e100*/  LEA.HI.X.SX32 R15, R17, R97, 0x1, P6 ;  /* 0x00000061110f7211 */ /* 0x000fc600030f0eff */
[----:B------:R-:W0:Y:S01]  /*1e110*/  LDC R24, c[0x0][0x278] ;  /* 0x00009e00ff187b82 */ /* 0x000e220000000800 */
[----:B------:R5:W-:Y:S01]  /*1e120*/  STG.E.U16 desc[UR6][R2.64], R47 ;  /* 0x0000002f02007986 */ /* 0x000be2000c101506 */
[----:B------:R-:W-:Y:S01]  /*1e130*/  PRMT R27, R52, 0x7632, R27 ;  /* 0x00007632341b7816 */ /* 0x000fe2000000001b */
[----:B--2---:R-:W-:Y:S02]  /*1e140*/  IMAD R23, R23, 0x1ba, RZ ;  /* 0x000001ba17177824 */ /* 0x004fe400078e02ff */
[----:B------:R-:W-:Y:S03]  /*1e150*/  STG.E.U16 desc[UR6][R10.64], R26 ;  /* 0x0000001a0a007986 */ /* 0x000fe6000c101506 */
[----:B------:R-:W2:Y:S01]  /*1e160*/  LDC R17, c[0x0][0x278] ;  /* 0x00009e00ff117b82 */ /* 0x000ea20000000800 */
[----:B------:R4:W-:Y:S07]  /*1e170*/  STG.E.U16 desc[UR6][R12.64], R52 ;  /* 0x000000340c007986 */ /* 0x0009ee000c101506 */
[----:B------:R-:W2:Y:S01]  /*1e180*/  LDC R21, c[0x0][0x278] ;  /* 0x00009e00ff157b82 */ /* 0x000ea20000000800 */
[----:B-----5:R-:W-:Y:S01]  /*1e190*/  IMAD R3, R16, 0x1b4, RZ ;  /* 0x000001b410037824 */ /* 0x020fe200078e02ff */
[----:B------:R5:W-:Y:S01]  /*1e1a0*/  STG.E.U16 desc[UR6][R14.64], R27 ;  /* 0x0000001b0e007986 */ /* 0x000be2000c101506 */
[----:B----4-:R-:W-:-:S05]  /*1e1b0*/  IMAD R13, R18, 0x1b8, RZ ;  /* 0x000001b8120d7824 */ /* 0x010fca00078e02ff */
[----:B------:R-:W4:Y:S01]  /*1e1c0*/  LDC R18, c[0x0][0x278] ;  /* 0x00009e00ff127b82 */ /* 0x000f220000000800 */
[----:B------:R-:W-:Y:S01]  /*1e1d0*/  IMAD R25, R22, 0x1b6, RZ ;  /* 0x000001b616197824 */ /* 0x000fe200078e02ff */
[-C--:B------:R-:W-:Y:S01]  /*1e1e0*/  IADD3 R2, P5, R3, R96.reuse, RZ ;  /* 0x0000006003027210 */ /* 0x080fe20007fbe0ff */
[----:B-1----:R-:W-:Y:S01]  /*1e1f0*/  IMAD R11, R4, 0xdb, RZ ;  /* 0x000000db040b7824 */ /* 0x002fe200078e02ff */
[----:B-----5:R-:W-:Y:S01]  /*1e200*/  IADD3 R14, P6, R23, R96, RZ ;  /* 0x00000060170e7210 */ /* 0x020fe20007fde0ff */
[----:B------:R-:W-:-:S03]  /*1e210*/  IMAD R23, R19, 0x1bc, RZ ;  /* 0x000001bc13177824 */ /* 0x000fc600078e02ff */
[----:B------:R-:W1:Y:S01]  /*1e220*/  LDC R16, c[0x0][0x278] ;  /* 0x00009e00ff107b82 */ /* 0x000e620000000800 */
[----:B------:R-:W-:Y:S02]  /*1e230*/  IADD3 R10, P3, R25, R96, RZ ;  /* 0x00000060190a7210 */ /* 0x000fe40007f7e0ff */
[----:B------:R-:W-:-:S05]  /*1e240*/  LEA.HI.X.SX32 R3, R131, R97, 0x1, P5 ;  /* 0x0000006183037211 */ /* 0x000fca00028f0eff */
[----:B------:R-:W5:Y:S01]  /*1e250*/  LDC R19, c[0x0][0x278] ;  /* 0x00009e00ff137b82 */ /* 0x000f620000000800 */
[----:B---3--:R-:W-:Y:S01]  /*1e260*/  IMAD R15, R0, 0xdd, RZ ;  /* 0x000000dd000f7824 */ /* 0x008fe200078e02ff */
[----:B------:R-:W-:Y:S02]  /*1e270*/  IADD3 R12, P5, R13, R96, RZ ;  /* 0x000000600d0c7210 */ /* 0x000fe40007fbe0ff */
[-C--:B------:R-:W-:Y:S02]  /*1e280*/  LEA.HI.X.SX32 R11, R11, R97.reuse, 0x1, P3 ;  /* 0x000000610b0b7211 */ /* 0x080fe400018f0eff */
[----:B------:R-:W-:Y:S01]  /*1e290*/  PRMT R4, R53, 0x7632, R4 ;  /* 0x0000763235047816 */ /* 0x000fe20000000004 */
[----:B------:R0:W-:Y:S01]  /*1e2a0*/  STG.E.U16 desc[UR6][R2.64], R53 ;  /* 0x0000003502007986 */ /* 0x0001e2000c101506 */
[----:B------:R-:W3:Y:S01]  /*1e2b0*/  LDC R0, c[0x0][0x278] ;  /* 0x00009e00ff007b82 */ /* 0x000ee20000000800 */
[-C--:B------:R-:W-:Y:S02]  /*1e2c0*/  LEA.HI.X.SX32 R13, R133, R97.reuse, 0x1, P5 ;  /* 0x00000061850d7211 */ /* 0x080fe400028f0eff */
[----:B------:R-:W-:Y:S01]  /*1e2d0*/  LEA.HI.X.SX32 R15, R15, R97, 0x1, P6 ;  /* 0x000000610f0f7211 */ /* 0x000fe200030f0eff */
[----:B------:R2:W-:Y:S01]  /*1e2e0*/  STG.E.U16 desc[UR6][R10.64], R4 ;  /* 0x000000040a007986 */ /* 0x0005e2000c101506 */
[----:B------:R-:W-:-:S03]  /*1e2f0*/  PRMT R25, R54, 0x7632, R25 ;  /* 0x0000763236197816 */ /* 0x000fc60000000019 */
[----:B------:R-:W3:Y:S01]  /*1e300*/  LDC R22, c[0x0][0x278] ;  /* 0x00009e00ff167b82 */ /* 0x000ee20000000800 */
[----:B0-----:R-:W-:Y:S01]  /*1e310*/  IMAD R3, R20, 0x1be, RZ ;  /* 0x000001be14037824 */ /* 0x001fe200078e02ff */
[----:B------:R-:W-:Y:S01]  /*1e320*/  IADD3 R2, P5, R23, R96, RZ ;  /* 0x0000006017027210 */ /* 0x000fe20007fbe0ff */
[----:B--2---:R-:W-:Y:S02]  /*1e330*/  IMAD R17, R17, 0xdf, RZ ;  /* 0x000000df11117824 */ /* 0x004fe400078e02ff */
[----:B------:R-:W-:-:S03]  /*1e340*/  IMAD R21, R21, 0x1c0, RZ ;  /* 0x000001c015157824 */ /* 0x000fc600078e02ff */
[----:B------:R-:W0:Y:S01]  /*1e350*/  LDC R4, c[0x0][0x278] ;  /* 0x00009e00ff047b82 */ /* 0x000e220000000800 */
[----:B------:R-:W-:Y:S01]  /*1e360*/  IMAD R11, R24, 0x1c2, RZ ;  /* 0x000001c2180b7824 */ /* 0x000fe200078e02ff */
[----:B------:R-:W-:Y:S01]  /*1e370*/  IADD3 R10, P3, R3, R96, RZ ;  /* 0x00000060030a7210 */ /* 0x000fe20007f7e0ff */
[----:B------:R2:W-:Y:S01]  /*1e380*/  STG.E.U16 desc[UR6][R12.64], R54 ;  /* 0x000000360c007986 */ /* 0x0005e2000c101506 */
[----:B------:R-:W-:-:S03]  /*1e390*/  LEA.HI.X.SX32 R3, R197, R97, 0x1, P5 ;  /* 0x00000061c5037211 */ /* 0x000fc600028f0eff */
[----:B------:R1:W-:Y:S01]  /*1e3a0*/  STG.E.U16 desc[UR6][R14.64], R25 ;  /* 0x000000190e007986 */ /* 0x0003e2000c101506 */
[----:B------:R-:W0:Y:S01]  /*1e3b0*/  LDC R20, c[0x0][0x278] ;  /* 0x00009e00ff147b82 */ /* 0x000e220000000800 */
[----:B--2---:R-:W-:Y:S01]  /*1e3c0*/  IADD3 R12, P5, R21, R96, RZ ;  /* 0x00000060150c7210 */ /* 0x004fe20007fbe0ff */
[----:B----4-:R-:W-:-:S06]  /*1e3d0*/  IMAD R21, R18, 0x1c4, RZ ;  /* 0x000001c412157824 */ /* 0x010fcc00078e02ff */
[----:B------:R-:W2:Y:S01]  /*1e3e0*/  LDC R18, c[0x0][0x278] ;  /* 0x00009e00ff127b82 */ /* 0x000ea20000000800 */
[----:B-1----:R-:W-:Y:S02]  /*1e3f0*/  IADD3 R14, P6, R11, R96, RZ ;  /* 0x000000600b0e7210 */ /* 0x002fe40007fde0ff */
[----:B------:R-:W-:Y:S01]  /*1e400*/  LEA.HI.X.SX32 R11, R17, R97, 0x1, P3 ;  /* 0x00000061110b7211 */ /* 0x000fe200018f0eff */
[----:B------:R5:W-:Y:S04]  /*1e410*/  STG.E.U16 desc[UR6][R2.64], R55 ;  /* 0x0000003702007986 */ /* 0x000be8000c101506 */
[----:B------:R-:W1:Y:S01]  /*1e420*/  LDC R17, c[0x0][0x278] ;  /* 0x00009e00ff117b82 */ /* 0x000e620000000800 */
[----:B------:R-:W-:Y:S01]  /*1e430*/  IMAD R15, R16, 0xe1, RZ ;  /* 0x000000e1100f7824 */ /* 0x000fe200078e02ff */
[----:B------:R-:W-:Y:S01]  /*1e440*/  PRMT R16, R55, 0x7632, R16 ;  /* 0x0000763237107816 */ /* 0x000fe20000000010 */
[----:B-----5:R-:W-:-:S05]  /*1e450*/  IMAD R3, R19, 0x1c6, RZ ;  /* 0x000001c613037824 */ /* 0x020fca00078e02ff */
[----:B------:R-:W4:Y:S01]  /*1e460*/  LDC R19, c[0x0][0x278] ;  /* 0x00009e00ff137b82 */ /* 0x000f220000000800 */
[----:B------:R5:W-:Y:S01]  /*1e470*/  STG.E.U16 desc[UR6][R10.64], R16 ;  /* 0x000000100a007986 */ /* 0x000be2000c101506 */
[-C--:B------:R-:W-:Y:S01]  /*1e480*/  LEA.HI.X.SX32 R13, R147, R97.reuse, 0x1, P5 ;  /* 0x00000061930d7211 */ /* 0x080fe200028f0eff */
[----:B---3--:R-:W-:Y:S01]  /*1e490*/  IMAD R23, R22, 0x1c8, RZ ;  /* 0x000001c816177824 */ /* 0x008fe200078e02ff */
[-C--:B------:R-:W-:Y:S02]  /*1e4a0*/  LEA.HI.X.SX32 R15, R15, R97.reuse, 0x1, P6 ;  /* 0x000000610f0f7211 */ /* 0x080fe400030f0eff */
[----:B------:R-:W-:Y:S02]  /*1e4b0*/  PRMT R24, R40, 0x7632, R24 ;  /* 0x0000763228187816 */ /* 0x000fe40000000018 */
[-C--:B------:R-:W-:Y:S01]  /*1e4c0*/  IADD3 R2, P3, R21, R96.reuse, RZ ;  /* 0x0000006015027210 */ /* 0x080fe20007f7e0ff */
[----:B-----5:R-:W-:Y:S01]  /*1e4d0*/  IMAD R11, R0, 0xe3, RZ ;  /* 0x000000e3000b7824 */ /* 0x020fe200078e02ff */
[----:B------:R-:W3:Y:S01]  /*1e4e0*/  LDC R21, c[0x0][0x278] ;  /* 0x00009e00ff157b82 */ /* 0x000ee20000000800 */
[----:B------:R-:W-:Y:S01]  /*1e4f0*/  IADD3 R10, P5, R3, R96, RZ ;  /* 0x00000060030a7210 */ /* 0x000fe20007fbe0ff */
[----:B------:R5:W-:Y:S01]  /*1e500*/  STG.E.U16 desc[UR6][R12.64], R40 ;  /* 0x000000280c007986 */ /* 0x000be2000c101506 */
[----:B------:R-:W-:-:S05]  /*1e510*/  LEA.HI.X.SX32 R3, R193, R97, 0x1, P3 ;  /* 0x00000061c1037211 */ /* 0x000fca00018f0eff */
[----:B------:R-:W3:Y:S01]  /*1e520*/  LDC R0, c[0x0][0x278] ;  /* 0x00009e00ff007b82 */ /* 0x000ee20000000800 */
[----:B------:R0:W-:Y:S01]  /*1e530*/  STG.E.U16 desc[UR6][R14.64], R24 ;  /* 0x000000180e007986 */ /* 0x0001e2000c101506 */
[----:B------:R-:W-:Y:S02]  /*1e540*/  LEA.HI.X.SX32 R11, R11, R97, 0x1, P5 ;  /* 0x000000610b0b7211 */ /* 0x000fe400028f0eff */
[----:B-----5:R-:W-:-:S04]  /*1e550*/  IADD3 R12, P6, R23, R96, RZ ;  /* 0x00000060170c7210 */ /* 0x020fc80007fde0ff */
[----:B------:R-:W5:Y:S01]  /*1e560*/  LDC R22, c[0x0][0x278] ;  /* 0x00009e00ff167b82 */ /* 0x000f620000000800 */
[----:B------:R-:W-:Y:S01]  /*1e570*/  STG.E.U16 desc[UR6][R2.64], R41 ;  /* 0x0000002902007986 */ /* 0x000fe2000c101506 */
[----:B0-----:R-:W-:-:S06]  /*1e580*/  PRMT R14, R41, 0x7632, R14 ;  /* 0x00007632290e7816 */ /* 0x001fcc000000000e */
[----:B------:R-:W0:Y:S01]  /*1e590*/  LDC R23, c[0x0][0x278] ;  /* 0x00009e00ff177b82 */ /* 0x000e220000000800 */
[----:B-1----:R-:W-:Y:S01]  /*1e5a0*/  IMAD R15, R17, 0x1ca, RZ ;  /* 0x000001ca110f7824 */ /* 0x002fe200078e02ff */
[----:B------:R2:W-:Y:S01]  /*1e5b0*/  STG.E.U16 desc[UR6][R10.64], R14 ;  /* 0x0000000e0a007986 */ /* 0x0005e2000c101506 */
[----:B----4-:R-:W-:-:S05]  /*1e5c0*/  IMAD R19, R19, 0x1d0, RZ ;  /* 0x000001d013137824 */ /* 0x010fca00078e02ff */
[----:B------:R-:W1:Y:S01]  /*1e5d0*/  LDC R17, c[0x0][0x278] ;  /* 0x00009e00ff117b82 */ /* 0x000e620000000800 */
[----:B--2---:R-:W-:-:S07]  /*1e5e0*/  IMAD R11, R18, 0x1ce, RZ ;  /* 0x000001ce120b7824 */ /* 0x004fce00078e02ff */
[----:B------:R-:W2:Y:S01]  /*1e5f0*/  LDC R18, c[0x0][0x278] ;  /* 0x00009e00ff127b82 */ /* 0x000ea20000000800 */
[----:B------:R-:W-:Y:S01]  /*1e600*/  LEA.HI.X.SX32 R13, R199, R97, 0x1, P6 ;  /* 0x00000061c70d7211 */ /* 0x000fe200030f0eff */
[----:B------:R-:W-:-:S06]  /*1e610*/  IMAD R25, R20, 0x1cc, RZ ;  /* 0x000001cc14197824 */ /* 0x000fcc00078e02ff */
[----:B------:R-:W4:Y:S01]  /*1e620*/  LDC R16, c[0x0][0x278] ;  /* 0x00009e00ff107b82 */ /* 0x000f220000000800 */
[----:B------:R-:W-:Y:S01]  /*1e630*/  IMAD R3, R4, 0xe5, RZ ;  /* 0x000000e504037824 */ /* 0x000fe200078e02ff */
[-C--:B------:R-:W-:Y:S01]  /*1e640*/  IADD3 R2, P5, R15, R96.reuse, RZ ;  /* 0x000000600f027210 */ /* 0x080fe20007fbe0ff */
[----:B------:R5:W-:Y:S01]  /*1e650*/  STG.E.U16 desc[UR6][R12.64], R42 ;  /* 0x0000002a0c007986 */ /* 0x000be2000c101506 */
[-C--:B------:R-:W-:Y:S02]  /*1e660*/  IADD3 R14, P6, R19, R96.reuse, RZ ;  /* 0x00000060130e7210 */ /* 0x080fe40007fde0ff */
[-C--:B------:R-:W-:Y:S02]  /*1e670*/  IADD3 R10, P3, R25, R96.reuse, RZ ;  /* 0x00000060190a7210 */ /* 0x080fe40007f7e0ff */
[----:B------:R-:W1:Y:S01]  /*1e680*/  LDC R19, c[0x0][0x278] ;  /* 0x00009e00ff137b82 */ /* 0x000e620000000800 */
[----:B------:R-:W-:Y:S01]  /*1e690*/  LEA.HI.X.SX32 R3, R3, R97, 0x1, P5 ;  /* 0x0000006103037211 */ /* 0x000fe200028f0eff */
[----:B---3--:R-:W-:Y:S01]  /*1e6a0*/  IMAD R25, R21, 0x1d2, RZ ;  /* 0x000001d215197824 */ /* 0x008fe200078e02ff */
[----:B------:R-:W-:Y:S01]  /*1e6b0*/  PRMT R24, R42, 0x7632, R24 ;  /* 0x000076322a187816 */ /* 0x000fe20000000018 */
[----:B-----5:R-:W-:Y:S01]  /*1e6c0*/  IMAD R13, R0, 0xe7, RZ ;  /* 0x000000e7000d7824 */ /* 0x020fe200078e02ff */
[----:B------:R-:W-:-:S03]  /*1e6d0*/  IADD3 R12, P5, R11, R96, RZ ;  /* 0x000000600b0c7210 */ /* 0x000fc60007fbe0ff */
[----:B------:R-:W3:Y:S01]  /*1e6e0*/  LDC R21, c[0x0][0x278] ;  /* 0x00009e00ff157b82 */ /* 0x000ee20000000800 */
[-C--:B------:R-:W-:Y:S01]  /*1e6f0*/  LEA.HI.X.SX32 R11, R105, R97.reuse, 0x1, P3 ;  /* 0x00000061690b7211 */ /* 0x080fe200018f0eff */
[----:B------:R-:W-:Y:S01]  /*1e700*/  IMAD R27, R22, 0x1d4, RZ ;  /* 0x000001d4161b7824 */ /* 0x000fe200078e02ff */
[----:B------:R-:W-:Y:S01]  /*1e710*/  LEA.HI.X.SX32 R13, R13, R97, 0x1, P5 ;  /* 0x000000610d0d7211 */ /* 0x000fe200028f0eff */
[----:B0-----:R-:W-:Y:S01]  /*1e720*/  IMAD R23, R23, 0x1d6, RZ ;  /* 0x000001d617177824 */ /* 0x001fe200078e02ff */
[----:B------:R-:W-:-:S03]  /*1e730*/  PRMT R4, R43, 0x7632, R4 ;  /* 0x000076322b047816 */ /* 0x000fc60000000004 */
[----:B------:R-:W0:Y:S01]  /*1e740*/  LDC R20, c[0x0][0x278] ;  /* 0x00009e00ff147b82 */ /* 0x000e220000000800 */
[----:B------:R5:W-:Y:S01]  /*1e750*/  STG.E.U16 desc[UR6][R2.64], R24 ;  /* 0x0000001802007986 */ /* 0x000be2000c101506 */
[----:B------:R-:W-:-:S06]  /*1e760*/  LEA.HI.X.SX32 R15, R135, R97, 0x1, P6 ;  /* 0x00000061870f7211 */ /* 0x000fcc00030f0eff */
[----:B------:R-:W0:Y:S01]  /*1e770*/  LDC R22, c[0x0][0x278] ;  /* 0x00009e00ff167b82 */ /* 0x000e220000000800 */
[----:B------:R4:W-:Y:S07]  /*1e780*/  STG.E.U16 desc[UR6][R10.64], R43 ;  /* 0x0000002b0a007986 */ /* 0x0009ee000c101506 */
[----:B------:R-:W0:Y:S01]  /*1e790*/  LDC R0, c[0x0][0x278] ;  /* 0x00009e00ff007b82 */ /* 0x000e220000000800 */
[----:B------:R1:W-:Y:S01]  /*1e7a0*/  STG.E.U16 desc[UR6][R12.64], R4 ;  /* 0x000000040c007986 */ /* 0x0003e2000c101506 */
[----:B-----5:R-:W-:Y:S01]  /*1e7b0*/  IADD3 R2, P3, R25, R96, RZ ;  /* 0x0000006019027210 */ /* 0x020fe20007f7e0ff */
[----:B--2---:R-:W-:-:S02]  /*1e7c0*/  IMAD R25, R18, 0x1d8, RZ ;  /* 0x000001d812197824 */ /* 0x004fc400078e02ff */
[----:B----4-:R-:W-:Y:S01]  /*1e7d0*/  IMAD R3, R16, 0xe9, RZ ;  /* 0x000000e910037824 */ /* 0x010fe200078e02ff */
[-C--:B------:R-:W-:Y:S02]  /*1e7e0*/  IADD3 R10, P5, R27, R96.reuse, RZ ;  /* 0x000000601b0a7210 */ /* 0x080fe40007fbe0ff */
[----:B------:R-:W2:Y:S01]  /*1e7f0*/  LDC R18, c[0x0][0x278] ;  /* 0x00009e00ff127b82 */ /* 0x000ea20000000800 */
[----:B-1----:R-:W-:Y:S01]  /*1e800*/  IADD3 R12, P6, R23, R96, RZ ;  /* 0x00000060170c7210 */ /* 0x002fe20007fde0ff */
[----:B------:R-:W-:-:S06]  /*1e810*/  IMAD R13, R17, 0xeb, RZ ;  /* 0x000000eb110d7824 */ /* 0x000fcc00078e02ff */
[----:B------:R-:W1:Y:S01]  /*1e820*/  LDC R23, c[0x0][0x278] ;  /* 0x00009e00ff177b82 */ /* 0x000e620000000800 */
[----:B------:R4:W-:Y:S01]  /*1e830*/  STG.E.U16 desc[UR6][R14.64], R28 ;  /* 0x0000001c0e007986 */ /* 0x0009e2000c101506 */
[----:B------:R-:W-:-:S06]  /*1e840*/  LEA.HI.X.SX32 R3, R3, R97, 0x1, P3 ;  /* 0x0000006103037211 */ /* 0x000fcc00018f0eff */
[----:B------:R-:W5:Y:S01]  /*1e850*/  LDC R17, c[0x0][0x278] ;  /* 0x00009e00ff117b82 */ /* 0x000f620000000800 */
[-C--:B------:R-:W-:Y:S02]  /*1e860*/  LEA.HI.X.SX32 R11, R103, R97.reuse, 0x1, P5 ;  /* 0x00000061670b7211 */ /* 0x080fe400028f0eff */
[----:B------:R-:W-:Y:S02]  /*1e870*/  LEA.HI.X.SX32 R13, R13, R97, 0x1, P6 ;  /* 0x000000610d0d7211 */ /* 0x000fe400030f0eff */
[----:B----4-:R-:W-:-:S03]  /*1e880*/  PRMT R28, R28, 0x7632, R28 ;  /* 0x000076321c1c7816 */ /* 0x010fc6000000001c */
[----:B------:R-:W4:Y:S01]  /*1e890*/  LDC R24, c[0x0][0x278] ;  /* 0x00009e00ff187b82 */ /* 0x000f220000000800 */
[----:B------:R-:W-:Y:S01]  /*1e8a0*/  PRMT R14, R29, 0x7632, R14 ;  /* 0x000076321d0e7816 */ /* 0x000fe2000000000e */
[----:B------:R-:W-:-:S06]  /*1e8b0*/  IMAD R19, R19, 0x1da, RZ ;  /* 0x000001da13137824 */ /* 0x000fcc00078e02ff */
[----:B------:R-:W4:Y:S01]  /*1e8c0*/  LDC R16, c[0x0][0x278] ;  /* 0x00009e00ff107b82 */ /* 0x000f220000000800 */
[----:B------:R0:W-:Y:S01]  /*1e8d0*/  STG.E.U16 desc[UR6][R2.64], R28 ;  /* 0x0000001c02007986 */ /* 0x0001e2000c101506 */
[----:B---3--:R-:W-:-:S06]  /*1e8e0*/  IMAD R21, R21, 0x1de, RZ ;  /* 0x000001de15157824 */ /* 0x008fcc00078e02ff */
[----:B------:R-:W3:Y:S01]  /*1e8f0*/  LDC R4, c[0x0][0x278] ;  /* 0x00009e00ff047b82 */ /* 0x000ee20000000800 */
[----:B------:R2:W-:Y:S01]  /*1e900*/  STG.E.U16 desc[UR6][R10.64], R29 ;  /* 0x0000001d0a007986 */ /* 0x0005e2000c101506 */
[----:B0-----:R-:W-:-:S03]  /*1e910*/  IADD3 R2, P5, R25, R96, RZ ;  /* 0x0000006019027210 */ /* 0x001fc60007fbe0ff */
[----:B------:R0:W-:Y:S01]  /*1e920*/  STG.E.U16 desc[UR6][R12.64], R14 ;  /* 0x0000000e0c007986 */ /* 0x0001e2000c101506 */
[----:B------:R-:W-:Y:S02]  /*1e930*/  IMAD R15, R0, 0xed, RZ ;  /* 0x000000ed000f7824 */ /* 0x000fe400078e02ff */
[----:B------:R-:W4:Y:S01]  /*1e940*/  LDC R25, c[0x0][0x278] ;  /* 0x00009e00ff197b82 */ /* 0x000f220000000800 */
[----:B------:R-:W-:Y:S02]  /*1e950*/  LEA.HI.X.SX32 R3, R155, R97, 0x1, P5 ;  /* 0x000000619b037211 */ /* 0x000fe400028f0eff */
[----:B--2---:R-:W-:Y:S01]  /*1e960*/  IADD3 R10, P3, R19, R96, RZ ;  /* 0x00000060130a7210 */ /* 0x004fe20007f7e0ff */
[----:B------:R-:W-:-:S04]  /*1e970*/  IMAD R19, R22, 0x1e0, RZ ;  /* 0x000001e016137824 */ /* 0x000fc800078e02ff */
[----:B------:R-:W2:Y:S01]  /*1e980*/  LDC R22, c[0x0][0x278] ;  /* 0x00009e00ff167b82 */ /* 0x000ea20000000800 */
[----:B0-----:R-:W-:Y:S01]  /*1e990*/  IMAD R13, R20, 0x1dc, RZ ;  /* 0x000001dc140d7824 */ /* 0x001fe200078e02ff */
[-C--:B------:R-:W-:Y:S01]  /*1e9a0*/  IADD3 R14, P6, R21, R96.reuse, RZ ;  /* 0x00000060150e7210 */ /* 0x080fe20007fde0ff */
[----:B------:R0:W-:Y:S03]  /*1e9b0*/  STG.E.U16 desc[UR6][R2.64], R30 ;  /* 0x0000001e02007986 */ /* 0x0001e6000c101506 */
[----:B------:R-:W-:Y:S02]  /*1e9c0*/  IADD3 R12, P5, R13, R96, RZ ;  /* 0x000000600d0c7210 */ /* 0x000fe40007fbe0ff */
[----:B------:R-:W2:Y:S01]  /*1e9d0*/  LDC R21, c[0x0][0x278] ;  /* 0x00009e00ff157b82 */ /* 0x000ea20000000800 */
[-C--:B------:R-:W-:Y:S01]  /*1e9e0*/  LEA.HI.X.SX32 R11, R15, R97.reuse, 0x1, P3 ;  /* 0x000000610f0b7211 */ /* 0x080fe200018f0eff */
[----:B-1----:R-:W-:Y:S01]  /*1e9f0*/  IMAD R23, R23, 0x1e2, RZ ;  /* 0x000001e217177824 */ /* 0x002fe200078e02ff */
[----:B------:R-:W-:Y:S01]  /*1ea00*/  LEA.HI.X.SX32 R13, R89, R97, 0x1, P5 ;  /* 0x00000061590d7211 */ /* 0x000fe200028f0eff */
[----:B-----5:R-:W-:Y:S01]  /*1ea10*/  IMAD R17, R17, 0xef, RZ ;  /* 0x000000ef11117824 */ /* 0x020fe200078e02ff */
[----:B0-----:R-:W-:-:S03]  /*1ea20*/  PRMT R3, R30, 0x7632, R3 ;  /* 0x000076321e037816 */ /* 0x001fc60000000003 */
[----:B------:R-:W0:Y:S01]  /*1ea30*/  LDC R0, c[0x0][0x278] ;  /* 0x00009e00ff007b82 */ /* 0x000e220000000800 */
[-C--:B------:R-:W-:Y:S01]  /*1ea40*/  IADD3 R2, P5, R19, R96.reuse, RZ ;  /* 0x0000006013027210 */ /* 0x080fe20007fbe0ff */
[----:B------:R-:W-:Y:S01]  /*1ea50*/  IMAD R19, R18, 0x1e6, RZ ;  /* 0x000001e612137824 */ /* 0x000fe200078e02ff */
[----:B------:R1:W-:Y:S01]  /*1ea60*/  STG.E.U16 desc[UR6][R10.64], R3 ;  /* 0x000000030a007986 */ /* 0x0003e2000c101506 */
[-C--:B------:R-:W-:Y:S02]  /*1ea70*/  LEA.HI.X.SX32 R15, R17, R97.reuse, 0x1, P6 ;  /* 0x00000061110f7211 */ /* 0x080fe400030f0eff */
[----:B------:R-:W-:Y:S01]  /*1ea80*/  PRMT R20, R31, 0x7632, R20 ;  /* 0x000076321f147816 */ /* 0x000fe20000000014 */
[----:B------:R5:W-:Y:S01]  /*1ea90*/  STG.E.U16 desc[UR6][R12.64], R31 ;  /* 0x0000001f0c007986 */ /* 0x000be2000c101506 */
[-C--:B------:R-:W-:Y:S01]  /*1eaa0*/  IADD3 R18, P6, R19, R96.reuse, RZ ;  /* 0x0000006013127210 */ /* 0x080fe20007fde0ff */
[----:B---3--:R-:W-:Y:S01]  /*1eab0*/  IMAD R17, R4, 0xf1, RZ ;  /* 0x000000f104117824 */ /* 0x008fe200078e02ff */
[-C--:B-1----:R-:W-:Y:S01]  /*1eac0*/  IADD3 R10, P3, R23, R96.reuse, RZ ;  /* 0x00000060170a7210 */ /* 0x082fe20007f7e0ff */
[----:B----4-:R-:W-:Y:S01]  /*1ead0*/  IMAD R11, R24, 0x1e4, RZ ;  /* 0x000001e4180b7824 */ /* 0x010fe200078e02ff */
[----:B------:R-:W1:Y:S01]  /*1eae0*/  LDC R23, c[0x0][0x278] ;  /* 0x00009e00ff177b82 */ /* 0x000e620000000800 */
[----:B-----5:R-:W-:Y:S01]  /*1eaf0*/  IMAD R13, R16, 0xf3, RZ ;  /* 0x000000f3100d7824 */ /* 0x020fe200078e02ff */
[----:B------:R-:W-:Y:S01]  /*1eb00*/  LEA.HI.X.SX32 R3, R153, R97, 0x1, P5 ;  /* 0x0000006199037211 */ /* 0x000fe200028f0eff */
[----:B------:R3:W-:Y:S01]  /*1eb10*/  STG.E.U16 desc[UR6][R14.64], R20 ;  /* 0x000000140e007986 */ /* 0x0007e2000c101506 */
[----:B------:R-:W-:-:S04]  /*1eb20*/  IADD3 R16, P5, R11, R96, RZ ;  /* 0x000000600b107210 */ /* 0x000fc80007fbe0ff */
[----:B------:R-:W4:Y:S01]  /*1eb30*/  LDC R24, c[0x0][0x278] ;  /* 0x00009e00ff187b82 */ /* 0x000f220000000800 */
[-C--:B------:R-:W-:Y:S02]  /*1eb40*/  LEA.HI.X.SX32 R19, R13, R97.reuse, 0x1, P6 ;  /* 0x000000610d137211 */ /* 0x080fe400030f0eff */
[----:B------:R-:W5:Y:S01]  /*1eb50*/  LDS.128 R12, [R9] ;  /* 0x00000000090c7984 */ /* 0x000f620000000c00 */
[-C--:B------:R-:W-:Y:S02]  /*1eb60*/  LEA.HI.X.SX32 R11, R17, R97.reuse, 0x1, P3 ;  /* 0x00000061110b7211 */ /* 0x080fe400018f0eff */
[----:B------:R-:W-:Y:S02]  /*1eb70*/  PRMT R26, R36, 0x7632, R26 ;  /* 0x00007632241a7816 */ /* 0x000fe4000000001a */
[----:B---3--:R-:W3:Y:S01]  /*1eb80*/  LDC R20, c[0x0][0x278] ;  /* 0x00009e00ff147b82 */ /* 0x008ee20000000800 */
[----:B------:R-:W-:Y:S01]  /*1eb90*/  LEA.HI.X.SX32 R17, R201, R97, 0x1, P5 ;  /* 0x00000061c9117211 */ /* 0x000fe200028f0eff */
[----:B------:R0:W-:Y:S01]  /*1eba0*/  STG.E.U16 desc[UR6][R2.64], R36 ;  /* 0x0000002402007986 */ /* 0x0001e2000c101506 */
[----:B------:R-:W-:Y:S01]  /*1ebb0*/  PRMT R27, R37, 0x7632, R27 ;  /* 0x00007632251b7816 */ /* 0x000fe2000000001b */
[----:B--2---:R-:W-:-:S04]  /*1ebc0*/  IMAD R21, R21, 0x1e8, RZ ;  /* 0x000001e815157824 */ /* 0x004fc800078e02ff */
[----:B------:R-:W2:Y:S01]  /*1ebd0*/  LDC R4, c[0x0][0x278] ;  /* 0x00009e00ff047b82 */ /* 0x000ea20000000800 */
[----:B------:R0:W-:Y:S01]  /*1ebe0*/  STG.E.U16 desc[UR6][R10.64], R26 ;  /* 0x0000001a0a007986 */ /* 0x0001e2000c101506 */
[----:B------:R-:W-:Y:S02]  /*1ebf0*/  IMAD R25, R25, 0x1ec, RZ ;  /* 0x000001ec19197824 */ /* 0x000fe400078e02ff */
[----:B0-----:R-:W-:Y:S01]  /*1ec00*/  IMAD R3, R22, 0x1ea, RZ ;  /* 0x000001ea16037824 */ /* 0x001fe200078e02ff */
[----:B------:R0:W-:Y:S03]  /*1ec10*/  STG.E.U16 desc[UR6][R16.64], R37 ;  /* 0x0000002510007986 */ /* 0x0001e6000c101506 */
[----:B------:R-:W5:Y:S01]  /*1ec20*/  LDC R22, c[0x0][0x278] ;  /* 0x00009e00ff167b82 */ /* 0x000f620000000800 */
[----:B------:R0:W-:Y:S01]  /*1ec30*/  STG.E.U16 desc[UR6][R18.64], R27 ;  /* 0x0000001b12007986 */ /* 0x0001e2000c101506 */
[-C--:B------:R-:W-:Y:S01]  /*1ec40*/  IADD3 R2, P3, R21, R96.reuse, RZ ;  /* 0x0000006015027210 */ /* 0x080fe20007f7e0ff */
[----:B------:R-:W-:Y:S01]  /*1ec50*/  IMAD R11, R0, 0xf5, RZ ;  /* 0x000000f5000b7824 */ /* 0x000fe200078e02ff */
[----:B------:R-:W-:Y:S01]  /*1ec60*/  IADD3 R10, P5, R3, R96, RZ ;  /* 0x00000060030a7210 */ /* 0x000fe20007fbe0ff */
[----:B-1----:R-:W-:-:S03]  /*1ec70*/  IMAD R9, R23, 0x1ee, RZ ;  /* 0x000001ee17097824 */ /* 0x002fc600078e02ff */
[----:B------:R-:W1:Y:S01]  /*1ec80*/  LDC R26, c[0x0][0x278] ;  /* 0x00009e00ff1a7b82 */ /* 0x000e620000000800 */
[----:B0-----:R-:W-:-:S07]  /*1ec90*/  IADD3 R16, P6, R25, R96, RZ ;  /* 0x0000006019107210 */ /* 0x001fce0007fde0ff */
[----:B------:R-:W0:Y:S01]  /*1eca0*/  LDC R18, c[0x0][0x278] ;  /* 0x00009e00ff127b82 */ /* 0x000e220000000800 */
[----:B------:R-:W-:-:S07]  /*1ecb0*/  LEA.HI.X.SX32 R3, R107, R97, 0x1, P3 ;  /* 0x000000616b037211 */ /* 0x000fce00018f0eff */
[----:B------:R-:W1:Y:S01]  /*1ecc0*/  LDC R25, c[0x0][0x278] ;  /* 0x00009e00ff197b82 */ /* 0x000e620000000800 */
[----:B----4-:R-:W-:Y:S01]  /*1ecd0*/  IMAD R19, R24, 0x1f0, RZ ;  /* 0x000001f018137824 */ /* 0x010fe200078e02ff */
[----:B------:R4:W-:Y:S06]  /*1ece0*/  STG.E.U16 desc[UR6][R2.64], R38 ;  /* 0x0000002602007986 */ /* 0x0009ec000c101506 */
[----:B------:R-:W1:Y:S01]  /*1ecf0*/  LDC R0, c[0x0][0x278] ;  /* 0x00009e00ff007b82 */ /* 0x000e620000000800 */
[----:B------:R-:W-:Y:S02]  /*1ed00*/  LEA.HI.X.SX32 R11, R11, R97, 0x1, P5 ;  /* 0x000000610b0b7211 */ /* 0x000fe400028f0eff */
[----:B------:R-:W-:-:S05]  /*1ed10*/  PRMT R27, R38, 0x7632, R27 ;  /* 0x00007632261b7816 */ /* 0x000fca000000001b */
[----:B------:R-:W1:Y:S01]  /*1ed20*/  LDC R23, c[0x0][0x278] ;  /* 0x00009e00ff177b82 */ /* 0x000e620000000800 */
[----:B----4-:R-:W-:Y:S01]  /*1ed30*/  IADD3 R2, P3, R9, R96, RZ ;  /* 0x0000006009027210 */ /* 0x010fe20007f7e0ff */
[----:B---3--:R-:W-:Y:S01]  /*1ed40*/  IMAD R9, R20, 0xf9, RZ ;  /* 0x000000f914097824 */ /* 0x008fe200078e02ff */
[----:B------:R-:W-:-:S05]  /*1ed50*/  LEA.HI.X.SX32 R17, R91, R97, 0x1, P6 ;  /* 0x000000615b117211 */ /* 0x000fca00030f0eff */
[----:B------:R-:W3:Y:S01]  /*1ed60*/  LDC R24, c[0x0][0x278] ;  /* 0x00009e00ff187b82 */ /* 0x000ee20000000800 */
[----:B--2---:R-:W-:Y:S01]  /*1ed70*/  IMAD R3, R4, 0xf7, RZ ;  /* 0x000000f704037824 */ /* 0x004fe200078e02ff */
[----:B------:R2:W-:Y:S06]  /*1ed80*/  STG.E.U16 desc[UR6][R10.64], R27 ;  /* 0x0000001b0a007986 */ /* 0x0005ec000c101506 */
[----:B------:R-:W4:Y:S01]  /*1ed90*/  LDC R21, c[0x0][0x278] ;  /* 0x00009e00ff157b82 */ /* 0x000f220000000800 */
[----:B------:R5:W-:Y:S07]  /*1eda0*/  STG.E.U16 desc[UR6][R16.64], R39 ;  /* 0x0000002710007986 */ /* 0x000bee000c101506 */
[----:B------:R-:W3:Y:S01]  /*1edb0*/  LDC R20, c[0x0][0x278] ;  /* 0x00009e00ff147b82 */ /* 0x000ee20000000800 */
[----:B--2---:R-:W-:Y:S01]  /*1edc0*/  IADD3 R10, P5, R19, R96, RZ ;  /* 0x00000060130a7210 */ /* 0x004fe20007fbe0ff */
[----:B0-----:R-:W-:-:S02]  /*1edd0*/  IMAD R19, R18, 0x1f4, RZ ;  /* 0x000001f412137824 */ /* 0x001fc400078e02ff */
[----:B-----5:R-:W-:-:S04]  /*1ede0*/  IMAD R17, R22, 0x1f2, RZ ;  /* 0x000001f216117824 */ /* 0x020fc800078e02ff */
[----:B------:R-:W0:Y:S01]  /*1edf0*/  LDC R4, c[0x0][0x278] ;  /* 0x00009e00ff047b82 */ /* 0x000e220000000800 */
[-C--:B------:R-:W-:Y:S02]  /*1ee00*/  LEA.HI.X.SX32 R3, R3, R97.reuse, 0x1, P3 ;  /* 0x0000006103037211 */ /* 0x080fe400018f0eff */
[----:B------:R-:W-:Y:S02]  /*1ee10*/  PRMT R28, R39, 0x7632, R28 ;  /* 0x00007632271c7816 */ /* 0x000fe4000000001c */
[-C--:B------:R-:W-:Y:S01]  /*1ee20*/  IADD3 R16, P3, R17, R96.reuse, RZ ;  /* 0x0000006011107210 */ /* 0x080fe20007f7e0ff */
[----:B-1----:R-:W-:Y:S01]  /*1ee30*/  IMAD R25, R25, 0x1f6, RZ ;  /* 0x000001f619197824 */ /* 0x002fe200078e02ff */
[-C--:B------:R-:W-:Y:S02]  /*1ee40*/  LEA.HI.X.SX32 R11, R149, R97.reuse, 0x1, P5 ;  /* 0x00000061950b7211 */ /* 0x080fe400028f0eff */
[-C--:B------:R-:W-:Y:S01]  /*1ee50*/  IADD3 R18, P5, R19, R96.reuse, RZ ;  /* 0x0000006013127210 */ /* 0x080fe20007fbe0ff */
[----:B------:R1:W-:Y:S01]  /*1ee60*/  STG.E.U16 desc[UR6][R2.64], R28 ;  /* 0x0000001c02007986 */ /* 0x0003e2000c101506 */
[-C--:B------:R-:W-:Y:S01]  /*1ee70*/  LEA.HI.X.SX32 R17, R9, R97.reuse, 0x1, P3 ;  /* 0x0000006109117211 */ /* 0x080fe200018f0eff */
[----:B------:R-:W-:Y:S01]  /*1ee80*/  IMAD R9, R26, 0x1f8, RZ ;  /* 0x000001f81a097824 */ /* 0x000fe200078e02ff */
[----:B------:R-:W-:Y:S01]  /*1ee90*/  PRMT R22, R12, 0x7632, R22 ;  /* 0x000076320c167816 */ /* 0x000fe20000000016 */
[----:B------:R-:W-:Y:S01]  /*1eea0*/  IMAD R23, R23, 0x1fa, RZ ;  /* 0x000001fa17177824 */ /* 0x000fe200078e02ff */
[----:B------:R-:W-:Y:S01]  /*1eeb0*/  LEA.HI.X.SX32 R19, R157, R97, 0x1, P5 ;  /* 0x000000619d137211 */ /* 0x000fe200028f0eff */
[----:B------:R2:W-:Y:S01]  /*1eec0*/  STG.E.U16 desc[UR6][R10.64], R12 ;  /* 0x0000000c0a007986 */ /* 0x0005e2000c101506 */
[----:B-1----:R-:W-:Y:S01]  /*1eed0*/  IMAD R3, R0, 0xfb, RZ ;  /* 0x000000fb00037824 */ /* 0x002fe200078e02ff */
[----:B------:R-:W-:-:S02]  /*1eee0*/  IADD3 R2, P3, R25, R96, RZ ;  /* 0x0000006019027210 */ /* 0x000fc40007f7e0ff */
[----:B------:R3:W-:Y:S02]  /*1eef0*/  STG.E.U16 desc[UR6][R16.64], R22 ;  /* 0x0000001610007986 */ /* 0x0007e4000c101506 */
[-C--:B------:R-:W-:Y:S02]  /*1ef00*/  LEA.HI.X.SX32 R3, R3, R97.reuse, 0x1, P3 ;  /* 0x0000006103037211 */ /* 0x080fe400018f0eff */
[-C--:B--2---:R-:W-:Y:S01]  /*1ef10*/  IADD3 R10, P5, R9, R96.reuse, RZ ;  /* 0x00000060090a7210 */ /* 0x084fe20007fbe0ff */
[----:B----4-:R-:W-:Y:S01]  /*1ef20*/  IMAD R9, R21, 0xfd, RZ ;  /* 0x000000fd15097824 */ /* 0x010fe200078e02ff */
[----:B------:R1:W-:Y:S01]  /*1ef30*/  STG.E.U16 desc[UR6][R18.64], R13 ;  /* 0x0000000d12007986 */ /* 0x0003e2000c101506 */
[----:B------:R-:W-:Y:S01]  /*1ef40*/  PRMT R0, R13, 0x7632, R0 ;  /* 0x000076320d007816 */ /* 0x000fe20000000000 */
[----:B---3--:R-:W-:Y:S01]  /*1ef50*/  IMAD R17, R24, 0x1fc, RZ ;  /* 0x000001fc18117824 */ /* 0x008fe200078e02ff */
[----:B------:R-:W-:Y:S02]  /*1ef60*/  IADD3 R16, P3, R23, R96, RZ ;  /* 0x0000006017107210 */ /* 0x000fe40007f7e0ff */
[----:B------:R-:W-:-:S02]  /*1ef70*/  LEA.HI.X.SX32 R11, R137, R97, 0x1, P5 ;  /* 0x00000061890b7211 */ /* 0x000fc400028f0eff */
[-C--:B------:R-:W-:Y:S01]  /*1ef80*/  IADD3 R12, P5, R17, R96.reuse, RZ ;  /* 0x00000060110c7210 */ /* 0x080fe20007fbe0ff */
[----:B-1----:R-:W-:Y:S01]  /*1ef90*/  IMAD R19, R20, 0x1fe, RZ ;  /* 0x000001fe14137824 */ /* 0x002fe200078e02ff */
[-C--:B------:R-:W-:Y:S01]  /*1efa0*/  LEA.HI.X.SX32 R17, R9, R97.reuse, 0x1, P3 ;  /* 0x0000006109117211 */ /* 0x080fe200018f0eff */
[----:B0-----:R-:W-:Y:S01]  /*1efb0*/  IMAD R9, R4, 0xff, RZ ;  /* 0x000000ff04097824 */ /* 0x001fe200078e02ff */
[----:B------:R0:W-:Y:S02]  /*1efc0*/  STG.E.U16 desc[UR6][R2.64], R0 ;  /* 0x0000000002007986 */ /* 0x0001e4000c101506 */
[----:B------:R-:W-:Y:S02]  /*1efd0*/  IADD3 R18, P3, R19, R96, RZ ;  /* 0x0000006013127210 */ /* 0x000fe40007f7e0ff */
[----:B------:R1:W-:Y:S01]  /*1efe0*/  STG.E.U16 desc[UR6][R10.64], R14 ;  /* 0x0000000e0a007986 */ /* 0x0003e2000c101506 */
[-C--:B------:R-:W-:Y:S02]  /*1eff0*/  LEA.HI.X.SX32 R13, R109, R97.reuse, 0x1, P5 ;  /* 0x000000616d0d7211 */ /* 0x080fe400028f0eff */
[----:B------:R-:W-:-:S02]  /*1f000*/  LEA.HI.X.SX32 R19, R9, R97, 0x1, P3 ;  /* 0x0000006109137211 */ /* 0x000fc400018f0eff */
[----:B0-----:R-:W-:Y:S02]  /*1f010*/  PRMT R3, R14, 0x7632, R3 ;  /* 0x000076320e037816 */ /* 0x001fe40000000003 */
[----:B-1----:R-:W-:-:S03]  /*1f020*/  PRMT R11, R15, 0x7632, R11 ;  /* 0x000076320f0b7816 */ /* 0x002fc6000000000b */
[----:B------:R0:W-:Y:S04]  /*1f030*/  STG.E.U16 desc[UR6][R16.64], R3 ;  /* 0x0000000310007986 */ /* 0x0001e8000c101506 */
[----:B------:R-:W-:Y:S04]  /*1f040*/  STG.E.U16 desc[UR6][R12.64], R15 ;  /* 0x0000000f0c007986 */ /* 0x000fe8000c101506 */
[----:B------:R-:W-:Y:S01]  /*1f050*/  STG.E.U16 desc[UR6][R18.64], R11 ;  /* 0x0000000b12007986 */ /* 0x000fe2000c101506 */
[----:B------:R-:W-:Y:S02]  /*1f060*/  FSEL R220, R220, -INF , P2 ;  /* 0xff800000dcdc7808 */ /* 0x000fe40001000000 */
[----:B------:R-:W-:-:S02]  /*1f070*/  FSEL R215, R215, -INF , P1 ;  /* 0xff800000d7d77808 */ /* 0x000fc40000800000 */
[----:B------:R-:W-:Y:S02]  /*1f080*/  FSEL R0, R213, -INF , P0 ;  /* 0xff800000d5007808 */ /* 0x000fe40000000000 */
[----:B------:R-:W-:Y:S02]  /*1f090*/  FSEL R207, R207, -INF , P4 ;  /* 0xff800000cfcf7808 */ /* 0x000fe40002000000 */
[----:B------:R-:W-:Y:S01]  /*1f0a0*/  SHF.L.U32 R4, R244, 0x1, RZ ;  /* 0x00000001f4047819 */ /* 0x000fe200000006ff */
[----:B------:R-:W-:Y:S01]  /*1f0b0*/  FFMA R214, R220, 0.69314718246459960938, R7 ;  /* 0x3f317218dcd67823 */ /* 0x000fe20000000007 */
[----:B------:R-:W-:Y:S01]  /*1f0c0*/  FFMA R215, R215, 0.69314718246459960938, R8 ;  /* 0x3f317218d7d77823 */ /* 0x000fe20000000008 */
[----:B------:R-:W-:Y:S01]  /*1f0d0*/  FFMA R206, R0, 0.69314718246459960938, R5 ;  /* 0x3f31721800ce7823 */ /* 0x000fe20000000005 */
[----:B------:R-:W-:Y:S01]  /*1f0e0*/  LOP3.LUT R4, R4, 0x1f8, RZ, 0xc0, !PT ;  /* 0x000001f804047812 */ /* 0x000fe200078ec0ff */
[----:B------:R-:W-:Y:S01]  /*1f0f0*/  BAR.SYNC.DEFER_BLOCKING 0x0 ;  /* 0x0000000000007b1d */ /* 0x000fe20000010000 */
[----:B------:R-:W-:-:S07]  /*1f100*/  FFMA R207, R207, 0.69314718246459960938, R6 ;  /* 0x3f317218cfcf7823 */ /* 0x000fce0000000006 */
[----:B------:R-:W1:Y:S01]  /*1f110*/  LDC.64 R6, c[0x0][0x230] ;  /* 0x00008c00ff067b82 */ /* 0x000e620000000a00 */
[----:B------:R-:W-:Y:S04]  /*1f120*/  STS.64 [R4+UR4], R214 ;  /* 0x000000d604007988 */ /* 0x000fe80008000a04 */
[----:B------:R-:W-:Y:S03]  /*1f130*/  STS.64 [R4+UR4+0x200], R206 ;  /* 0x000200ce04007988 */ /* 0x000fe60008000a04 */
[----:B------:R-:W-:Y:S01]  /*1f140*/  BAR.SYNC.DEFER_BLOCKING 0x0 ;  /* 0x0000000000007b1d */ /* 0x000fe20000010000 */
[----:B------:R-:W-:-:S05]  /*1f150*/  UIMAD UR8, UR10, UR8, URZ ;  /* 0x000000080a0872a4 */ /* 0x000fca000f8e023f */
[----:B------:R-:W2:Y:S01]  /*1f160*/  LDS R195, [R195] ;  /* 0x00000000c3c37984 */ /* 0x000ea20000000800 */
[----:B------:R-:W-:Y:S01]  /*1f170*/  USHF.L.U32 UR4, UR8, 0x2, URZ ;  /* 0x0000000208047899 */ /* 0x000fe2000800063f */
[C---:B0-----:R-:W-:Y:S01]  /*1f180*/  SHF.L.U32 R3, R243.reuse, 0x2, RZ ;  /* 0x00000002f3037819 */ /* 0x041fe200000006ff */
[----:B------:R-:W-:Y:S01]  /*1f190*/  UIMAD.WIDE UR8, UR8, 0x4, URZ ;  /* 0x00000004080878a5 */ /* 0x000fe2000f8e023f */
[----:B------:R-:W-:-:S03]  /*1f1a0*/  IMAD.HI R0, R243, 0x4, RZ ;  /* 0x00000004f3007827 */ /* 0x000fc600078e02ff */
[----:B-1----:R-:W-:-:S04]  /*1f1b0*/  IADD3 R2, P0, P1, R3, UR4, R6 ;  /* 0x0000000403027c10 */ /* 0x002fc8000f91e006 */
[----:B------:R-:W-:-:S05]  /*1f1c0*/  IADD3.X R3, R0, UR9, R7, P0, P1 ;  /* 0x0000000900037c10 */ /* 0x000fca00087e2407 */
[----:B--2---:R-:W-:Y:S01]  /*1f1d0*/  STG.E desc[UR6][R2.64], R195 ;  /* 0x000000c302007986 */ /* 0x004fe2000c101906 */
[----:B------:R-:W-:Y:S05]  /*1f1e0*/  EXIT ;  /* 0x000000000000794d */ /* 0x000fea0003800000 */
.L_x_2:
[----:B------:R-:W-:-:S00]  /*1f1f0*/  BRA `(.L_x_2) ;  /* 0xfffffffc00fc7947 */ /* 0x000fc0000383ffff */
[----:B------:R-:W-:-:S00]  /*1f200*/  NOP ;  /* 0x0000000000007918 */ /* 0x000fc00000000000 */
[----:B------:R-:W-:-:S00]  /*1f210*/  NOP ;  /* 0x0000000000007918 */ /* 0x000fc00000000000 */
[----:B------:R-:W-:-:S00]  /*1f220*/  NOP ;  /* 0x0000000000007918 */ /* 0x000fc00000000000 */
[----:B------:R-:W-:-:S00]  /*1f230*/  NOP ;  /* 0x0000000000007918 */ /* 0x000fc00000000000 */
[----:B------:R-:W-:-:S00]  /*1f240*/  NOP ;  /* 0x0000000000007918 */ /* 0x000fc00000000000 */
[----:B------:R-:W-:-:S00]  /*1f250*/  NOP ;  /* 0x0000000000007918 */ /* 0x000fc00000000000 */
[----:B------:R-:W-:-:S00]  /*1f260*/  NOP ;  /* 0x0000000000007918 */ /* 0x000fc00000000000 */
[----:B------:R-:W-:-:S00]  /*1f270*/  NOP ;  /* 0x0000000000007918 */ /* 0x000fc00000000000 */
.L_x_3:


//--------------------- .nv.global.init           --------------------------
	.section	.nv.global.init,"aw",@progbits
.nv.global.init:
	.type		_$_str,@object
	.size		_$_str,(.L_0 - _$_str)
_$_str:
        /*0000*/ 	.byte	0x5f, 0x5f, 0x43, 0x55, 0x44, 0x41, 0x5f, 0x46, 0x54, 0x5a, 0x00
.L_0:


//--------------------- .nv.shared.attn_fwd       --------------------------
	.section	.nv.shared.attn_fwd,"aw",@nobits
	.sectionflags	@""
	.align	16
	.zero		1024


//--------------------- .nv.shared.reserved.0     --------------------------
	.section	.nv.shared.reserved.0,"aw",@nobits
	.weak		__nv_reservedSMEM_offset_0_alias
	.size		__nv_reservedSMEM_offset_0_alias, 0, 0
	.other		__nv_reservedSMEM_offset_0_alias,@"STO_CUDA_RESERVED_SHARED STV_DEFAULT"
__nv_reservedSMEM_offset_0_alias:
	.zero		0


//--------------------- .nv.constant0.attn_fwd    --------------------------
	.section	.nv.constant0.attn_fwd,"a",@progbits
	.sectionflags	@""
	.align	4
.nv.constant0.attn_fwd:
	.zero		664


//--------------------- SYMBOLS --------------------------

	.type		.nv.reservedSmem.offset0,@object
	.size		.nv.reservedSmem.offset0,0x4
